def attn_fwd(
    Q,
    K,
    V,
    Out,
    Lse,
    sm_scale,
    stride_qz,
    stride_qh,
    stride_qm,
    stride_qk,
    stride_kz,
    stride_kh,
    stride_kn,
    stride_kk,
    stride_vz,
    stride_vh,
    stride_vn,
    stride_vk,
    stride_oz,
    stride_oh,
    stride_om,
    stride_ok,
    seqlen_q,
    seqlen_k,
    BLOCK_M: tl.constexpr,
    BLOCK_N: tl.constexpr,
    HEAD_DIM: tl.constexpr,
    CAUSAL: tl.constexpr,
):
    start_m = tl.program_id(0)
    off_hz = tl.program_id(1)
    q_off = off_hz * stride_qh
    k_off = off_hz * stride_kh
    v_off = off_hz * stride_vh
    offs_m = start_m * BLOCK_M + tl.arange(0, BLOCK_M)
    offs_d = tl.arange(0, HEAD_DIM)
    offs_n = tl.arange(0, BLOCK_N)
    q_ptrs = Q + q_off + offs_m[:, None] * stride_qm + offs_d[None, :] * stride_qk
    k_ptrs = K + k_off + offs_d[:, None] * stride_kk + offs_n[None, :] * stride_kn
    v_ptrs = V + v_off + offs_n[:, None] * stride_vn + offs_d[None, :] * stride_vk
    m_i = tl.full([BLOCK_M], float("-inf"), dtype=tl.float32)
    l_i = tl.zeros([BLOCK_M], dtype=tl.float32) + 1.0
    acc = tl.zeros([BLOCK_M, HEAD_DIM], dtype=tl.float32)
    q = tl.load(q_ptrs)
    acc, l_i, m_i = _attn_fwd_inner(
        acc,
        l_i,
        m_i,
        q,
        k_ptrs,
        v_ptrs,
        sm_scale,
        stride_kn,
        stride_vn,
        start_m,
        seqlen_k,
        BLOCK_M,
        BLOCK_N,
        HEAD_DIM,
        CAUSAL,
    )
    acc = acc / l_i[:, None]
    lse = m_i + tl.math.log2(l_i) / 1.4426950408889634
    o_ptrs = (
        Out
        + off_hz * stride_oh
        + offs_m[:, None] * stride_om
        + offs_d[None, :] * stride_ok
    )
    tl.store(o_ptrs, acc.to(Out.dtype.element_ty))
    tl.store(Lse + off_hz * seqlen_q + offs_m, lse)

# config = {"BLOCK_M": 256, "BLOCK_N": 128, "HEAD_DIM": 512, "arch": "sm_100", "causal": false, "dtype": "bf16", "num_stages": 4, "num_warps": 16}
# arch = sm_100


// ===== COMPILED SASS (sm_100a) =====

	.target	sm_100a

	.elftype	@"ET_EXEC"


//--------------------- .note.nv.tkinfo           --------------------------
	.section	.note.nv.tkinfo,"",@"SHT_NOTE"
	.sectionflags	@"SHF_NOTE_NV_TKINFO"
	.tkinfo
        /*0018*/ 	.word	0x00000081
        /*0030*/ 	.string	""
        /*0030*/ 	.string	"ptxas-blackwell"
        /*0030*/ 	.string	"Cuda compilation tools, release 12.9, V12.9.86"
        /*0030*/ 	.string	"Build cuda_12.9.r12.9/compiler.36037853_0"
        /*0030*/ 	.string	"-v  -suppress-debug-info  -lineinfo  -arch sm_100a "



//--------------------- .note.nv.cuver            --------------------------
	.section	.note.nv.cuver,"",@"SHT_NOTE"
	.sectionflags	@"SHF_NOTE_NV_CUVER"
        /*0018*/ 	.short	0x0001
        /*001a*/ 	.short	0x0064
        /*001c*/ 	.short	0x0001
        /*001e*/ 	.short	0x0000
        /*0020*/ 	.short	0x0001
        /*0022*/ 	.short	0x0000


//--------------------- .nv.info                  --------------------------
	.section	.nv.info,"",@"SHT_CUDA_INFO"
	.align	4


	//----- nvinfo : EIATTR_REGCOUNT
	.align		4
        /*0000*/ 	.byte	0x04, 0x2f
        /*0002*/ 	.short	(.L_2 - .L_1)
	.align		4
.L_1:
        /*0004*/ 	.word	index@(attn_fwd)
        /*0008*/ 	.word	0x00000020


	//----- nvinfo : EIATTR_FRAME_SIZE
	.align		4
.L_2:
        /*000c*/ 	.byte	0x04, 0x11
        /*000e*/ 	.short	(.L_4 - .L_3)
	.align		4
.L_3:
        /*0010*/ 	.word	index@(attn_fwd)
        /*0014*/ 	.word	0x00005d00


	//----- nvinfo : EIATTR_MIN_STACK_SIZE
	.align		4
.L_4:
        /*0018*/ 	.byte	0x04, 0x12
        /*001a*/ 	.short	(.L_6 - .L_5)
	.align		4
.L_5:
        /*001c*/ 	.word	index@(attn_fwd)
        /*0020*/ 	.word	0x00005d00
.L_6:


//--------------------- .nv.info.attn_fwd         --------------------------
	.section	.nv.info.attn_fwd,"",@"SHT_CUDA_INFO"
	.sectionflags	@""
	.align	4


	//----- nvinfo : EIATTR_CUDA_API_VERSION
	.align		4
        /*0000*/ 	.byte	0x04, 0x37
        /*0002*/ 	.short	(.L_8 - .L_7)
.L_7:
        /*0004*/ 	.word	0x00000081


	//----- nvinfo : EIATTR_KPARAM_INFO
	.align		4
.L_8:
        /*0008*/ 	.byte	0x04, 0x17
        /*000a*/ 	.short	(.L_10 - .L_9)
.L_9:
        /*000c*/ 	.word	0x00000000
        /*0010*/ 	.short	0x0019
        /*0012*/ 	.short	0x0080
        /*0014*/ 	.byte	0x00, 0xf4, 0x21, 0x00


	//----- nvinfo : EIATTR_KPARAM_INFO
	.align		4
.L_10:
        /*0018*/ 	.byte	0x04, 0x17
        /*001a*/ 	.short	(.L_12 - .L_11)
.L_11:
        /*001c*/ 	.word	0x00000000
        /*0020*/ 	.short	0x0018
        /*0022*/ 	.short	0x0078
        /*0024*/ 	.byte	0x00, 0xf4, 0x21, 0x00


	//----- nvinfo : EIATTR_KPARAM_INFO
	.align		4
.L_12:
        /*0028*/ 	.byte	0x04, 0x17
        /*002a*/ 	.short	(.L_14 - .L_13)
.L_13:
        /*002c*/ 	.word	0x00000000
        /*0030*/ 	.short	0x0017
        /*0032*/ 	.short	0x0070
        /*0034*/ 	.byte	0x00, 0xf0, 0x11, 0x00


	//----- nvinfo : EIATTR_KPARAM_INFO
	.align		4
.L_14:
        /*0038*/ 	.byte	0x04, 0x17
        /*003a*/ 	.short	(.L_16 - .L_15)
.L_15:
        /*003c*/ 	.word	0x00000000
        /*0040*/ 	.short	0x0016
        /*0042*/ 	.short	0x006c
        /*0044*/ 	.byte	0x00, 0xf0, 0x11, 0x00


	//----- nvinfo : EIATTR_KPARAM_INFO
	.align		4
.L_16:
        /*0048*/ 	.byte	0x04, 0x17
        /*004a*/ 	.short	(.L_18 - .L_17)
.L_17:
        /*004c*/ 	.word	0x00000000
        /*0050*/ 	.short	0x0015
        /*0052*/ 	.short	0x0068
        /*0054*/ 	.byte	0x00, 0xf0, 0x11, 0x00


	//----- nvinfo : EIATTR_KPARAM_INFO
	.align		4
.L_18:
        /*0058*/ 	.byte	0x04, 0x17
        /*005a*/ 	.short	(.L_20 - .L_19)
.L_19:
        /*005c*/ 	.word	0x00000000
        /*0060*/ 	.short	0x0014
        /*0062*/ 	.short	0x0064
        /*0064*/ 	.byte	0x00, 0xf0, 0x11, 0x00


	//----- nvinfo : EIATTR_KPARAM_INFO
	.align		4
.L_20:
        /*0068*/ 	.byte	0x04, 0x17
        /*006a*/ 	.short	(.L_22 - .L_21)
.L_21:
        /*006c*/ 	.word	0x00000000
        /*0070*/ 	.short	0x0013
        /*0072*/ 	.short	0x0060
        /*0074*/ 	.byte	0x00, 0xf0, 0x11, 0x00


	//----- nvinfo : EIATTR_KPARAM_INFO
	.align		4
.L_22:
        /*0078*/ 	.byte	0x04, 0x17
        /*007a*/ 	.short	(.L_24 - .L_23)
.L_23:
        /*007c*/ 	.word	0x00000000
        /*0080*/ 	.short	0x0012
        /*0082*/ 	.short	0x005c
        /*0084*/ 	.byte	0x00, 0xf0, 0x11, 0x00


	//----- nvinfo : EIATTR_KPARAM_INFO
	.align		4
.L_24:
        /*0088*/ 	.byte	0x04, 0x17
        /*008a*/ 	.short	(.L_26 - .L_25)
.L_25:
        /*008c*/ 	.word	0x00000000
        /*0090*/ 	.short	0x0011
        /*0092*/ 	.short	0x0058
        /*0094*/ 	.byte	0x00, 0xf0, 0x11, 0x00


	//----- nvinfo : EIATTR_KPARAM_INFO
	.align		4
.L_26:
        /*0098*/ 	.byte	0x04, 0x17
        /*009a*/ 	.short	(.L_28 - .L_27)
.L_27:
        /*009c*/ 	.word	0x00000000
        /*00a0*/ 	.short	0x0010
        /*00a2*/ 	.short	0x0054
        /*00a4*/ 	.byte	0x00, 0xf0, 0x11, 0x00


	//----- nvinfo : EIATTR_KPARAM_INFO
	.align		4
.L_28:
        /*00a8*/ 	.byte	0x04, 0x17
        /*00aa*/ 	.short	(.L_30 - .L_29)
.L_29:
        /*00ac*/ 	.word	0x00000000
        /*00b0*/ 	.short	0x000f
        /*00b2*/ 	.short	0x0050
        /*00b4*/ 	.byte	0x00, 0xf0, 0x11, 0x00


	//----- nvinfo : EIATTR_KPARAM_INFO
	.align		4
.L_30:
        /*00b8*/ 	.byte	0x04, 0x17
        /*00ba*/ 	.short	(.L_32 - .L_31)
.L_31:
        /*00bc*/ 	.word	0x00000000
        /*00c0*/ 	.short	0x000e
        /*00c2*/ 	.short	0x004c
        /*00c4*/ 	.byte	0x00, 0xf0, 0x11, 0x00


	//----- nvinfo : EIATTR_KPARAM_INFO
	.align		4
.L_32:
        /*00c8*/ 	.byte	0x04, 0x17
        /*00ca*/ 	.short	(.L_34 - .L_33)
.L_33:
        /*00cc*/ 	.word	0x00000000
        /*00d0*/ 	.short	0x000d
        /*00d2*/ 	.short	0x0048
        /*00d4*/ 	.byte	0x00, 0xf0, 0x11, 0x00


	//----- nvinfo : EIATTR_KPARAM_INFO
	.align		4
.L_34:
        /*00d8*/ 	.byte	0x04, 0x17
        /*00da*/ 	.short	(.L_36 - .L_35)
.L_35:
        /*00dc*/ 	.word	0x00000000
        /*00e0*/ 	.short	0x000c
        /*00e2*/ 	.short	0x0044
        /*00e4*/ 	.byte	0x00, 0xf0, 0x11, 0x00


	//----- nvinfo : EIATTR_KPARAM_INFO
	.align		4
.L_36:
        /*00e8*/ 	.byte	0x04, 0x17
        /*00ea*/ 	.short	(.L_38 - .L_37)
.L_37:
        /*00ec*/ 	.word	0x00000000
        /*00f0*/ 	.short	0x000b
        /*00f2*/ 	.short	0x0040
        /*00f4*/ 	.byte	0x00, 0xf0, 0x11, 0x00


	//----- nvinfo : EIATTR_KPARAM_INFO
	.align		4
.L_38:
        /*00f8*/ 	.byte	0x04, 0x17
        /*00fa*/ 	.short	(.L_40 - .L_39)
.L_39:
        /*00fc*/ 	.word	0x00000000
        /*0100*/ 	.short	0x000a
        /*0102*/ 	.short	0x003c
        /*0104*/ 	.byte	0x00, 0xf0, 0x11, 0x00


	//----- nvinfo : EIATTR_KPARAM_INFO
	.align		4
.L_40:
        /*0108*/ 	.byte	0x04, 0x17
        /*010a*/ 	.short	(.L_42 - .L_41)
.L_41:
        /*010c*/ 	.word	0x00000000
        /*0110*/ 	.short	0x0009
        /*0112*/ 	.short	0x0038
        /*0114*/ 	.byte	0x00, 0xf0, 0x11, 0x00


	//----- nvinfo : EIATTR_KPARAM_INFO
	.align		4
.L_42:
        /*0118*/ 	.byte	0x04, 0x17
        /*011a*/ 	.short	(.L_44 - .L_43)
.L_43:
        /*011c*/ 	.word	0x00000000
        /*0120*/ 	.short	0x0008
        /*0122*/ 	.short	0x0034
        /*0124*/ 	.byte	0x00, 0xf0, 0x11, 0x00


	//----- nvinfo : EIATTR_KPARAM_INFO
	.align		4
.L_44:
        /*0128*/ 	.byte	0x04, 0x17
        /*012a*/ 	.short	(.L_46 - .L_45)
.L_45:
        /*012c*/ 	.word	0x00000000
        /*0130*/ 	.short	0x0007
        /*0132*/ 	.short	0x0030
        /*0134*/ 	.byte	0x00, 0xf0, 0x11, 0x00


	//----- nvinfo : EIATTR_KPARAM_INFO
	.align		4
.L_46:
        /*0138*/ 	.byte	0x04, 0x17
        /*013a*/ 	.short	(.L_48 - .L_47)
.L_47:
        /*013c*/ 	.word	0x00000000
        /*0140*/ 	.short	0x0006
        /*0142*/ 	.short	0x002c
        /*0144*/ 	.byte	0x00, 0xf0, 0x11, 0x00


	//----- nvinfo : EIATTR_KPARAM_INFO
	.align		4
.L_48:
        /*0148*/ 	.byte	0x04, 0x17
        /*014a*/ 	.short	(.L_50 - .L_49)
.L_49:
        /*014c*/ 	.word	0x00000000
        /*0150*/ 	.short	0x0005
        /*0152*/ 	.short	0x0028
        /*0154*/ 	.byte	0x00, 0xf0, 0x11, 0x00


	//----- nvinfo : EIATTR_KPARAM_INFO
	.align		4
.L_50:
        /*0158*/ 	.byte	0x04, 0x17
        /*015a*/ 	.short	(.L_52 - .L_51)
.L_51:
        /*015c*/ 	.word	0x00000000
        /*0160*/ 	.short	0x0004
        /*0162*/ 	.short	0x0020
        /*0164*/ 	.byte	0x00, 0xf4, 0x21, 0x00


	//----- nvinfo : EIATTR_KPARAM_INFO
	.align		4
.L_52:
        /*0168*/ 	.byte	0x04, 0x17
        /*016a*/ 	.short	(.L_54 - .L_53)
.L_53:
        /*016c*/ 	.word	0x00000000
        /*0170*/ 	.short	0x0003
        /*0172*/ 	.short	0x0018
        /*0174*/ 	.byte	0x00, 0xf4, 0x21, 0x00


	//----- nvinfo : EIATTR_KPARAM_INFO
	.align		4
.L_54:
        /*0178*/ 	.byte	0x04, 0x17
        /*017a*/ 	.short	(.L_56 - .L_55)
.L_55:
        /*017c*/ 	.word	0x00000000
        /*0180*/ 	.short	0x0002
        /*0182*/ 	.short	0x0010
        /*0184*/ 	.byte	0x00, 0xf4, 0x21, 0x00


	//----- nvinfo : EIATTR_KPARAM_INFO
	.align		4
.L_56:
        /*0188*/ 	.byte	0x04, 0x17
        /*018a*/ 	.short	(.L_58 - .L_57)
.L_57:
        /*018c*/ 	.word	0x00000000
        /*0190*/ 	.short	0x0001
        /*0192*/ 	.short	0x0008
        /*0194*/ 	.byte	0x00, 0xf4, 0x21, 0x00


	//----- nvinfo : EIATTR_KPARAM_INFO
	.align		4
.L_58:
        /*0198*/ 	.byte	0x04, 0x17
        /*019a*/ 	.short	(.L_60 - .L_59)
.L_59:
        /*019c*/ 	.word	0x00000000
        /*01a0*/ 	.short	0x0000
        /*01a2*/ 	.short	0x0000
        /*01a4*/ 	.byte	0x00, 0xf4, 0x21, 0x00


	//----- nvinfo : EIATTR_SPARSE_MMA_MASK
	.align		4
.L_60:
        /*01a8*/ 	.byte	0x03, 0x50
        /*01aa*/ 	.short	0x0000


	//----- nvinfo : EIATTR_MAXREG_COUNT
	.align		4
        /*01ac*/ 	.byte	0x03, 0x1b
        /*01ae*/ 	.short	0x0080


	//----- nvinfo : EIATTR_NUM_BARRIERS
	.align		4
        /*01b0*/ 	.byte	0x02, 0x4c
        /*01b2*/ 	.byte	0x01
	.zero		1


	//----- nvinfo : EIATTR_ANNOTATIONS
	.align		4
        /*01b4*/ 	.byte	0x04, 0x55
        /*01b6*/ 	.short	(.L_62 - .L_61)


	//   ....[0]....
.L_61:
        /*01b8*/ 	.word	0x00000001
        /*01bc*/ 	.byte	0xa0, 0x01, 0x00, 0x00, 0x01, 0x00, 0x00, 0x00, 0xb0, 0x01, 0x00, 0x00, 0x01, 0x00, 0x00, 0x00
        /* <DEDUP_REMOVED lines=576> */
        /*25cc*/ 	.byte	0x20, 0x9d, 0x00, 0x00, 0x01, 0x00, 0x00, 0x00, 0x30, 0x9d, 0x00, 0x00


	//----- nvinfo : EIATTR_COOP_GROUP_MASK_REGIDS
	.align		4
.L_62:
        /*25d8*/ 	.byte	0x04, 0x29
        /*25da*/ 	.short	(.L_64 - .L_63)


	//   ....[0]....
.L_63:
        /*25dc*/ 	.word	0xffffffff


	//   ....[1]....
        /*25e0*/ 	.word	0xffffffff


	//   ....[2]....
        /*25e4*/ 	.word	0xffffffff


	//   ....[3]....
        /*25e8*/ 	.word	0xffffffff


	//   ....[4]....
        /*25ec*/ 	.word	0xffffffff


	//   ....[5]....
        /*25f0*/ 	.word	0xffffffff


	//   ....[6]....
        /*25f4*/ 	.word	0xffffffff


	//   ....[7]....
        /*25f8*/ 	.word	0xffffffff


	//   ....[8]....
        /*25fc*/ 	.word	0xffffffff


	//   ....[9]....
        /*2600*/ 	.word	0xffffffff


	//   ....[10]....
        /*2604*/ 	.word	0xffffffff


	//   ....[11]....
        /*2608*/ 	.word	0xffffffff


	//   ....[12]....
        /*260c*/ 	.word	0xffffffff


	//   ....[13]....
        /*2610*/ 	.word	0xffffffff


	//   ....[14]....
        /*2614*/ 	.word	0xffffffff


	//   ....[15]....
        /*2618*/ 	.word	0xffffffff


	//   ....[16]....
        /*261c*/ 	.word	0xffffffff


	//   ....[17]....
        /*2620*/ 	.word	0xffffffff


	//   ....[18]....
        /*2624*/ 	.word	0xffffffff


	//   ....[19]....
        /*2628*/ 	.word	0xffffffff


	//   ....[20]....
        /*262c*/ 	.word	0xffffffff


	//   ....[21]....
        /*2630*/ 	.word	0xffffffff


	//   ....[22]....
        /*2634*/ 	.word	0xffffffff


	//   ....[23]....
        /*2638*/ 	.word	0xffffffff


	//   ....[24]....
        /*263c*/ 	.word	0xffffffff


	//   ....[25]....
        /*2640*/ 	.word	0xffffffff


	//   ....[26]....
        /*2644*/ 	.word	0xffffffff


	//   ....[27]....
        /*2648*/ 	.word	0xffffffff


	//   ....[28]....
        /*264c*/ 	.word	0xffffffff


	//   ....[29]....
        /*2650*/ 	.word	0xffffffff


	//   ....[30]....
        /*2654*/ 	.word	0xffffffff


	//   ....[31]....
        /*2658*/ 	.word	0xffffffff


	//   ....[32]....
        /*265c*/ 	.word	0xffffffff


	//   ....[33]....
        /*2660*/ 	.word	0xffffffff


	//   ....[34]....
        /*2664*/ 	.word	0xffffffff


	//   ....[35]....
        /*2668*/ 	.word	0xffffffff


	//   ....[36]....
        /*266c*/ 	.word	0xffffffff


	//   ....[37]....
        /*2670*/ 	.word	0xffffffff


	//   ....[38]....
        /*2674*/ 	.word	0xffffffff


	//   ....[39]....
        /*2678*/ 	.word	0xffffffff


	//   ....[40]....
        /*267c*/ 	.word	0xffffffff


	//   ....[41]....
        /*2680*/ 	.word	0xffffffff


	//   ....[42]....
        /*2684*/ 	.word	0xffffffff


	//   ....[43]....
        /*2688*/ 	.word	0xffffffff


	//   ....[44]....
        /*268c*/ 	.word	0xffffffff


	//   ....[45]....
        /*2690*/ 	.word	0xffffffff


	//   ....[46]....
        /*2694*/ 	.word	0xffffffff


	//   ....[47]....
        /*2698*/ 	.word	0xffffffff


	//   ....[48]....
        /*269c*/ 	.word	0xffffffff


	//   ....[49]....
        /*26a0*/ 	.word	0xffffffff


	//   ....[50]....
        /*26a4*/ 	.word	0xffffffff


	//   ....[51]....
        /*26a8*/ 	.word	0xffffffff


	//   ....[52]....
        /*26ac*/ 	.word	0xffffffff


	//   ....[53]....
        /*26b0*/ 	.word	0xffffffff


	//   ....[54]....
        /*26b4*/ 	.word	0xffffffff


	//   ....[55]....
        /*26b8*/ 	.word	0xffffffff


	//   ....[56]....
        /*26bc*/ 	.word	0xffffffff


	//   ....[57]....
        /*26c0*/ 	.word	0xffffffff


	//   ....[58]....
        /*26c4*/ 	.word	0xffffffff


	//   ....[59]....
        /*26c8*/ 	.word	0xffffffff


	//   ....[60]....
        /*26cc*/ 	.word	0xffffffff


	//   ....[61]....
        /*26d0*/ 	.word	0xffffffff


	//   ....[62]....
        /*26d4*/ 	.word	0xffffffff


	//   ....[63]....
        /*26d8*/ 	.word	0xffffffff


	//   ....[64]....
        /*26dc*/ 	.word	0xffffffff


	//   ....[65]....
        /*26e0*/ 	.word	0xffffffff


	//   ....[66]....
        /*26e4*/ 	.word	0xffffffff


	//   ....[67]....
        /*26e8*/ 	.word	0xffffffff


	//   ....[68]....
        /*26ec*/ 	.word	0xffffffff


	//   ....[69]....
        /*26f0*/ 	.word	0xffffffff


	//   ....[70]....
        /*26f4*/ 	.word	0xffffffff


	//   ....[71]....
        /*26f8*/ 	.word	0xffffffff


	//   ....[72]....
        /*26fc*/ 	.word	0xffffffff


	//   ....[73]....
        /*2700*/ 	.word	0xffffffff


	//   ....[74]....
        /*2704*/ 	.word	0xffffffff


	//   ....[75]....
        /*2708*/ 	.word	0xffffffff


	//   ....[76]....
        /*270c*/ 	.word	0xffffffff


	//   ....[77]....
        /*2710*/ 	.word	0xffffffff


	//   ....[78]....
        /*2714*/ 	.word	0xffffffff


	//   ....[79]....
        /*2718*/ 	.word	0xffffffff


	//   ....[80]....
        /*271c*/ 	.word	0xffffffff


	//   ....[81]....
        /*2720*/ 	.word	0xffffffff


	//   ....[82]....
        /*2724*/ 	.word	0xffffffff


	//   ....[83]....
        /*2728*/ 	.word	0xffffffff


	//   ....[84]....
        /*272c*/ 	.word	0xffffffff


	//   ....[85]....
        /*2730*/ 	.word	0xffffffff


	//   ....[86]....
        /*2734*/ 	.word	0xffffffff


	//   ....[87]....
        /*2738*/ 	.word	0xffffffff


	//   ....[88]....
        /*273c*/ 	.word	0xffffffff


	//   ....[89]....
        /*2740*/ 	.word	0xffffffff


	//   ....[90]....
        /*2744*/ 	.word	0xffffffff


	//   ....[91]....
        /*2748*/ 	.word	0xffffffff


	//   ....[92]....
        /*274c*/ 	.word	0xffffffff


	//   ....[93]....
        /*2750*/ 	.word	0xffffffff


	//   ....[94]....
        /*2754*/ 	.word	0xffffffff


	//   ....[95]....
        /*2758*/ 	.word	0xffffffff


	//   ....[96]....
        /*275c*/ 	.word	0xffffffff


	//   ....[97]....
        /*2760*/ 	.word	0xffffffff


	//   ....[98]....
        /*2764*/ 	.word	0xffffffff


	//   ....[99]....
        /*2768*/ 	.word	0xffffffff


	//   ....[100]....
        /*276c*/ 	.word	0xffffffff


	//   ....[101]....
        /*2770*/ 	.word	0xffffffff


	//   ....[102]....
        /*2774*/ 	.word	0xffffffff


	//   ....[103]....
        /*2778*/ 	.word	0xffffffff


	//   ....[104]....
        /*277c*/ 	.word	0xffffffff


	//   ....[105]....
        /*2780*/ 	.word	0xffffffff


	//   ....[106]....
        /*2784*/ 	.word	0xffffffff


	//   ....[107]....
        /*2788*/ 	.word	0xffffffff


	//   ....[108]....
        /*278c*/ 	.word	0xffffffff


	//   ....[109]....
        /*2790*/ 	.word	0xffffffff


	//   ....[110]....
        /*2794*/ 	.word	0xffffffff


	//   ....[111]....
        /*2798*/ 	.word	0xffffffff


	//   ....[112]....
        /*279c*/ 	.word	0xffffffff


	//   ....[113]....
        /*27a0*/ 	.word	0xffffffff


	//   ....[114]....
        /*27a4*/ 	.word	0xffffffff


	//   ....[115]....
        /*27a8*/ 	.word	0xffffffff


	//   ....[116]....
        /*27ac*/ 	.word	0xffffffff


	//   ....[117]....
        /*27b0*/ 	.word	0xffffffff


	//   ....[118]....
        /*27b4*/ 	.word	0xffffffff


	//   ....[119]....
        /*27b8*/ 	.word	0xffffffff


	//   ....[120]....
        /*27bc*/ 	.word	0xffffffff


	//   ....[121]....
        /*27c0*/ 	.word	0xffffffff


	//   ....[122]....
        /*27c4*/ 	.word	0xffffffff


	//   ....[123]....
        /*27c8*/ 	.word	0xffffffff


	//   ....[124]....
        /*27cc*/ 	.word	0xffffffff


	//   ....[125]....
        /*27d0*/ 	.word	0xffffffff


	//   ....[126]....
        /*27d4*/ 	.word	0xffffffff


	//   ....[127]....
        /*27d8*/ 	.word	0xffffffff


	//   ....[128]....
        /*27dc*/ 	.word	0xffffffff


	//   ....[129]....
        /*27e0*/ 	.word	0xffffffff


	//   ....[130]....
        /*27e4*/ 	.word	0xffffffff


	//   ....[131]....
        /*27e8*/ 	.word	0xffffffff


	//   ....[132]....
        /*27ec*/ 	.word	0xffffffff


	//   ....[133]....
        /*27f0*/ 	.word	0xffffffff


	//   ....[134]....
        /*27f4*/ 	.word	0xffffffff


	//   ....[135]....
        /*27f8*/ 	.word	0xffffffff


	//   ....[136]....
        /*27fc*/ 	.word	0xffffffff


	//   ....[137]....
        /*2800*/ 	.word	0xffffffff


	//   ....[138]....
        /*2804*/ 	.word	0xffffffff


	//   ....[139]....
        /*2808*/ 	.word	0xffffffff


	//   ....[140]....
        /*280c*/ 	.word	0xffffffff


	//   ....[141]....
        /*2810*/ 	.word	0xffffffff


	//   ....[142]....
        /*2814*/ 	.word	0xffffffff


	//   ....[143]....
        /*2818*/ 	.word	0xffffffff


	//   ....[144]....
        /*281c*/ 	.word	0xffffffff


	//   ....[145]....
        /*2820*/ 	.word	0xffffffff


	//   ....[146]....
        /*2824*/ 	.word	0xffffffff


	//   ....[147]....
        /*2828*/ 	.word	0xffffffff


	//   ....[148]....
        /*282c*/ 	.word	0xffffffff


	//   ....[149]....
        /*2830*/ 	.word	0xffffffff


	//   ....[150]....
        /*2834*/ 	.word	0xffffffff


	//   ....[151]....
        /*2838*/ 	.word	0xffffffff


	//   ....[152]....
        /*283c*/ 	.word	0xffffffff


	//   ....[153]....
        /*2840*/ 	.word	0xffffffff


	//   ....[154]....
        /*2844*/ 	.word	0xffffffff


	//   ....[155]....
        /*2848*/ 	.word	0xffffffff


	//   ....[156]....
        /*284c*/ 	.word	0xffffffff


	//   ....[157]....
        /*2850*/ 	.word	0xffffffff


	//   ....[158]....
        /*2854*/ 	.word	0xffffffff


	//   ....[159]....
        /*2858*/ 	.word	0xffffffff


	//   ....[160]....
        /*285c*/ 	.word	0xffffffff


	//   ....[161]....
        /*2860*/ 	.word	0xffffffff


	//   ....[162]....
        /*2864*/ 	.word	0xffffffff


	//   ....[163]....
        /*2868*/ 	.word	0xffffffff


	//   ....[164]....
        /*286c*/ 	.word	0xffffffff


	//   ....[165]....
        /*2870*/ 	.word	0xffffffff


	//   ....[166]....
        /*2874*/ 	.word	0xffffffff


	//   ....[167]....
        /*2878*/ 	.word	0xffffffff


	//   ....[168]....
        /*287c*/ 	.word	0xffffffff


	//   ....[169]....
        /*2880*/ 	.word	0xffffffff


	//   ....[170]....
        /*2884*/ 	.word	0xffffffff


	//   ....[171]....
        /*2888*/ 	.word	0xffffffff


	//   ....[172]....
        /*288c*/ 	.word	0xffffffff


	//   ....[173]....
        /*2890*/ 	.word	0xffffffff


	//   ....[174]....
        /*2894*/ 	.word	0xffffffff


	//   ....[175]....
        /*2898*/ 	.word	0xffffffff


	//   ....[176]....
        /*289c*/ 	.word	0xffffffff


	//   ....[177]....
        /*28a0*/ 	.word	0xffffffff


	//   ....[178]....
        /*28a4*/ 	.word	0xffffffff


	//   ....[179]....
        /*28a8*/ 	.word	0xffffffff


	//   ....[180]....
        /*28ac*/ 	.word	0xffffffff


	//   ....[181]....
        /*28b0*/ 	.word	0xffffffff


	//   ....[182]....
        /*28b4*/ 	.word	0xffffffff


	//   ....[183]....
        /*28b8*/ 	.word	0xffffffff


	//   ....[184]....
        /*28bc*/ 	.word	0xffffffff


	//   ....[185]....
        /*28c0*/ 	.word	0xffffffff


	//   ....[186]....
        /*28c4*/ 	.word	0xffffffff


	//   ....[187]....
        /*28c8*/ 	.word	0xffffffff


	//   ....[188]....
        /*28cc*/ 	.word	0xffffffff


	//   ....[189]....
        /*28d0*/ 	.word	0xffffffff


	//   ....[190]....
        /*28d4*/ 	.word	0xffffffff


	//   ....[191]....
        /*28d8*/ 	.word	0xffffffff


	//----- nvinfo : EIATTR_COOP_GROUP_INSTR_OFFSETS
	.align		4
.L_64:
        /*28dc*/ 	.byte	0x04, 0x28
        /*28de*/ 	.short	(.L_66 - .L_65)


	//   ....[0]....
.L_65:
        /*28e0*/ 	.word	0x0003c890


	//   ....[1]....
        /*28e4*/ 	.word	0x0003c8e0


	//   ....[2]....
        /*28e8*/ 	.word	0x0003c960


	//   ....[3]....
        /*28ec*/ 	.word	0x0003c990


	//   ....[4]....
        /*28f0*/ 	.word	0x0003cc40


	//   ....[5]....
        /*28f4*/ 	.word	0x0003cc50


	//   ....[6]....
        /*28f8*/ 	.word	0x0003cc60


	//   ....[7]....
        /*28fc*/ 	.word	0x0003cc70


	//   ....[8]....
        /*2900*/ 	.word	0x0003cc80


	//   ....[9]....
        /*2904*/ 	.word	0x0003cda0


	//   ....[10]....
        /*2908*/ 	.word	0x0003cdb0


	//   ....[11]....
        /*290c*/ 	.word	0x0003cdc0


	//   ....[12]....
        /*2910*/ 	.word	0x0003cdd0


	//   ....[13]....
        /*2914*/ 	.word	0x0003cde0


	//   ....[14]....
        /*2918*/ 	.word	0x0003cdf0


	//   ....[15]....
        /*291c*/ 	.word	0x0003ce00


	//   ....[16]....
        /*2920*/ 	.word	0x0003cf40


	//   ....[17]....
        /*2924*/ 	.word	0x0003cf50


	//   ....[18]....
        /*2928*/ 	.word	0x0003cf60


	//   ....[19]....
        /*292c*/ 	.word	0x0003cf70


	//   ....[20]....
        /*2930*/ 	.word	0x0003cf80


	//   ....[21]....
        /*2934*/ 	.word	0x0003cf90


	//   ....[22]....
        /*2938*/ 	.word	0x0003d060


	//   ....[23]....
        /*293c*/ 	.word	0x0003d070


	//   ....[24]....
        /*2940*/ 	.word	0x0003d080


	//   ....[25]....
        /*2944*/ 	.word	0x0003d090


	//   ....[26]....
        /*2948*/ 	.word	0x0003d0a0


	//   ....[27]....
        /*294c*/ 	.word	0x0003d190


	//   ....[28]....
        /*2950*/ 	.word	0x0003d1a0


	//   ....[29]....
        /*2954*/ 	.word	0x0003d1b0


	//   ....[30]....
        /*2958*/ 	.word	0x0003d1c0


	//   ....[31]....
        /*295c*/ 	.word	0x0003d430


	//   ....[32]....
        /*2960*/ 	.word	0x0003d440


	//   ....[33]....
        /*2964*/ 	.word	0x0003d450


	//   ....[34]....
        /*2968*/ 	.word	0x0003d480


	//   ....[35]....
        /*296c*/ 	.word	0x0003d490


	//   ....[36]....
        /*2970*/ 	.word	0x0003d4a0


	//   ....[37]....
        /*2974*/ 	.word	0x0003d4b0


	//   ....[38]....
        /*2978*/ 	.word	0x0003d4c0


	//   ....[39]....
        /*297c*/ 	.word	0x0003d4d0


	//   ....[40]....
        /*2980*/ 	.word	0x0003d7e0


	//   ....[41]....
        /*2984*/ 	.word	0x0003d870


	//   ....[42]....
        /*2988*/ 	.word	0x0003d8a0


	//   ....[43]....
        /*298c*/ 	.word	0x0003d8c0


	//   ....[44]....
        /*2990*/ 	.word	0x0003d920


	//   ....[45]....
        /*2994*/ 	.word	0x0003d980


	//   ....[46]....
        /*2998*/ 	.word	0x0003d990


	//   ....[47]....
        /*299c*/ 	.word	0x0003d9a0


	//   ....[48]....
        /*29a0*/ 	.word	0x0003d9b0


	//   ....[49]....
        /*29a4*/ 	.word	0x0003da40


	//   ....[50]....
        /*29a8*/ 	.word	0x0003dab0


	//   ....[51]....
        /*29ac*/ 	.word	0x0003dac0


	//   ....[52]....
        /*29b0*/ 	.word	0x0003dad0


	//   ....[53]....
        /*29b4*/ 	.word	0x0003db10


	//   ....[54]....
        /*29b8*/ 	.word	0x0003db40


	//   ....[55]....
        /*29bc*/ 	.word	0x0003dc60


	//   ....[56]....
        /*29c0*/ 	.word	0x0003dca0


	//   ....[57]....
        /*29c4*/ 	.word	0x0003dd40


	//   ....[58]....
        /*29c8*/ 	.word	0x0003ddf0


	//   ....[59]....
        /*29cc*/ 	.word	0x0003de00


	//   ....[60]....
        /*29d0*/ 	.word	0x0003de10


	//   ....[61]....
        /*29d4*/ 	.word	0x0003de20


	//   ....[62]....
        /*29d8*/ 	.word	0x0003de90


	//   ....[63]....
        /*29dc*/ 	.word	0x0003dea0


	//   ....[64]....
        /*29e0*/ 	.word	0x0003e260


	//   ....[65]....
        /*29e4*/ 	.word	0x0003e280


	//   ....[66]....
        /*29e8*/ 	.word	0x0003e2e0


	//   ....[67]....
        /*29ec*/ 	.word	0x0003e300


	//   ....[68]....
        /*29f0*/ 	.word	0x0003e3e0


	//   ....[69]....
        /*29f4*/ 	.word	0x0003e3f0


	//   ....[70]....
        /*29f8*/ 	.word	0x0003e400


	//   ....[71]....
        /*29fc*/ 	.word	0x0003e410


	//   ....[72]....
        /*2a00*/ 	.word	0x0003e420


	//   ....[73]....
        /*2a04*/ 	.word	0x0003e430


	//   ....[74]....
        /*2a08*/ 	.word	0x0003e440


	//   ....[75]....
        /*2a0c*/ 	.word	0x0003e480


	//   ....[76]....
        /*2a10*/ 	.word	0x0003e490


	//   ....[77]....
        /*2a14*/ 	.word	0x0003e4d0


	//   ....[78]....
        /*2a18*/ 	.word	0x0003e4f0


	//   ....[79]....
        /*2a1c*/ 	.word	0x0003e500


	//   ....[80]....
        /*2a20*/ 	.word	0x0003e510


	//   ....[81]....
        /*2a24*/ 	.word	0x0003e520


	//   ....[82]....
        /*2a28*/ 	.word	0x0003e560


	//   ....[83]....
        /*2a2c*/ 	.word	0x0003e590


	//   ....[84]....
        /*2a30*/ 	.word	0x0003e5a0


	//   ....[85]....
        /*2a34*/ 	.word	0x0003e5c0


	//   ....[86]....
        /*2a38*/ 	.word	0x0003e5d0


	//   ....[87]....
        /*2a3c*/ 	.word	0x0003e5e0


	//   ....[88]....
        /*2a40*/ 	.word	0x0003e600


	//   ....[89]....
        /*2a44*/ 	.word	0x0003e640


	//   ....[90]....
        /*2a48*/ 	.word	0x0003e670


	//   ....[91]....
        /*2a4c*/ 	.word	0x0003e680


	//   ....[92]....
        /*2a50*/ 	.word	0x0003e6a0


	//   ....[93]....
        /*2a54*/ 	.word	0x0003e6c0


	//   ....[94]....
        /*2a58*/ 	.word	0x0003e6d0


	//   ....[95]....
        /*2a5c*/ 	.word	0x0003e6e0


	//   ....[96]....
        /*2a60*/ 	.word	0x000401f0


	//   ....[97]....
        /*2a64*/ 	.word	0x00040200


	//   ....[98]....
        /*2a68*/ 	.word	0x00040270


	//   ....[99]....
        /*2a6c*/ 	.word	0x000402f0


	//   ....[100]....
        /*2a70*/ 	.word	0x00040400


	//   ....[101]....
        /*2a74*/ 	.word	0x00040410


	//   ....[102]....
        /*2a78*/ 	.word	0x00040420


	//   ....[103]....
        /*2a7c*/ 	.word	0x00040470


	//   ....[104]....
        /*2a80*/ 	.word	0x00040480


	//   ....[105]....
        /*2a84*/ 	.word	0x000404c0


	//   ....[106]....
        /*2a88*/ 	.word	0x000404d0


	//   ....[107]....
        /*2a8c*/ 	.word	0x00040520


	//   ....[108]....
        /*2a90*/ 	.word	0x00040530


	//   ....[109]....
        /*2a94*/ 	.word	0x00040540


	//   ....[110]....
        /*2a98*/ 	.word	0x00040570


	//   ....[111]....
        /*2a9c*/ 	.word	0x00040730


	//   ....[112]....
        /*2aa0*/ 	.word	0x000408b0


	//   ....[113]....
        /*2aa4*/ 	.word	0x000408d0


	//   ....[114]....
        /*2aa8*/ 	.word	0x000408f0


	//   ....[115]....
        /*2aac*/ 	.word	0x00040900


	//   ....[116]....
        /*2ab0*/ 	.word	0x00040970


	//   ....[117]....
        /*2ab4*/ 	.word	0x00040980


	//   ....[118]....
        /*2ab8*/ 	.word	0x00040dc0


	//   ....[119]....
        /*2abc*/ 	.word	0x00040dd0


	//   ....[120]....
        /*2ac0*/ 	.word	0x00040e60


	//   ....[121]....
        /*2ac4*/ 	.word	0x00040ec0


	//   ....[122]....
        /*2ac8*/ 	.word	0x00040f00


	//   ....[123]....
        /*2acc*/ 	.word	0x00040f40


	//   ....[124]....
        /*2ad0*/ 	.word	0x00040f60


	//   ....[125]....
        /*2ad4*/ 	.word	0x00040f80


	//   ....[126]....
        /*2ad8*/ 	.word	0x00040fa0


	//   ....[127]....
        /*2adc*/ 	.word	0x00040fc0


	//   ....[128]....
        /*2ae0*/ 	.word	0x00040fe0


	//   ....[129]....
        /*2ae4*/ 	.word	0x00041010


	//   ....[130]....
        /*2ae8*/ 	.word	0x00041030


	//   ....[131]....
        /*2aec*/ 	.word	0x00041060


	//   ....[132]....
        /*2af0*/ 	.word	0x00041080


	//   ....[133]....
        /*2af4*/ 	.word	0x00041170


	//   ....[134]....
        /*2af8*/ 	.word	0x000411a0


	//   ....[135]....
        /*2afc*/ 	.word	0x000411d0


	//   ....[136]....
        /*2b00*/ 	.word	0x00041270


	//   ....[137]....
        /*2b04*/ 	.word	0x00041330


	//   ....[138]....
        /*2b08*/ 	.word	0x00041340


	//   ....[139]....
        /*2b0c*/ 	.word	0x00041350


	//   ....[140]....
        /*2b10*/ 	.word	0x00041370


	//   ....[141]....
        /*2b14*/ 	.word	0x00041380


	//   ....[142]....
        /*2b18*/ 	.word	0x000413c0


	//   ....[143]....
        /*2b1c*/ 	.word	0x000413e0


	//   ....[144]....
        /*2b20*/ 	.word	0x000413f0


	//   ....[145]....
        /*2b24*/ 	.word	0x00041400


	//   ....[146]....
        /*2b28*/ 	.word	0x00041430


	//   ....[147]....
        /*2b2c*/ 	.word	0x00041440


	//   ....[148]....
        /*2b30*/ 	.word	0x00041450


	//   ....[149]....
        /*2b34*/ 	.word	0x000414d0


	//   ....[150]....
        /*2b38*/ 	.word	0x00041500


	//   ....[151]....
        /*2b3c*/ 	.word	0x00041520


	//   ....[152]....
        /*2b40*/ 	.word	0x00041550


	//   ....[153]....
        /*2b44*/ 	.word	0x00041650


	//   ....[154]....
        /*2b48*/ 	.word	0x000418c0


	//   ....[155]....
        /*2b4c*/ 	.word	0x000418d0


	//   ....[156]....
        /*2b50*/ 	.word	0x000418e0


	//   ....[157]....
        /*2b54*/ 	.word	0x000418f0


	//   ....[158]....
        /*2b58*/ 	.word	0x00041900


	//   ....[159]....
        /*2b5c*/ 	.word	0x00041910


	//   ....[160]....
        /*2b60*/ 	.word	0x00041c80


	//   ....[161]....
        /*2b64*/ 	.word	0x00041ca0


	//   ....[162]....
        /*2b68*/ 	.word	0x00041cc0


	//   ....[163]....
        /*2b6c*/ 	.word	0x00041ce0


	//   ....[164]....
        /*2b70*/ 	.word	0x00041d90


	//   ....[165]....
        /*2b74*/ 	.word	0x00041da0


	//   ....[166]....
        /*2b78*/ 	.word	0x00041db0


	//   ....[167]....
        /*2b7c*/ 	.word	0x00041dc0


	//   ....[168]....
        /*2b80*/ 	.word	0x00041dd0


	//   ....[169]....
        /*2b84*/ 	.word	0x00041de0


	//   ....[170]....
        /*2b88*/ 	.word	0x00041e20


	//   ....[171]....
        /*2b8c*/ 	.word	0x00041e30


	//   ....[172]....
        /*2b90*/ 	.word	0x00041e40


	//   ....[173]....
        /*2b94*/ 	.word	0x00041e80


	//   ....[174]....
        /*2b98*/ 	.word	0x00041e90


	//   ....[175]....
        /*2b9c*/ 	.word	0x00041ea0


	//   ....[176]....
        /*2ba0*/ 	.word	0x00041ee0


	//   ....[177]....
        /*2ba4*/ 	.word	0x00041ef0


	//   ....[178]....
        /*2ba8*/ 	.word	0x00041f00


	//   ....[179]....
        /*2bac*/ 	.word	0x00041f60


	//   ....[180]....
        /*2bb0*/ 	.word	0x00041f70


	//   ....[181]....
        /*2bb4*/ 	.word	0x00041fb0


	//   ....[182]....
        /*2bb8*/ 	.word	0x00042080


	//   ....[183]....
        /*2bbc*/ 	.word	0x00042090


	//   ....[184]....
        /*2bc0*/ 	.word	0x000421c0


	//   ....[185]....
        /*2bc4*/ 	.word	0x000421d0


	//   ....[186]....
        /*2bc8*/ 	.word	0x000421e0


	//   ....[187]....
        /*2bcc*/ 	.word	0x000421f0


	//   ....[188]....
        /*2bd0*/ 	.word	0x00042260


	//   ....[189]....
        /*2bd4*/ 	.word	0x00042280


	//   ....[190]....
        /*2bd8*/ 	.word	0x000422a0


	//   ....[191]....
        /*2bdc*/ 	.word	0x000422b0


	//----- nvinfo : EIATTR_VRC_CTA_INIT_COUNT
	.align		4
.L_66:
        /*2be0*/ 	.byte	0x02, 0x4a
	.zero		1
	.zero		1


	//----- nvinfo : EIATTR_EXIT_INSTR_OFFSETS
	.align		4
        /*2be4*/ 	.byte	0x04, 0x1c
        /*2be6*/ 	.short	(.L_68 - .L_67)


	//   ....[0]....
.L_67:
        /*2be8*/ 	.word	0x00078160


	//   ....[1]....
        /*2bec*/ 	.word	0x000781a0


	//----- nvinfo : EIATTR_REQNTID
	.align		4
.L_68:
        /*2bf0*/ 	.byte	0x04, 0x10
        /*2bf2*/ 	.short	(.L_70 - .L_69)
.L_69:
        /*2bf4*/ 	.word	0x00000200
        /*2bf8*/ 	.word	0x00000001
        /*2bfc*/ 	.word	0x00000001


	//----- nvinfo : EIATTR_CBANK_PARAM_SIZE
	.align		4
.L_70:
        /*2c00*/ 	.byte	0x03, 0x19
        /*2c02*/ 	.short	0x0088


	//----- nvinfo : EIATTR_PARAM_CBANK
	.align		4
        /*2c04*/ 	.byte	0x04, 0x0a
        /*2c06*/ 	.short	(.L_72 - .L_71)
	.align		4
.L_71:
        /*2c08*/ 	.word	index@(.nv.constant0.attn_fwd)
        /*2c0c*/ 	.short	0x0380
        /*2c0e*/ 	.short	0x0088


	//----- nvinfo : EIATTR_SW_WAR
	.align		4
.L_72:
        /*2c10*/ 	.byte	0x04, 0x36
        /*2c12*/ 	.short	(.L_74 - .L_73)
.L_73:
        /*2c14*/ 	.word	0x00000008
.L_74:


//--------------------- .nv.compat                --------------------------
	.section	.nv.compat,"",@"SHT_CUDA_COMPAT_INFO"
	.align	4
        /*0000*/ 	.byte	0x02, 0x02, 0x01, 0x00, 0x02, 0x05, 0x05, 0x00, 0x02, 0x03, 0x00, 0x00, 0x02, 0x06, 0x01, 0x00


//--------------------- .nv.callgraph             --------------------------
	.section	.nv.callgraph,"",@"SHT_CUDA_CALLGRAPH"
	.align	4
	.sectionentsize	8
	.align		4
        /*0000*/ 	.word	0x00000000
	.align		4
        /*0004*/ 	.word	0xffffffff
	.align		4
        /*0008*/ 	.word	0x00000000
	.align		4
        /*000c*/ 	.word	0xfffffffe
	.align		4
        /*0010*/ 	.word	0x00000000
	.align		4
        /*0014*/ 	.word	0xfffffffd
	.align		4
        /*0018*/ 	.word	0x00000000
	.align		4
        /*001c*/ 	.word	0xfffffffc


//--------------------- .nv.constant4             --------------------------
	.section	.nv.constant4,"a",@progbits
	.align	8
	.align		8
.nv.constant4:
        /*0000*/ 	.dword	_$_str


//--------------------- .text.attn_fwd            --------------------------
	.section	.text.attn_fwd,"ax",@progbits
	.align	128
        .global         attn_fwd
        .type           attn_fwd,@function
        .size           attn_fwd,(.L_x_3 - attn_fwd)
        .other          attn_fwd,@"STO_CUDA_ENTRY STV_DEFAULT"
attn_fwd:
.text.attn_fwd:
[----:B------:R-:W0:Y:S01]  /*0000*/  LDC R1, c[0x0][0x37c] ;  /* 0x0000df00ff017b82 */ /* 0x000e220000000800 */
[----:B------:R-:W1:Y:S07]  /*0010*/  S2R R8, SR_TID.X ;  /* 0x0000000000087919 */ /* 0x000e6e0000002100 */
[----:B------:R-:W2:Y:S01]  /*0020*/  LDC R2, c[0x0][0x3b8] ;  /* 0x0000ee00ff027b82 */ /* 0x000ea20000000800 */
[----:B0-----:R-:W-:Y:S01]  /*0030*/  IADD3 R1, PT, PT, R1, -0x5d00, RZ ;  /* 0xffffa30001017810 */ /* 0x001fe20007ffe0ff */
[----:B------:R-:W0:Y:S01]  /*0040*/  LDCU.64 UR4, c[0x0][0x3b0] ;  /* 0x00007600ff0477ac */ /* 0x000e220008000a00 */
[----:B------:R-:W3:Y:S01]  /*0050*/  S2R R9, SR_CTAID.X ;  /* 0x0000000000097919 */ /* 0x000ee20000002500 */
[----:B------:R-:W4:Y:S04]  /*0060*/  LDCU.64 UR10, c[0x0][0x358] ;  /* 0x00006b00ff0a77ac */ /* 0x000f280008000a00 */
[----:B------:R-:W0:Y:S08]  /*0070*/  S2UR UR6, SR_CTAID.Y ;  /* 0x00000000000679c3 */ /* 0x000e300000002600 */
[----:B------:R-:W5:Y:S01]  /*0080*/  LDC.64 R26, c[0x0][0x380] ;  /* 0x0000e000ff1a7b82 */ /* 0x000f620000000a00 */
[----:B-1----:R-:W-:Y:S01]  /*0090*/  SHF.R.U32.HI R0, RZ, 0x8, R8 ;  /* 0x00000008ff007819 */ /* 0x002fe20000011608 */
[----:B0-----:R-:W-:Y:S01]  /*00a0*/  UIMAD UR4, UR6, UR4, URZ ;  /* 0x00000004060472a4 */ /* 0x001fe2000f8e02ff */
[----:B------:R-:W-:-:S02]  /*00b0*/  LOP3.LUT R12, R8, 0xff, RZ, 0xc0, !PT ;  /* 0x000000ff080c7812 */ /* 0x000fc400078ec0ff */
[----:B------:R-:W-:Y:S01]  /*00c0*/  SGXT.U32 R0, R0, 0x1 ;  /* 0x000000010000781a */ /* 0x000fe20000000000 */
[----:B------:R-:W-:Y:S02]  /*00d0*/  USHF.L.U32 UR7, UR4, 0x1, URZ ;  /* 0x0000000104077899 */ /* 0x000fe400080006ff */
[----:B---3--:R-:W-:Y:S02]  /*00e0*/  IMAD R10, R9, 0x100, R12 ;  /* 0x00000100090a7824 */ /* 0x008fe400078e020c */
[----:B--2---:R-:W-:-:S04]  /*00f0*/  IMAD R0, R0, R2, RZ ;  /* 0x0000000200007224 */ /* 0x004fc800078e02ff */
[----:B------:R-:W-:-:S05]  /*0100*/  IMAD R13, R2, 0x2, R0 ;  /* 0x00000002020d7824 */ /* 0x000fca00078e0200 */
[----:B------:R-:W-:-:S05]  /*0110*/  LEA R15, R2, R13, 0x1 ;  /* 0x0000000d020f7211 */ /* 0x000fca00078e08ff */
[----:B------:R-:W-:-:S05]  /*0120*/  IMAD R21, R2, 0x2, R15 ;  /* 0x0000000202157824 */ /* 0x000fca00078e020f */
[----:B------:R-:W-:-:S05]  /*0130*/  LEA R3, R2, R21, 0x1 ;  /* 0x0000001502037211 */ /* 0x000fca00078e08ff */
[----:B------:R-:W-:-:S05]  /*0140*/  IMAD R19, R2, 0x2, R3 ;  /* 0x0000000202137824 */ /* 0x000fca00078e0203 */
[----:B------:R-:W-:-:S05]  /*0150*/  LEA R18, R2, R19, 0x1 ;  /* 0x0000001302127211 */ /* 0x000fca00078e08ff */
[----:B------:R-:W-:-:S05]  /*0160*/  IMAD R17, R2, 0x2, R18 ;  /* 0x0000000202117824 */ /* 0x000fca00078e0212 */
[----:B------:R-:W-:-:S05]  /*0170*/  LEA R16, R2, R17, 0x1 ;  /* 0x0000001102107211 */ /* 0x000fca00078e08ff */
[----:B------:R-:W-:-:S05]  /*0180*/  IMAD R20, R2, 0x2, R16 ;  /* 0x0000000202147824 */ /* 0x000fca00078e0210 */
[----:B------:R-:W-:Y:S01]  /*0190*/  LEA R22, R2, R20, 0x1 ;  /* 0x0000001402167211 */ /* 0x000fe200078e08ff */
[----:B------:R0:W-:Y:S04]  /*01a0*/  STL [R1+0x1378], R20 ;  /* 0x0013781401007387 */ /* 0x0001e80000100800 */
[----:B------:R1:W-:Y:S01]  /*01b0*/  STL [R1+0x974], R10 ;  /* 0x0009740a01007387 */ /* 0x0003e20000100800 */
[----:B0-----:R-:W0:Y:S01]  /*01c0*/  LDC R20, c[0x0][0x3b8] ;  /* 0x0000ee00ff147b82 */ /* 0x001e220000000800 */
[----:B-1----:R-:W-:Y:S01]  /*01d0*/  IMAD R10, R10, UR5, RZ ;  /* 0x000000050a0a7c24 */ /* 0x002fe2000f8e02ff */
[----:B------:R-:W-:-:S03]  /*01e0*/  UIMAD.WIDE UR4, UR4, 0x2, URZ ;  /* 0x00000002040478a5 */ /* 0x000fc6000f8e02ff */
[C---:B------:R-:W-:Y:S02]  /*01f0*/  IMAD.SHL.U32 R11, R10.reuse, 0x2, RZ ;  /* 0x000000020a0b7824 */ /* 0x040fe400078e00ff */
[----:B------:R-:W-:-:S03]  /*0200*/  IMAD.HI R10, R10, 0x2, RZ ;  /* 0x000000020a0a7827 */ /* 0x000fc600078e02ff */
[----:B-----5:R-:W-:-:S04]  /*0210*/  IADD3 R26, P0, P1, R11, UR7, R26 ;  /* 0x000000070b1a7c10 */ /* 0x020fc8000f91e01a */
[----:B------:R-:W-:Y:S02]  /*0220*/  IADD3.X R27, PT, PT, R10, UR5, R27, P0, P1 ;  /* 0x000000050a1b7c10 */ /* 0x000fe400087e241b */
[----:B------:R-:W-:-:S04]  /*0230*/  LEA R10, P0, R0, R26, 0x1 ;  /* 0x0000001a000a7211 */ /* 0x000fc800078008ff */
[----:B------:R-:W-:Y:S01]  /*0240*/  LEA.HI.X.SX32 R11, R0, R27, 0x1, P0 ;  /* 0x0000001b000b7211 */ /* 0x000fe200000f0eff */
[C---:B0-----:R-:W-:Y:S01]  /*0250*/  IMAD R24, R20.reuse, 0x2, R22 ;  /* 0x0000000214187824 */ /* 0x041fe200078e0216 */
[----:B------:R-:W0:Y:S04]  /*0260*/  S2R R0, SR_TID.X ;  /* 0x0000000000007919 */ /* 0x000e280000002100 */
[C---:B------:R-:W-:Y:S01]  /*0270*/  LEA R23, R20.reuse, R24, 0x1 ;  /* 0x0000001814177211 */ /* 0x040fe200078e08ff */
[----:B----4-:R1:W2:Y:S04]  /*0280*/  LDG.E.U16 R10, desc[UR10][R10.64] ;  /* 0x0000000a0a0a7981 */ /* 0x0102a8000c1e1500 */
[----:B------:R-:W-:-:S05]  /*0290*/  IMAD R25, R20, 0x2, R23 ;  /* 0x0000000214197824 */ /* 0x000fca00078e0217 */
[C---:B------:R-:W-:Y:S01]  /*02a0*/  LEA R2, R20.reuse, R25, 0x1 ;  /* 0x0000001914027211 */ /* 0x040fe200078e08ff */
[----:B-1----:R-:W1:Y:S04]  /*02b0*/  LDC R11, c[0x0][0x3b8] ;  /* 0x0000ee00ff0b7b82 */ /* 0x002e680000000800 */
[----:B------:R-:W-:-:S05]  /*02c0*/  IMAD R3, R20, 0x2, R2 ;  /* 0x0000000214037824 */ /* 0x000fca00078e0202 */
[----:B------:R-:W-:-:S05]  /*02d0*/  LEA R4, R20, R3, 0x1 ;  /* 0x0000000314047211 */ /* 0x000fca00078e08ff */
[----:B------:R-:W-:Y:S01]  /*02e0*/  IMAD R5, R20, 0x2, R4 ;  /* 0x0000000214057824 */ /* 0x000fe200078e0204 */
[----:B0-----:R-:W-:-:S04]  /*02f0*/  SHF.R.S32.HI R0, RZ, 0x8, R0 ;  /* 0x00000008ff007819 */ /* 0x001fc80000011400 */
[----:B------:R-:W-:Y:S02]  /*0300*/  LEA R6, R20, R5, 0x1 ;  /* 0x0000000514067211 */ /* 0x000fe400078e08ff */
[----:B------:R-:W-:-:S03]  /*0310*/  SGXT R0, R0, 0x1 ;  /* 0x000000010000781a */ /* 0x000fc60000000200 */
[----:B------:R-:W-:-:S05]  /*0320*/  IMAD R7, R20, 0x2, R6 ;  /* 0x0000000214077824 */ /* 0x000fca00078e0206 */
[----:B------:R-:W-:-:S04]  /*0330*/  LEA R8, R20, R7, 0x1 ;  /* 0x0000000714087211 */ /* 0x000fc800078e08ff */
[----:B------:R-:W-:-:S05]  /*0340*/  LEA R9, R20, R8, 0x1 ;  /* 0x0000000814097211 */ /* 0x000fca00078e08ff */
[----:B------:R-:W-:-:S05]  /*0350*/  IMAD R28, R20, 0x2, R9 ;  /* 0x00000002141c7824 */ /* 0x000fca00078e0209 */
[----:B------:R-:W-:-:S05]  /*0360*/  LEA R12, R20, R28, 0x1 ;  /* 0x0000001c140c7211 */ /* 0x000fca00078e08ff */
[----:B------:R0:W-:Y:S02]  /*0370*/  STL [R1+0x4], R12 ;  /* 0x0000040c01007387 */ /* 0x0001e40000100800 */
[----:B0-----:R-:W-:-:S05]  /*0380*/  LEA R12, R20, R12, 0x1 ;  /* 0x0000000c140c7211 */ /* 0x001fca00078e08ff */
[C---:B------:R-:W-:Y:S01]  /*0390*/  IMAD R29, R20.reuse, 0x2, R12 ;  /* 0x00000002141d7824 */ /* 0x040fe200078e020c */
[----:B------:R0:W-:Y:S04]  /*03a0*/  STL [R1], R12 ;  /* 0x0000000c01007387 */ /* 0x0001e80000100800 */
[----:B0-----:R-:W-:-:S05]  /*03b0*/  LEA R12, R20, R29, 0x1 ;  /* 0x0000001d140c7211 */ /* 0x001fca00078e08ff */
[----:B------:R-:W-:Y:S01]  /*03c0*/  IMAD R14, R20, 0x2, R12 ;  /* 0x00000002140e7824 */ /* 0x000fe200078e020c */
[----:B------:R-:W-:-:S04]  /*03d0*/  LEA R12, P1, R13, R26, 0x1 ;  /* 0x0000001a0d0c7211 */ /* 0x000fc800078208ff */
[----:B------:R-:W-:Y:S01]  /*03e0*/  LEA.HI.X.SX32 R13, R13, R27, 0x1, P1 ;  /* 0x0000001b0d0d7211 */ /* 0x000fe200008f0eff */
[----:B------:R0:W-:Y:S01]  /*03f0*/  STL [R1+0x14], R14 ;  /* 0x0000140e01007387 */ /* 0x0001e20000100800 */
[----:B------:R-:W-:-:S03]  /*0400*/  LEA R20, R20, R14, 0x1 ;  /* 0x0000000e14147211 */ /* 0x000fc600078e08ff */
[----:B------:R1:W3:Y:S01]  /*0410*/  LDG.E.U16 R12, desc[UR10][R12.64] ;  /* 0x0000000a0c0c7981 */ /* 0x0002e2000c1e1500 */
[----:B0-----:R-:W0:Y:S02]  /*0420*/  S2R R14, SR_TID.X ;  /* 0x00000000000e7919 */ /* 0x001e240000002100 */
[----:B0-----:R-:W-:-:S05]  /*0430*/  LOP3.LUT R14, R14, 0xff, RZ, 0xc0, !PT ;  /* 0x000000ff0e0e7812 */ /* 0x001fca00078ec0ff */
[----:B------:R-:W-:-:S05]  /*0440*/  IMAD.SHL.U32 R14, R14, 0x2, RZ ;  /* 0x000000020e0e7824 */ /* 0x000fca00078e00ff */
[----:B------:R-:W-:Y:S02]  /*0450*/  LOP3.LUT R0, R14, 0x210, R0, 0x78, !PT ;  /* 0x000002100e007812 */ /* 0x000fe400078e7800 */
[----:B-1----:R-:W-:Y:S02]  /*0460*/  LEA R13, R11, R21, 0x1 ;  /* 0x000000150b0d7211 */ /* 0x002fe400078e08ff */
[----:B------:R-:W0:Y:S01]  /*0470*/  LDC R11, c[0x0][0x3b8] ;  /* 0x0000ee00ff0b7b82 */ /* 0x000e220000000800 */
[----:B------:R1:W-:Y:S01]  /*0480*/  STL [R1+0x1300], R0 ;  /* 0x0013000001007387 */ /* 0x0003e20000100800 */
[----:B------:R-:W-:-:S03]  /*0490*/  LEA R14, P0, R15, R26, 0x1 ;  /* 0x0000001a0f0e7211 */ /* 0x000fc600078008ff */
[----:B------:R4:W-:Y:S03]  /*04a0*/  STL [R1+0x10], R20 ;  /* 0x0000101401007387 */ /* 0x0009e60000100800 */
[----:B-1----:R-:W4:Y:S01]  /*04b0*/  LDC R0, c[0x0][0x3b8] ;  /* 0x0000ee00ff007b82 */ /* 0x002f220000000800 */
[----:B------:R-:W-:-:S06]  /*04c0*/  LEA.HI.X.SX32 R15, R15, R27, 0x1, P0 ;  /* 0x0000001b0f0f7211 */ /* 0x000fcc00000f0eff */
[----:B------:R1:W5:Y:S01]  /*04d0*/  LDG.E.U16 R15, desc[UR10][R14.64] ;  /* 0x0000000a0e0f7981 */ /* 0x000362000c1e1500 */
[----:B----4-:R-:W-:-:S05]  /*04e0*/  LEA R20, R0, R20, 0x1 ;  /* 0x0000001400147211 */ /* 0x010fca00078e08ff */
[----:B------:R4:W-:Y:S02]  /*04f0*/  STL [R1+0x24], R20 ;  /* 0x0000241401007387 */ /* 0x0009e40000100800 */
[----:B----4-:R-:W-:-:S05]  /*0500*/  IMAD R20, R0, 0x2, R20 ;  /* 0x0000000200147824 */ /* 0x010fca00078e0214 */
[----:B------:R4:W-:Y:S02]  /*0510*/  STL [R1+0x18], R20 ;  /* 0x0000181401007387 */ /* 0x0009e40000100800 */
[----:B----4-:R-:W-:Y:S02]  /*0520*/  IMAD R20, R0, 0x2, R20 ;  /* 0x0000000200147824 */ /* 0x010fe400078e0214 */
[----:B--2---:R2:W-:Y:S02]  /*0530*/  STL [R1+0x4b8], R10 ;  /* 0x0004b80a01007387 */ /* 0x0045e40000100800 */
[-C--:B--2---:R-:W-:Y:S02]  /*0540*/  LEA R10, P0, R21, R26.reuse, 0x1 ;  /* 0x0000001a150a7211 */ /* 0x084fe400078008ff */
[----:B---3--:R2:W-:Y:S04]  /*0550*/  STL [R1+0x4b4], R12 ;  /* 0x0004b40c01007387 */ /* 0x0085e80000100800 */
[----:B------:R3:W-:Y:S01]  /*0560*/  STL [R1+0x38], R20 ;  /* 0x0000381401007387 */ /* 0x0007e20000100800 */
[----:B--2---:R-:W-:-:S02]  /*0570*/  LEA R12, P1, R13, R26, 0x1 ;  /* 0x0000001a0d0c7211 */ /* 0x004fc400078208ff */
[----:B0-----:R-:W-:Y:S01]  /*0580*/  LEA R13, R11, R21, 0x1 ;  /* 0x000000150b0d7211 */ /* 0x001fe200078e08ff */
[----:B---3--:R-:W-:Y:S01]  /*0590*/  IMAD R20, R0, 0x2, R20 ;  /* 0x0000000200147824 */ /* 0x008fe200078e0214 */
[----:B------:R-:W-:-:S04]  /*05a0*/  LEA.HI.X.SX32 R11, R21, R27, 0x1, P0 ;  /* 0x0000001b150b7211 */ /* 0x000fc800000f0eff */
[----:B------:R0:W-:Y:S01]  /*05b0*/  STL [R1+0x40], R20 ;  /* 0x0000401401007387 */ /* 0x0001e20000100800 */
[----:B------:R-:W-:Y:S02]  /*05c0*/  LEA R21, R0, R20, 0x1 ;  /* 0x0000001400157211 */ /* 0x000fe400078e08ff */
[----:B------:R-:W-:-:S06]  /*05d0*/  LEA.HI.X.SX32 R13, R13, R27, 0x1, P1 ;  /* 0x0000001b0d0d7211 */ /* 0x000fcc00008f0eff */
[----:B------:R-:W2:Y:S04]  /*05e0*/  LDG.E.U16 R13, desc[UR10][R12.64] ;  /* 0x0000000a0c0d7981 */ /* 0x000ea8000c1e1500 */
[----:B0-----:R0:W3:Y:S01]  /*05f0*/  LDG.E.U16 R20, desc[UR10][R10.64] ;  /* 0x0000000a0a147981 */ /* 0x0010e2000c1e1500 */
[C---:B-1----:R-:W-:Y:S01]  /*0600*/  LEA R14, P0, R19.reuse, R26, 0x1 ;  /* 0x0000001a130e7211 */ /* 0x042fe200078008ff */
[----:B0-----:R-:W-:Y:S02]  /*0610*/  IMAD R10, R0, 0x2, R21 ;  /* 0x00000002000a7824 */ /* 0x001fe400078e0215 */
[----:B-----5:R0:W-:Y:S02]  /*0620*/  STL [R1+0x4b0], R15 ;  /* 0x0004b00f01007387 */ /* 0x0201e40000100800 */
[----:B0-----:R-:W-:-:S02]  /*0630*/  LEA.HI.X.SX32 R15, R19, R27, 0x1, P0 ;  /* 0x0000001b130f7211 */ /* 0x001fc400000f0eff */
[----:B------:R-:W-:Y:S02]  /*0640*/  LEA R19, R0, R21, 0x1 ;  /* 0x0000001500137211 */ /* 0x000fe400078e08ff */
[CC--:B------:R-:W-:Y:S02]  /*0650*/  LEA R10, P0, R18.reuse, R26.reuse, 0x1 ;  /* 0x0000001a120a7211 */ /* 0x0c0fe400078008ff */
[----:B------:R0:W4:Y:S02]  /*0660*/  LDG.E.U16 R15, desc[UR10][R14.64] ;  /* 0x0000000a0e0f7981 */ /* 0x000124000c1e1500 */
[----:B------:R-:W-:Y:S02]  /*0670*/  LEA.HI.X.SX32 R11, R18, R27, 0x1, P0 ;  /* 0x0000001b120b7211 */ /* 0x000fe400000f0eff */
[----:B------:R-:W-:-:S04]  /*0680*/  LEA R12, P0, R17, R26, 0x1 ;  /* 0x0000001a110c7211 */ /* 0x000fc800078008ff */
[----:B------:R-:W5:Y:S04]  /*0690*/  LDG.E.U16 R11, desc[UR10][R10.64] ;  /* 0x0000000a0a0b7981 */ /* 0x000f68000c1e1500 */
[----:B---3--:R1:W-:Y:S02]  /*06a0*/  STL [R1+0x4ac], R20 ;  /* 0x0004ac1401007387 */ /* 0x0083e40000100800 */
[----:B-1----:R-:W-:-:S05]  /*06b0*/  IMAD R20, R0, 0x2, R19 ;  /* 0x0000000200147824 */ /* 0x002fca00078e0213 */
[----:B------:R1:W-:Y:S01]  /*06c0*/  STL [R1+0xc4], R20 ;  /* 0x0000c41401007387 */ /* 0x0003e20000100800 */
[----:B------:R-:W-:-:S03]  /*06d0*/  LEA R18, R0, R20, 0x1 ;  /* 0x0000001400127211 */ /* 0x000fc600078e08ff */
[----:B-1----:R-:W3:Y:S04]  /*06e0*/  LDL.LU R20, [R1+0x1378] ;  /* 0x0013780001147983 */ /* 0x002ee80000300800 */
[----:B--2---:R1:W-:Y:S02]  /*06f0*/  STL [R1+0x4a8], R13 ;  /* 0x0004a80d01007387 */ /* 0x0043e40000100800 */
[----:B-1----:R-:W-:-:S06]  /*0700*/  LEA.HI.X.SX32 R13, R17, R27, 0x1, P0 ;  /* 0x0000001b110d7211 */ /* 0x002fcc00000f0eff */
[----:B------:R1:W2:Y:S01]  /*0710*/  LDG.E.U16 R13, desc[UR10][R12.64] ;  /* 0x0000000a0c0d7981 */ /* 0x0002a2000c1e1500 */
[----:B0-----:R-:W-:-:S03]  /*0720*/  LEA R14, P1, R16, R26, 0x1 ;  /* 0x0000001a100e7211 */ /* 0x001fc600078208ff */
[----:B------:R-:W-:Y:S04]  /*0730*/  STL [R1+0x4c], R18 ;  /* 0x00004c1201007387 */ /* 0x000fe80000100800 */
[----:B----4-:R0:W-:Y:S02]  /*0740*/  STL [R1+0x4a4], R15 ;  /* 0x0004a40f01007387 */ /* 0x0101e40000100800 */
[----:B0-----:R-:W-:Y:S02]  /*0750*/  LEA.HI.X.SX32 R15, R16, R27, 0x1, P1 ;  /* 0x0000001b100f7211 */ /* 0x001fe400008f0eff */
[----:B-----5:R0:W-:Y:S01]  /*0760*/  STL [R1+0x4a0], R11 ;  /* 0x0004a00b01007387 */ /* 0x0201e20000100800 */
[----:B---3--:R-:W-:-:S04]  /*0770*/  LEA R10, P0, R20, R26, 0x1 ;  /* 0x0000001a140a7211 */ /* 0x008fc800078008ff */
[----:B0-----:R-:W-:Y:S02]  /*0780*/  LEA.HI.X.SX32 R11, R20, R27, 0x1, P0 ;  /* 0x0000001b140b7211 */ /* 0x001fe400000f0eff */
[----:B------:R-:W3:Y:S01]  /*0790*/  LDG.E.U16 R20, desc[UR10][R14.64] ;  /* 0x0000000a0e147981 */ /* 0x000ee2000c1e1500 */
[----:B-1----:R-:W-:-:S03]  /*07a0*/  LEA R12, P0, R22, R26, 0x1 ;  /* 0x0000001a160c7211 */ /* 0x002fc600078008ff */
[----:B--2---:R0:W-:Y:S02]  /*07b0*/  STL [R1+0x49c], R13 ;  /* 0x00049c0d01007387 */ /* 0x0041e40000100800 */
[----:B0-----:R-:W-:Y:S02]  /*07c0*/  LEA.HI.X.SX32 R13, R22, R27, 0x1, P0 ;  /* 0x0000001b160d7211 */ /* 0x001fe400000f0eff */
[----:B------:R0:W2:Y:S01]  /*07d0*/  LDG.E.U16 R22, desc[UR10][R10.64] ;  /* 0x0000000a0a167981 */ /* 0x0000a2000c1e1500 */
[----:B------:R-:W-:-:S05]  /*07e0*/  IMAD R18, R0, 0x2, R18 ;  /* 0x0000000200127824 */ /* 0x000fca00078e0212 */
[----:B------:R-:W-:-:S05]  /*07f0*/  LEA R17, R0, R18, 0x1 ;  /* 0x0000001200117211 */ /* 0x000fca00078e08ff */
[----:B------:R-:W-:-:S05]  /*0800*/  IMAD R16, R0, 0x2, R17 ;  /* 0x0000000200107824 */ /* 0x000fca00078e0211 */
[----:B------:R1:W-:Y:S02]  /*0810*/  STL [R1+0xc0], R16 ;  /* 0x0000c01001007387 */ /* 0x0003e40000100800 */
[----:B-1----:R-:W-:-:S05]  /*0820*/  LEA R16, R0, R16, 0x1 ;  /* 0x0000001000107211 */ /* 0x002fca00078e08ff */
[----:B------:R1:W-:Y:S02]  /*0830*/  STL [R1+0x48], R16 ;  /* 0x0000481001007387 */ /* 0x0003e40000100800 */
[----:B-1----:R-:W-:-:S05]  /*0840*/  IMAD R16, R0, 0x2, R16 ;  /* 0x0000000200107824 */ /* 0x002fca00078e0210 */
[----:B------:R1:W-:Y:S01]  /*0850*/  STL [R1+0x2c], R16 ;  /* 0x00002c1001007387 */ /* 0x0003e20000100800 */
[----:B0-----:R-:W-:Y:S02]  /*0860*/  LEA R10, P0, R24, R26, 0x1 ;  /* 0x0000001a180a7211 */ /* 0x001fe400078008ff */
[----:B-1----:R-:W-:-:S05]  /*0870*/  LEA R16, R0, R16, 0x1 ;  /* 0x0000001000107211 */ /* 0x002fca00078e08ff */
[----:B------:R0:W-:Y:S01]  /*0880*/  STL [R1+0x30], R16 ;  /* 0x0000301001007387 */ /* 0x0001e20000100800 */
[----:B------:R-:W-:Y:S02]  /*0890*/  LEA.HI.X.SX32 R11, R24, R27, 0x1, P0 ;  /* 0x0000001b180b7211 */ /* 0x000fe400000f0eff */
[----:B------:R-:W-:Y:S01]  /*08a0*/  LEA R14, P1, R23, R26, 0x1 ;  /* 0x0000001a170e7211 */ /* 0x000fe200078208ff */
[----:B0-----:R-:W-:-:S03]  /*08b0*/  IMAD R16, R0, 0x2, R16 ;  /* 0x0000000200107824 */ /* 0x001fc600078e0210 */
[----:B------:R-:W-:Y:S01]  /*08c0*/  LEA.HI.X.SX32 R15, R23, R27, 0x1, P1 ;  /* 0x0000001b170f7211 */ /* 0x000fe200008f0eff */
[----:B---3--:R0:W-:Y:S04]  /*08d0*/  STL [R1+0x498], R20 ;  /* 0x0004981401007387 */ /* 0x0081e80000100800 */
[----:B------:R-:W-:Y:S04]  /*08e0*/  STL [R1+0xbc], R16 ;  /* 0x0000bc1001007387 */ /* 0x000fe80000100800 */
[----:B0-----:R0:W3:Y:S02]  /*08f0*/  LDG.E.U16 R20, desc[UR10][R12.64] ;  /* 0x0000000a0c147981 */ /* 0x0010e4000c1e1500 */
[----:B0-----:R-:W-:-:S02]  /*0900*/  LEA R12, P0, R25, R26, 0x1 ;  /* 0x0000001a190c7211 */ /* 0x001fc400078008ff */
[----:B--2---:R0:W-:Y:S02]  /*0910*/  STL [R1+0x494], R22 ;  /* 0x0004941601007387 */ /* 0x0041e40000100800 */
[----:B------:R-:W-:Y:S02]  /*0920*/  LEA.HI.X.SX32 R13, R25, R27, 0x1, P0 ;  /* 0x0000001b190d7211 */ /* 0x000fe400000f0eff */
[----:B------:R1:W2:Y:S04]  /*0930*/  LDG.E.U16 R25, desc[UR10][R14.64] ;  /* 0x0000000a0e197981 */ /* 0x0002a8000c1e1500 */
[----:B------:R-:W4:Y:S04]  /*0940*/  LDG.E.U16 R24, desc[UR10][R12.64] ;  /* 0x0000000a0c187981 */ /* 0x000f28000c1e1500 */
[----:B0-----:R0:W5:Y:S01]  /*0950*/  LDG.E.U16 R22, desc[UR10][R10.64] ;  /* 0x0000000a0a167981 */ /* 0x001162000c1e1500 */
[----:B------:R-:W-:-:S05]  /*0960*/  LEA R23, R0, R16, 0x1 ;  /* 0x0000001000177211 */ /* 0x000fca00078e08ff */
[----:B------:R-:W-:-:S05]  /*0970*/  IMAD R16, R0, 0x2, R23 ;  /* 0x0000000200107824 */ /* 0x000fca00078e0217 */
[----:B------:R0:W-:Y:S02]  /*0980*/  STL [R1+0x28], R16 ;  /* 0x0000281001007387 */ /* 0x0001e40000100800 */
[----:B0-----:R-:W-:-:S05]  /*0990*/  LEA R16, R0, R16, 0x1 ;  /* 0x0000001000107211 */ /* 0x001fca00078e08ff */
[----:B-1----:R-:W-:Y:S01]  /*09a0*/  IMAD R14, R0, 0x2, R16 ;  /* 0x00000002000e7824 */ /* 0x002fe200078e0210 */
[----:B------:R-:W-:Y:S01]  /*09b0*/  STL [R1+0x8], R16 ;  /* 0x0000081001007387 */ /* 0x000fe20000100800 */
[----:B------:R-:W-:-:S03]  /*09c0*/  LEA R10, P0, R2, R26, 0x1 ;  /* 0x0000001a020a7211 */ /* 0x000fc600078008ff */
[----:B------:R0:W-:Y:S01]  /*09d0*/  STL [R1+0xb4], R14 ;  /* 0x0000b40e01007387 */ /* 0x0001e20000100800 */
[----:B------:R-:W-:Y:S02]  /*09e0*/  LEA.HI.X.SX32 R11, R2, R27, 0x1, P0 ;  /* 0x0000001b020b7211 */ /* 0x000fe400000f0eff */
[----:B0-----:R-:W-:-:S04]  /*09f0*/  LEA R14, R0, R14, 0x1 ;  /* 0x0000000e000e7211 */ /* 0x001fc800078e08ff */
[----:B------:R0:W4:Y:S04]  /*0a00*/  LDG.E.U16 R11, desc[UR10][R10.64] ;  /* 0x0000000a0a0b7981 */ /* 0x000128000c1e1500 */
[----:B------:R1:W-:Y:S01]  /*0a10*/  STL [R1+0x54], R14 ;  /* 0x0000540e01007387 */ /* 0x0003e20000100800 */
[----:B------:R-:W-:Y:S01]  /*0a20*/  LEA R2, P0, R3, R26, 0x1 ;  /* 0x0000001a03027211 */ /* 0x000fe200078008ff */
[----:B-1----:R-:W-:-:S03]  /*0a30*/  IMAD R14, R0, 0x2, R14 ;  /* 0x00000002000e7824 */ /* 0x002fc600078e020e */
[----:B------:R-:W-:Y:S02]  /*0a40*/  LEA.HI.X.SX32 R3, R3, R27, 0x1, P0 ;  /* 0x0000001b03037211 */ /* 0x000fe400000f0eff */
[----:B0-----:R-:W-:Y:S01]  /*0a50*/  LEA R10, R0, R14, 0x1 ;  /* 0x0000000e000a7211 */ /* 0x001fe200078e08ff */
[----:B------:R0:W-:Y:S01]  /*0a60*/  STL [R1+0x20], R14 ;  /* 0x0000200e01007387 */ /* 0x0001e20000100800 */
[----:B------:R-:W-:-:S03]  /*0a70*/  LEA R12, P1, R4, R26, 0x1 ;  /* 0x0000001a040c7211 */ /* 0x000fc600078208ff */
[----:B------:R1:W4:Y:S01]  /*0a80*/  LDG.E.U16 R15, desc[UR10][R2.64] ;  /* 0x0000000a020f7981 */ /* 0x000322000c1e1500 */
[----:B------:R-:W-:Y:S02]  /*0a90*/  LEA.HI.X.SX32 R13, R4, R27, 0x1, P1 ;  /* 0x0000001b040d7211 */ /* 0x000fe400008f0eff */
[----:B------:R-:W-:-:S04]  /*0aa0*/  LEA R4, P0, R5, R26, 0x1 ;  /* 0x0000001a05047211 */ /* 0x000fc800078008ff */
[----:B------:R-:W-:Y:S02]  /*0ab0*/  LEA.HI.X.SX32 R5, R5, R27, 0x1, P0 ;  /* 0x0000001b05057211 */ /* 0x000fe400000f0eff */
[----:B-1----:R-:W-:-:S03]  /*0ac0*/  LEA R2, P0, R6, R26, 0x1 ;  /* 0x0000001a06027211 */ /* 0x002fc600078008ff */
[----:B0-----:R0:W4:Y:S01]  /*0ad0*/  LDG.E.U16 R14, desc[UR10][R4.64] ;  /* 0x0000000a040e7981 */ /* 0x001122000c1e1500 */
[----:B------:R-:W-:Y:S02]  /*0ae0*/  LEA.HI.X.SX32 R3, R6, R27, 0x1, P0 ;  /* 0x0000001b06037211 */ /* 0x000fe400000f0eff */
[----:B0-----:R-:W-:-:S04]  /*0af0*/  LEA R4, P0, R7, R26, 0x1 ;  /* 0x0000001a07047211 */ /* 0x001fc800078008ff */
[----:B------:R-:W-:Y:S01]  /*0b00*/  LEA.HI.X.SX32 R5, R7, R27, 0x1, P0 ;  /* 0x0000001b07057211 */ /* 0x000fe200000f0eff */
[----:B---3--:R0:W-:Y:S04]  /*0b10*/  STL [R1+0x490], R20 ;  /* 0x0004901401007387 */ /* 0x0081e80000100800 */
[----:B0-----:R-:W3:Y:S04]  /*0b20*/  LDL.LU R20, [R1+0x4] ;  /* 0x0000040001147983 */ /* 0x001ee80000300800 */
[----:B------:R0:W-:Y:S04]  /*0b30*/  STL [R1+0x1c], R10 ;  /* 0x00001c0a01007387 */ /* 0x0001e80000100800 */
[----:B------:R-:W3:Y:S01]  /*0b40*/  LDL.LU R16, [R1] ;  /* 0x0000000001107983 */ /* 0x000ee20000300800 */
[----:B0-----:R-:W-:-:S03]  /*0b50*/  IMAD R10, R0, 0x2, R10 ;  /* 0x00000002000a7824 */ /* 0x001fc600078e020a */
[----:B-----5:R0:W-:Y:S04]  /*0b60*/  STL [R1+0x48c], R22 ;  /* 0x00048c1601007387 */ /* 0x0201e80000100800 */
[----:B------:R1:W-:Y:S04]  /*0b70*/  STL [R1+0xb8], R10 ;  /* 0x0000b80a01007387 */ /* 0x0003e80000100800 */
[----:B--2---:R2:W-:Y:S04]  /*0b80*/  STL [R1+0x488], R25 ;  /* 0x0004881901007387 */ /* 0x0045e80000100800 */
[----:B0-----:R0:W5:Y:S01]  /*0b90*/  LDG.E.U16 R22, desc[UR10][R12.64] ;  /* 0x0000000a0c167981 */ /* 0x001162000c1e1500 */
[----:B-1----:R-:W-:-:S05]  /*0ba0*/  LEA R10, R0, R10, 0x1 ;  /* 0x0000000a000a7211 */ /* 0x002fca00078e08ff */
[C---:B--2---:R-:W-:Y:S01]  /*0bb0*/  IMAD R25, R0.reuse, 0x2, R10 ;  /* 0x0000000200197824 */ /* 0x044fe200078e020a */
[----:B------:R-:W-:Y:S04]  /*0bc0*/  STL [R1+0x3c], R10 ;  /* 0x00003c0a01007387 */ /* 0x000fe80000100800 */
[----:B----4-:R1:W-:Y:S04]  /*0bd0*/  STL [R1+0x484], R24 ;  /* 0x0004841801007387 */ /* 0x0103e80000100800 */
[----:B------:R2:W4:Y:S01]  /*0be0*/  LDG.E.U16 R13, desc[UR10][R2.64] ;  /* 0x0000000a020d7981 */ /* 0x000522000c1e1500 */
[----:B-1----:R-:W-:-:S03]  /*0bf0*/  LEA R24, R0, R25, 0x1 ;  /* 0x0000001900187211 */ /* 0x002fc600078e08ff */
[----:B------:R-:W-:Y:S02]  /*0c00*/  STL [R1+0x1360], R25 ;  /* 0x0013601901007387 */ /* 0x000fe40000100800 */
[----:B0-----:R-:W-:Y:S02]  /*0c10*/  IMAD R12, R0, 0x2, R24 ;  /* 0x00000002000c7824 */ /* 0x001fe400078e0218 */
[----:B------:R0:W-:Y:S04]  /*0c20*/  STL [R1+0x135c], R24 ;  /* 0x00135c1801007387 */ /* 0x0001e80000100800 */
[----:B0-----:R0:W4:Y:S01]  /*0c30*/  LDG.E.U16 R24, desc[UR10][R4.64] ;  /* 0x0000000a04187981 */ /* 0x001122000c1e1500 */
[----:B------:R-:W-:-:S04]  /*0c40*/  LEA R6, P1, R8, R26, 0x1 ;  /* 0x0000001a08067211 */ /* 0x000fc800078208ff */
[----:B------:R-:W-:Y:S01]  /*0c50*/  LEA.HI.X.SX32 R7, R8, R27, 0x1, P1 ;  /* 0x0000001b08077211 */ /* 0x000fe200008f0eff */
[----:B------:R-:W-:Y:S04]  /*0c60*/  STL [R1+0x480], R11 ;  /* 0x0004800b01007387 */ /* 0x000fe80000100800 */
[----:B------:R-:W-:Y:S01]  /*0c70*/  STL [R1+0xb0], R12 ;  /* 0x0000b00c01007387 */ /* 0x000fe20000100800 */
[----:B--2---:R-:W-:-:S03]  /*0c80*/  LEA R2, P0, R9, R26, 0x1 ;  /* 0x0000001a09027211 */ /* 0x004fc600078008ff */
[----:B------:R1:W-:Y:S01]  /*0c90*/  STL [R1+0x47c], R15 ;  /* 0x00047c0f01007387 */ /* 0x0003e20000100800 */
[C---:B0-----:R-:W-:Y:S02]  /*0ca0*/  LEA R5, R0.reuse, R12, 0x1 ;  /* 0x0000000c00057211 */ /* 0x041fe400078e08ff */
[----:B------:R-:W-:Y:S01]  /*0cb0*/  LEA.HI.X.SX32 R3, R9, R27, 0x1, P0 ;  /* 0x0000001b09037211 */ /* 0x000fe200000f0eff */
[----:B------:R-:W2:Y:S04]  /*0cc0*/  LDL.LU R25, [R1+0x14] ;  /* 0x0000140001197983 */ /* 0x000ea80000300800 */
[----:B-1----:R-:W2:Y:S01]  /*0cd0*/  LDG.E.U16 R15, desc[UR10][R6.64] ;  /* 0x0000000a060f7981 */ /* 0x002ea2000c1e1500 */
[----:B------:R-:W-:Y:S01]  /*0ce0*/  IMAD R8, R0, 0x2, R5 ;  /* 0x0000000200087824 */ /* 0x000fe200078e0205 */
[----:B------:R-:W-:-:S04]  /*0cf0*/  LEA R10, P0, R28, R26, 0x1 ;  /* 0x0000001a1c0a7211 */ /* 0x000fc800078008ff */
[----:B------:R-:W-:Y:S02]  /*0d00*/  LEA R9, R0, R8, 0x1 ;  /* 0x0000000800097211 */ /* 0x000fe400078e08ff */
[----:B------:R-:W-:-:S03]  /*0d10*/  LEA.HI.X.SX32 R11, R28, R27, 0x1, P0 ;  /* 0x0000001b1c0b7211 */ /* 0x000fc600000f0eff */
[----:B------:R-:W-:Y:S01]  /*0d20*/  IMAD R4, R0, 0x2, R9 ;  /* 0x0000000200047824 */ /* 0x000fe200078e0209 */
[C---:B---3--:R-:W-:Y:S01]  /*0d30*/  LEA R12, P0, R20.reuse, R26, 0x1 ;  /* 0x0000001a140c7211 */ /* 0x048fe200078008ff */
[----:B-----5:R0:W-:Y:S04]  /*0d40*/  STL [R1+0x478], R22 ;  /* 0x0004781601007387 */ /* 0x0201e80000100800 */
[----:B0-----:R-:W3:Y:S04]  /*0d50*/  LDL.LU R22, [R1+0x10] ;  /* 0x0000100001167983 */ /* 0x001ee80000300800 */
[----:B------:R0:W-:Y:S04]  /*0d60*/  STL [R1+0x1364], R5 ;  /* 0x0013640501007387 */ /* 0x0001e80000100800 */
[----:B------:R1:W-:Y:S04]  /*0d70*/  STL [R1+0x474], R14 ;  /* 0x0004740e01007387 */ /* 0x0003e80000100800 */
[----:B0-----:R-:W5:Y:S04]  /*0d80*/  LDL.LU R5, [R1+0x24] ;  /* 0x0000240001057983 */ /* 0x001f680000300800 */
[----:B-1----:R0:W5:Y:S04]  /*0d90*/  LDG.E.U16 R14, desc[UR10][R2.64] ;  /* 0x0000000a020e7981 */ /* 0x002168000c1e1500 */
[----:B----4-:R1:W-:Y:S04]  /*0da0*/  STL [R1+0x470], R13 ;  /* 0x0004700d01007387 */ /* 0x0103e80000100800 */
[----:B------:R-:W-:Y:S04]  /*0db0*/  STL [R1+0x1358], R8 ;  /* 0x0013580801007387 */ /* 0x000fe80000100800 */
[----:B------:R4:W-:Y:S01]  /*0dc0*/  STL [R1+0x1368], R9 ;  /* 0x0013680901007387 */ /* 0x0009e20000100800 */
[----:B-1----:R-:W-:-:S03]  /*0dd0*/  LEA.HI.X.SX32 R13, R20, R27, 0x1, P0 ;  /* 0x0000001b140d7211 */ /* 0x002fc600000f0eff */
[----:B------:R1:W-:Y:S01]  /*0de0*/  STL [R1+0x46c], R24 ;  /* 0x00046c1801007387 */ /* 0x0003e20000100800 */
[----:B0-----:R-:W-:Y:S02]  /*0df0*/  LEA R2, P1, R16, R26, 0x1 ;  /* 0x0000001a10027211 */ /* 0x001fe400078208ff */
[----:B------:R-:W-:Y:S01]  /*0e00*/  LEA R7, R0, R4, 0x1 ;  /* 0x0000000400077211 */ /* 0x000fe200078e08ff */
[----:B------:R-:W5:Y:S04]  /*0e10*/  LDL.LU R6, [R1+0x18] ;  /* 0x0000180001067983 */ /* 0x000f680000300800 */
[----:B----4-:R-:W4:Y:S04]  /*0e20*/  LDG.E.U16 R9, desc[UR10][R12.64] ;  /* 0x0000000a0c097981 */ /* 0x010f28000c1e1500 */
[----:B-1----:R0:W4:Y:S01]  /*0e30*/  LDG.E.U16 R24, desc[UR10][R10.64] ;  /* 0x0000000a0a187981 */ /* 0x002122000c1e1500 */
[----:B------:R-:W-:-:S02]  /*0e40*/  LEA.HI.X.SX32 R3, R16, R27, 0x1, P1 ;  /* 0x0000001b10037211 */ /* 0x000fc400008f0eff */
[----:B------:R-:W1:Y:S03]  /*0e50*/  LDC R16, c[0x0][0x3b8] ;  /* 0x0000ee00ff107b82 */ /* 0x000e660000000800 */
[----:B------:R3:W4:Y:S04]  /*0e60*/  LDG.E.U16 R8, desc[UR10][R2.64] ;  /* 0x0000000a02087981 */ /* 0x000728000c1e1500 */
[----:B------:R0:W-:Y:S04]  /*0e70*/  STL [R1+0xac], R4 ;  /* 0x0000ac0401007387 */ /* 0x0001e80000100800 */
[----:B------:R-:W4:Y:S04]  /*0e80*/  LDL.LU R28, [R1+0x38] ;  /* 0x00003800011c7983 */ /* 0x000f280000300800 */
[----:B------:R-:W4:Y:S01]  /*0e90*/  LDL.LU R20, [R1+0x40] ;  /* 0x0000400001147983 */ /* 0x000f220000300800 */
[----:B0-----:R-:W-:-:S03]  /*0ea0*/  LEA R4, R0, R7, 0x1 ;  /* 0x0000000700047211 */ /* 0x001fc600078e08ff */
[----:B--2---:R1:W-:Y:S01]  /*0eb0*/  STL [R1+0x468], R15 ;  /* 0x0004680f01007387 */ /* 0x0043e20000100800 */
[----:B------:R-:W-:-:S03]  /*0ec0*/  LEA R10, P0, R29, R26, 0x1 ;  /* 0x0000001a1d0a7211 */ /* 0x000fc600078008ff */
[----:B------:R-:W-:Y:S01]  /*0ed0*/  STL [R1+0x136c], R7 ;  /* 0x00136c0701007387 */ /* 0x000fe20000100800 */
[----:B-1----:R-:W-:Y:S02]  /*0ee0*/  IMAD R15, R16, 0x2, R29 ;  /* 0x00000002100f7824 */ /* 0x002fe400078e021d */
[C---:B------:R-:W-:Y:S01]  /*0ef0*/  IMAD R16, R0.reuse, 0x2, R4 ;  /* 0x0000000200107824 */ /* 0x040fe200078e0204 */
[----:B------:R0:W-:Y:S01]  /*0f00*/  STL [R1+0x1370], R4 ;  /* 0x0013700401007387 */ /* 0x0001e20000100800 */
[----:B------:R-:W-:Y:S02]  /*0f10*/  LEA.HI.X.SX32 R11, R29, R27, 0x1, P0 ;  /* 0x0000001b1d0b7211 */ /* 0x000fe400000f0eff */
[----:B------:R-:W-:Y:S01]  /*0f20*/  LEA R12, P0, R15, R26, 0x1 ;  /* 0x0000001a0f0c7211 */ /* 0x000fe200078008ff */
[----:B------:R-:W-:Y:S01]  /*0f30*/  STL [R1+0x1374], R16 ;  /* 0x0013741001007387 */ /* 0x000fe20000100800 */
[----:B0-----:R-:W-:-:S03]  /*0f40*/  LEA R4, R0, R16, 0x1 ;  /* 0x0000001000047211 */ /* 0x001fc600078e08ff */
[----:B------:R0:W2:Y:S01]  /*0f50*/  LDG.E.U16 R7, desc[UR10][R10.64] ;  /* 0x0000000a0a077981 */ /* 0x0000a2000c1e1500 */
[----:B------:R-:W-:-:S05]  /*0f60*/  LEA.HI.X.SX32 R13, R15, R27, 0x1, P0 ;  /* 0x0000001b0f0d7211 */ /* 0x000fca00000f0eff */
[----:B------:R1:W2:Y:S01]  /*0f70*/  LDG.E.U16 R29, desc[UR10][R12.64] ;  /* 0x0000000a0c1d7981 */ /* 0x0002a2000c1e1500 */
[----:B---3--:R-:W-:-:S04]  /*0f80*/  LEA R2, P1, R22, R26, 0x1 ;  /* 0x0000001a16027211 */ /* 0x008fc800078208ff */
[----:B------:R-:W-:Y:S01]  /*0f90*/  LEA.HI.X.SX32 R3, R22, R27, 0x1, P1 ;  /* 0x0000001b16037211 */ /* 0x000fe200008f0eff */
[----:B-----5:R3:W-:Y:S04]  /*0fa0*/  STL [R1+0x464], R14 ;  /* 0x0004640e01007387 */ /* 0x0207e80000100800 */
[----:B------:R5:W-:Y:S01]  /*0fb0*/  STL [R1+0xa4], R4 ;  /* 0x0000a40401007387 */ /* 0x000be20000100800 */
[----:B---3--:R-:W-:Y:S01]  /*0fc0*/  LEA R14, P0, R25, R26, 0x1 ;  /* 0x0000001a190e7211 */ /* 0x008fe200078008ff */
[----:B-----5:R-:W-:-:S03]  /*0fd0*/  IMAD R4, R0, 0x2, R4 ;  /* 0x0000000200047824 */ /* 0x020fc600078e0204 */
[----:B------:R-:W-:Y:S02]  /*0fe0*/  LEA.HI.X.SX32 R15, R25, R27, 0x1, P0 ;  /* 0x0000001b190f7211 */ /* 0x000fe400000f0eff */
[----:B------:R-:W-:-:S03]  /*0ff0*/  LEA R22, R0, R4, 0x1 ;  /* 0x0000000400167211 */ /* 0x000fc600078e08ff */
[----:B------:R-:W3:Y:S01]  /*1000*/  LDG.E.U16 R16, desc[UR10][R14.64] ;  /* 0x0000000a0e107981 */ /* 0x000ee2000c1e1500 */
[----:B0-----:R-:W-:-:S03]  /*1010*/  LEA R10, P0, R5, R26, 0x1 ;  /* 0x0000001a050a7211 */ /* 0x001fc600078008ff */
[----:B----4-:R0:W-:Y:S04]  /*1020*/  STL [R1+0x460], R24 ;  /* 0x0004601801007387 */ /* 0x0101e80000100800 */
[----:B------:R-:W4:Y:S01]  /*1030*/  LDL.LU R25, [R1+0x4c] ;  /* 0x00004c0001197983 */ /* 0x000f220000300800 */
[----:B0-----:R-:W-:Y:S01]  /*1040*/  IMAD.MOV.U32 R24, RZ, RZ, R23 ;  /* 0x000000ffff187224 */ /* 0x001fe200078e0017 */
[C---:B------:R-:W-:Y:S02]  /*1050*/  LEA R23, R0.reuse, R22, 0x1 ;  /* 0x0000001600177211 */ /* 0x040fe400078e08ff */
[----:B------:R0:W-:Y:S01]  /*1060*/  STL [R1+0x45c], R9 ;  /* 0x00045c0901007387 */ /* 0x0001e20000100800 */
[----:B------:R-:W-:Y:S02]  /*1070*/  LEA.HI.X.SX32 R11, R5, R27, 0x1, P0 ;  /* 0x0000001b050b7211 */ /* 0x000fe400000f0eff */
[----:B------:R-:W-:Y:S01]  /*1080*/  IMAD R4, R0, 0x2, R23 ;  /* 0x0000000200047824 */ /* 0x000fe200078e0217 */
[----:B0-----:R0:W5:Y:S04]  /*1090*/  LDG.E.U16 R9, desc[UR10][R2.64] ;  /* 0x0000000a02097981 */ /* 0x001168000c1e1500 */
[----:B------:R-:W-:Y:S04]  /*10a0*/  STL [R1+0xa8], R4 ;  /* 0x0000a80401007387 */ /* 0x000fe80000100800 */
[----:B------:R0:W-:Y:S04]  /*10b0*/  STL [R1+0x458], R8 ;  /* 0x0004580801007387 */ /* 0x0001e80000100800 */
[----:B0-----:R0:W4:Y:S01]  /*10c0*/  LDG.E.U16 R8, desc[UR10][R10.64] ;  /* 0x0000000a0a087981 */ /* 0x001122000c1e1500 */
[----:B-1----:R-:W-:-:S02]  /*10d0*/  LEA R12, P0, R6, R26, 0x1 ;  /* 0x0000001a060c7211 */ /* 0x002fc400078008ff */
[----:B------:R-:W-:Y:S02]  /*10e0*/  LEA R3, R0, R4, 0x1 ;  /* 0x0000000400037211 */ /* 0x000fe400078e08ff */
[----:B------:R-:W-:-:S03]  /*10f0*/  LEA.HI.X.SX32 R13, R6, R27, 0x1, P0 ;  /* 0x0000001b060d7211 */ /* 0x000fc600000f0eff */
[----:B------:R-:W-:Y:S01]  /*1100*/  IMAD R6, R0, 0x2, R3 ;  /* 0x0000000200067824 */ /* 0x000fe200078e0203 */
[----:B0-----:R-:W-:Y:S01]  /*1110*/  LEA R10, P0, R28, R26, 0x1 ;  /* 0x0000001a1c0a7211 */ /* 0x001fe200078008ff */
[----:B--2---:R0:W-:Y:S03]  /*1120*/  STL [R1+0x454], R7 ;  /* 0x0004540701007387 */ /* 0x0041e60000100800 */
[----:B------:R-:W-:Y:S02]  /*1130*/  LEA R2, R0, R6, 0x1 ;  /* 0x0000000600027211 */ /* 0x000fe400078e08ff */
[-C--:B------:R-:W-:Y:S02]  /*1140*/  LEA.HI.X.SX32 R11, R28, R27.reuse, 0x1, P0 ;  /* 0x0000001b1c0b7211 */ /* 0x080fe400000f0eff */
[----:B------:R-:W-:Y:S01]  /*1150*/  LEA R14, P1, R20, R26, 0x1 ;  /* 0x0000001a140e7211 */ /* 0x000fe200078208ff */
[----:B------:R-:W-:Y:S01]  /*1160*/  IMAD R4, R0, 0x2, R2 ;  /* 0x0000000200047824 */ /* 0x000fe200078e0202 */
[----:B0-----:R0:W2:Y:S02]  /*1170*/  LDG.E.U16 R7, desc[UR10][R12.64] ;  /* 0x0000000a0c077981 */ /* 0x0010a4000c1e1500 */
[----:B------:R-:W-:-:S02]  /*1180*/  LEA.HI.X.SX32 R15, R20, R27, 0x1, P1 ;  /* 0x0000001b140f7211 */ /* 0x000fc400008f0eff */
[----:B------:R1:W-:Y:S04]  /*1190*/  STL [R1+0x450], R29 ;  /* 0x0004501d01007387 */ /* 0x0003e80000100800 */
[----:B------:R1:W2:Y:S01]  /*11a0*/  LDG.E.U16 R5, desc[UR10][R10.64] ;  /* 0x0000000a0a057981 */ /* 0x0002a2000c1e1500 */
[----:B0-----:R-:W-:-:S03]  /*11b0*/  LEA R12, P0, R21, R26, 0x1 ;  /* 0x0000001a150c7211 */ /* 0x001fc600078008ff */
[----:B-1----:R-:W2:Y:S01]  /*11c0*/  LDL.LU R29, [R1+0x48] ;  /* 0x00004800011d7983 */ /* 0x002ea20000300800 */
[-C--:B------:R-:W-:Y:S02]  /*11d0*/  LEA.HI.X.SX32 R13, R21, R27.reuse, 0x1, P0 ;  /* 0x0000001b150d7211 */ /* 0x080fe400000f0eff */
[----:B------:R-:W-:Y:S02]  /*11e0*/  LEA R20, R0, R4, 0x1 ;  /* 0x0000000400147211 */ /* 0x000fe400078e08ff */
[CC--:B------:R-:W-:Y:S01]  /*11f0*/  LEA R10, P0, R19.reuse, R26.reuse, 0x1 ;  /* 0x0000001a130a7211 */ /* 0x0c0fe200078008ff */
[----:B------:R0:W2:Y:S03]  /*1200*/  LDG.E.U16 R28, desc[UR10][R12.64] ;  /* 0x0000000a0c1c7981 */ /* 0x0000a6000c1e1500 */
[----:B------:R-:W-:Y:S02]  /*1210*/  LEA.HI.X.SX32 R11, R19, R27, 0x1, P0 ;  /* 0x0000001b130b7211 */ /* 0x000fe400000f0eff */
[----:B0-----:R-:W-:-:S04]  /*1220*/  LEA R12, P1, R18, R26, 0x1 ;  /* 0x0000001a120c7211 */ /* 0x001fc800078208ff */
[----:B------:R-:W-:Y:S01]  /*1230*/  LEA.HI.X.SX32 R13, R18, R27, 0x1, P1 ;  /* 0x0000001b120d7211 */ /* 0x000fe200008f0eff */
[----:B---3--:R0:W-:Y:S04]  /*1240*/  STL [R1+0x44c], R16 ;  /* 0x00044c1001007387 */ /* 0x0081e80000100800 */
[----:B0-----:R-:W3:Y:S04]  /*1250*/  LDL.LU R16, [R1+0x2c] ;  /* 0x00002c0001107983 */ /* 0x001ee80000300800 */
[----:B------:R0:W-:Y:S04]  /*1260*/  STL [R1+0xa0], R4 ;  /* 0x0000a00401007387 */ /* 0x0001e80000100800 */
[----:B0-----:R-:W3:Y:S04]  /*1270*/  LDL.LU R4, [R1+0x30] ;  /* 0x0000300001047983 */ /* 0x001ee80000300800 */
[----:B-----5:R0:W-:Y:S04]  /*1280*/  STL [R1+0x448], R9 ;  /* 0x0004480901007387 */ /* 0x0201e80000100800 */
[----:B0-----:R4:W5:Y:S02]  /*1290*/  LDG.E.U16 R9, desc[UR10][R14.64] ;  /* 0x0000000a0e097981 */ /* 0x001964000c1e1500 */
[----:B----4-:R-:W-:-:S02]  /*12a0*/  LEA R14, P0, R25, R26, 0x1 ;  /* 0x0000001a190e7211 */ /* 0x010fc400078008ff */
[----:B------:R0:W-:Y:S02]  /*12b0*/  STL [R1+0x444], R8 ;  /* 0x0004440801007387 */ /* 0x0001e40000100800 */
[----:B------:R-:W-:-:S05]  /*12c0*/  LEA.HI.X.SX32 R15, R25, R27, 0x1, P0 ;  /* 0x0000001b190f7211 */ /* 0x000fca00000f0eff */
[----:B------:R-:W4:Y:S01]  /*12d0*/  LDG.E.U16 R14, desc[UR10][R14.64] ;  /* 0x0000000a0e0e7981 */ /* 0x000f22000c1e1500 */
[----:B0-----:R-:W-:-:S03]  /*12e0*/  MOV R8, R24 ;  /* 0x0000001800087202 */ /* 0x001fc60000000f00 */
[----:B------:R0:W3:Y:S04]  /*12f0*/  LDG.E.U16 R24, desc[UR10][R10.64] ;  /* 0x0000000a0a187981 */ /* 0x0000e8000c1e1500 */
[----:B------:R1:W3:Y:S01]  /*1300*/  LDG.E.U16 R15, desc[UR10][R12.64] ;  /* 0x0000000a0c0f7981 */ /* 0x0002e2000c1e1500 */
[----:B0-----:R-:W-:-:S04]  /*1310*/  LEA R10, P0, R17, R26, 0x1 ;  /* 0x0000001a110a7211 */ /* 0x001fc800078008ff */
[----:B------:R-:W-:-:S06]  /*1320*/  LEA.HI.X.SX32 R11, R17, R27, 0x1, P0 ;  /* 0x0000001b110b7211 */ /* 0x000fcc00000f0eff */
[----:B------:R0:W4:Y:S01]  /*1330*/  LDG.E.U16 R11, desc[UR10][R10.64] ;  /* 0x0000000a0a0b7981 */ /* 0x000122000c1e1500 */
[----:B------:R-:W-:-:S04]  /*1340*/  IMAD R19, R0, 0x2, R20 ;  /* 0x0000000200137824 */ /* 0x000fc800078e0214 */
[----:B------:R-:W-:Y:S01]  /*1350*/  IMAD R21, R0, 0x2, R19 ;  /* 0x0000000200157824 */ /* 0x000fe200078e0213 */
[----:B--2---:R2:W-:Y:S04]  /*1360*/  STL [R1+0x440], R7 ;  /* 0x0004400701007387 */ /* 0x0045e80000100800 */
[----:B--2---:R-:W2:Y:S04]  /*1370*/  LDL.LU R7, [R1+0x28] ;  /* 0x0000280001077983 */ /* 0x004ea80000300800 */
[----:B------:R0:W-:Y:S01]  /*1380*/  STL [R1+0x43c], R5 ;  /* 0x00043c0501007387 */ /* 0x0001e20000100800 */
[----:B-1----:R-:W-:-:S02]  /*1390*/  LEA R12, P0, R29, R26, 0x1 ;  /* 0x0000001a1d0c7211 */ /* 0x002fc400078008ff */
[----:B0-----:R-:W-:Y:S02]  /*13a0*/  LEA R5, R0, R21, 0x1 ;  /* 0x0000001500057211 */ /* 0x001fe400078e08ff */
[----:B------:R-:W-:-:S06]  /*13b0*/  LEA.HI.X.SX32 R13, R29, R27, 0x1, P0 ;  /* 0x0000001b1d0d7211 */ /* 0x000fcc00000f0eff */
[----:B------:R0:W2:Y:S04]  /*13c0*/  LDG.E.U16 R13, desc[UR10][R12.64] ;  /* 0x0000000a0c0d7981 */ /* 0x0000a8000c1e1500 */
[----:B-----5:R1:W-:Y:S04]  /*13d0*/  STL [R1+0x438], R9 ;  /* 0x0004380901007387 */ /* 0x0203e80000100800 */
[----:B-1----:R-:W5:Y:S04]  /*13e0*/  LDL.LU R9, [R1+0x8] ;  /* 0x0000080001097983 */ /* 0x002f680000300800 */
[----:B------:R-:W-:Y:S04]  /*13f0*/  STL [R1+0x9c], R5 ;  /* 0x00009c0501007387 */ /* 0x000fe80000100800 */
[----:B------:R1:W-:Y:S02]  /*1400*/  STL [R1+0x434], R28 ;  /* 0x0004341c01007387 */ /* 0x0003e40000100800 */
[----:B-1----:R-:W-:-:S02]  /*1410*/  IMAD R28, R0, 0x2, R5 ;  /* 0x00000002001c7824 */ /* 0x002fc400078e0205 */
[----:B------:R-:W5:Y:S04]  /*1420*/  LDL.LU R5, [R1+0x54] ;  /* 0x0000540001057983 */ /* 0x000f680000300800 */
[----:B------:R-:W5:Y:S04]  /*1430*/  LDL.LU R25, [R1+0x20] ;  /* 0x0000200001197983 */ /* 0x000f680000300800 */
[----:B---3--:R1:W-:Y:S04]  /*1440*/  STL [R1+0x430], R24 ;  /* 0x0004301801007387 */ /* 0x0083e80000100800 */
[----:B-1----:R-:W3:Y:S04]  /*1450*/  LDL.LU R24, [R1+0x1c] ;  /* 0x00001c0001187983 */ /* 0x002ee80000300800 */
[----:B------:R-:W-:Y:S04]  /*1460*/  STL [R1+0x428], R15 ;  /* 0x0004280f01007387 */ /* 0x000fe80000100800 */
[----:B----4-:R1:W-:Y:S01]  /*1470*/  STL [R1+0x42c], R14 ;  /* 0x00042c0e01007387 */ /* 0x0103e20000100800 */
[----:B------:R-:W-:-:S02]  /*1480*/  LEA R10, P0, R4, R26, 0x1 ;  /* 0x0000001a040a7211 */ /* 0x000fc400078008ff */
[----:B-1----:R-:W-:-:S04]  /*1490*/  LEA R14, P1, R16, R26, 0x1 ;  /* 0x0000001a100e7211 */ /* 0x002fc800078208ff */
[-C--:B------:R-:W-:Y:S02]  /*14a0*/  LEA.HI.X.SX32 R15, R16, R27.reuse, 0x1, P1 ;  /* 0x0000001b100f7211 */ /* 0x080fe400008f0eff */
[----:B------:R-:W4:Y:S04]  /*14b0*/  LDL.LU R16, [R1+0x1374] ;  /* 0x0013740001107983 */ /* 0x000f280000300800 */
[----:B------:R1:W-:Y:S04]  /*14c0*/  STL [R1+0x424], R11 ;  /* 0x0004240b01007387 */ /* 0x0003e80000100800 */
[----:B------:R2:W3:Y:S01]  /*14d0*/  LDG.E.U16 R15, desc[UR10][R14.64] ;  /* 0x0000000a0e0f7981 */ /* 0x0004e2000c1e1500 */
[----:B-1----:R-:W-:-:S06]  /*14e0*/  LEA.HI.X.SX32 R11, R4, R27, 0x1, P0 ;  /* 0x0000001b040b7211 */ /* 0x002fcc00000f0eff */
[----:B------:R5:W4:Y:S01]  /*14f0*/  LDG.E.U16 R11, desc[UR10][R10.64] ;  /* 0x0000000a0a0b7981 */ /* 0x000b22000c1e1500 */
[----:B------:R-:W-:-:S05]  /*1500*/  LEA R18, R0, R28, 0x1 ;  /* 0x0000001c00127211 */ /* 0x000fca00078e08ff */
[----:B------:R-:W-:-:S05]  /*1510*/  IMAD R17, R0, 0x2, R18 ;  /* 0x0000000200117824 */ /* 0x000fca00078e0212 */
[----:B------:R-:W-:-:S05]  /*1520*/  LEA R29, R0, R17, 0x1 ;  /* 0x00000011001d7211 */ /* 0x000fca00078e08ff */
[----:B------:R1:W-:Y:S04]  /*1530*/  STL [R1+0x98], R29 ;  /* 0x0000981d01007387 */ /* 0x0003e80000100800 */
[----:B------:R-:W4:Y:S01]  /*1540*/  LDL.LU R4, [R1+0x1370] ;  /* 0x0013700001047983 */ /* 0x000f220000300800 */
[----:B-1----:R-:W-:Y:S01]  /*1550*/  IMAD R29, R0, 0x2, R29 ;  /* 0x00000002001d7824 */ /* 0x002fe200078e021d */
[----:B0-----:R-:W-:-:S04]  /*1560*/  LEA R12, P0, R8, R26, 0x1 ;  /* 0x0000001a080c7211 */ /* 0x001fc800078008ff */
[----:B------:R-:W-:Y:S01]  /*1570*/  STL [R1+0x4], R29 ;  /* 0x0000041d01007387 */ /* 0x000fe20000100800 */
[----:B--2---:R-:W-:-:S03]  /*1580*/  LEA R14, P1, R7, R26, 0x1 ;  /* 0x0000001a070e7211 */ /* 0x004fc600078208ff */
[----:B------:R0:W-:Y:S02]  /*1590*/  STL [R1+0x420], R13 ;  /* 0x0004200d01007387 */ /* 0x0001e40000100800 */
[----:B0-----:R-:W-:-:S05]  /*15a0*/  IMAD.MOV.U32 R13, RZ, RZ, R8 ;  /* 0x000000ffff0d7224 */ /* 0x001fca00078e0008 */
[----:B------:R-:W-:-:S05]  /*15b0*/  LEA.HI.X.SX32 R13, R13, R27, 0x1, P0 ;  /* 0x0000001b0d0d7211 */ /* 0x000fca00000f0eff */
[----:B------:R-:W2:Y:S01]  /*15c0*/  LDG.E.U16 R12, desc[UR10][R12.64] ;  /* 0x0000000a0c0c7981 */ /* 0x000ea2000c1e1500 */
[----:B-----5:R-:W-:-:S03]  /*15d0*/  LEA R10, P0, R9, R26, 0x1 ;  /* 0x0000001a090a7211 */ /* 0x020fc600078008ff */
[----:B---3--:R0:W-:Y:S02]  /*15e0*/  STL [R1+0x41c], R15 ;  /* 0x00041c0f01007387 */ /* 0x0081e40000100800 */
[-C--:B0-----:R-:W-:Y:S02]  /*15f0*/  LEA.HI.X.SX32 R15, R7, R27.reuse, 0x1, P1 ;  /* 0x0000001b070f7211 */ /* 0x081fe400008f0eff */
[----:B------:R-:W3:Y:S04]  /*1600*/  LDL.LU R7, [R1+0x136c] ;  /* 0x00136c0001077983 */ /* 0x000ee80000300800 */
[----:B------:R0:W5:Y:S04]  /*1610*/  LDG.E.U16 R13, desc[UR10][R14.64] ;  /* 0x0000000a0e0d7981 */ /* 0x000168000c1e1500 */
[----:B----4-:R1:W-:Y:S02]  /*1620*/  STL [R1+0x418], R11 ;  /* 0x0004180b01007387 */ /* 0x0103e40000100800 */
[----:B-1----:R-:W-:-:S06]  /*1630*/  LEA.HI.X.SX32 R11, R9, R27, 0x1, P0 ;  /* 0x0000001b090b7211 */ /* 0x002fcc00000f0eff */
[----:B------:R-:W4:Y:S01]  /*1640*/  LDG.E.U16 R11, desc[UR10][R10.64] ;  /* 0x0000000a0a0b7981 */ /* 0x000f22000c1e1500 */
[----:B------:R-:W-:-:S04]  /*1650*/  LEA R29, R0, R29, 0x1 ;  /* 0x0000001d001d7211 */ /* 0x000fc800078e08ff */
[----:B------:R-:W-:-:S05]  /*1660*/  LEA R8, R0, R29, 0x1 ;  /* 0x0000001d00087211 */ /* 0x000fca00078e08ff */
[----:B------:R-:W-:-:S05]  /*1670*/  IMAD R8, R0, 0x2, R8 ;  /* 0x0000000200087824 */ /* 0x000fca00078e0208 */
[----:B------:R1:W-:Y:S04]  /*1680*/  STL [R1+0x94], R8 ;  /* 0x0000940801007387 */ /* 0x0003e80000100800 */
[----:B------:R-:W3:Y:S01]  /*1690*/  LDL.LU R9, [R1+0x1368] ;  /* 0x0013680001097983 */ /* 0x000ee20000300800 */
[----:B-1----:R-:W-:-:S05]  /*16a0*/  LEA R8, R0, R8, 0x1 ;  /* 0x0000000800087211 */ /* 0x002fca00078e08ff */
[----:B------:R1:W-:Y:S01]  /*16b0*/  STL [R1+0x38], R8 ;  /* 0x0000380801007387 */ /* 0x0003e20000100800 */
[----:B0-----:R-:W-:Y:S01]  /*16c0*/  LEA R14, P0, R5, R26, 0x1 ;  /* 0x0000001a050e7211 */ /* 0x001fe200078008ff */
[----:B-1----:R-:W-:-:S03]  /*16d0*/  IMAD R8, R0, 0x2, R8 ;  /* 0x0000000200087824 */ /* 0x002fc600078e0208 */
[----:B------:R-:W-:Y:S02]  /*16e0*/  LEA.HI.X.SX32 R15, R5, R27, 0x1, P0 ;  /* 0x0000001b050f7211 */ /* 0x000fe400000f0eff */
[----:B------:R0:W-:Y:S04]  /*16f0*/  STL [R1+0x8], R8 ;  /* 0x0000080801007387 */ /* 0x0001e80000100800 */
[----:B------:R1:W3:Y:S01]  /*1700*/  LDG.E.U16 R14, desc[UR10][R14.64] ;  /* 0x0000000a0e0e7981 */ /* 0x0002e2000c1e1500 */
[----:B0-----:R-:W-:-:S03]  /*1710*/  LEA R8, R0, R8, 0x1 ;  /* 0x0000000800087211 */ /* 0x001fc600078e08ff */
[----:B-----5:R-:W-:Y:S04]  /*1720*/  STL [R1+0x410], R13 ;  /* 0x0004100d01007387 */ /* 0x020fe80000100800 */
[----:B--2---:R0:W-:Y:S04]  /*1730*/  STL [R1+0x414], R12 ;  /* 0x0004140c01007387 */ /* 0x0041e80000100800 */
[----:B------:R-:W2:Y:S04]  /*1740*/  LDL.LU R5, [R1+0x1364] ;  /* 0x0013640001057983 */ /* 0x000ea80000300800 */
[----:B------:R5:W-:Y:S01]  /*1750*/  STL [R1+0xc], R8 ;  /* 0x00000c0801007387 */ /* 0x000be20000100800 */
[----:B0-----:R-:W-:-:S04]  /*1760*/  LEA R12, P1, R25, R26, 0x1 ;  /* 0x0000001a190c7211 */ /* 0x001fc800078208ff */
[----:B------:R-:W-:Y:S02]  /*1770*/  LEA.HI.X.SX32 R13, R25, R27, 0x1, P1 ;  /* 0x0000001b190d7211 */ /* 0x000fe400008f0eff */
[----:B------:R-:W2:Y:S01]  /*1780*/  LDL.LU R25, [R1+0x1360] ;  /* 0x0013600001197983 */ /* 0x000ea20000300800 */
[----:B-----5:R-:W-:-:S03]  /*1790*/  IMAD R8, R0, 0x2, R8 ;  /* 0x0000000200087824 */ /* 0x020fc600078e0208 */
[----:B----4-:R0:W-:Y:S04]  /*17a0*/  STL [R1+0x40c], R11 ;  /* 0x00040c0b01007387 */ /* 0x0101e80000100800 */
[----:B------:R4:W-:Y:S04]  /*17b0*/  STL [R1+0x90], R8 ;  /* 0x0000900801007387 */ /* 0x0009e80000100800 */
[----:B------:R5:W2:Y:S04]  /*17c0*/  LDG.E.U16 R12, desc[UR10][R12.64] ;  /* 0x0000000a0c0c7981 */ /* 0x000aa8000c1e1500 */
[----:B0-----:R-:W1:Y:S01]  /*17d0*/  LDL.LU R11, [R1+0x3c] ;  /* 0x00003c00010b7983 */ /* 0x001e620000300800 */
[----:B------:R-:W-:-:S02]  /*17e0*/  LEA R10, P0, R24, R26, 0x1 ;  /* 0x0000001a180a7211 */ /* 0x000fc400078008ff */
[----:B----4-:R-:W-:Y:S01]  /*17f0*/  LEA R8, R0, R8, 0x1 ;  /* 0x0000000800087211 */ /* 0x010fe200078e08ff */
[----:B-1----:R-:W-:Y:S01]  /*1800*/  IMAD.MOV.U32 R15, RZ, RZ, R11 ;  /* 0x000000ffff0f7224 */ /* 0x002fe200078e000b */
[----:B------:R-:W-:Y:S02]  /*1810*/  LEA.HI.X.SX32 R11, R24, R27, 0x1, P0 ;  /* 0x0000001b180b7211 */ /* 0x000fe400000f0eff */
[----:B------:R-:W4:Y:S04]  /*1820*/  LDL.LU R24, [R1+0x135c] ;  /* 0x00135c0001187983 */ /* 0x000f280000300800 */
[----:B------:R-:W4:Y:S01]  /*1830*/  LDG.E.U16 R11, desc[UR10][R10.64] ;  /* 0x0000000a0a0b7981 */ /* 0x000f22000c1e1500 */
[----:B-----5:R-:W-:-:S03]  /*1840*/  IMAD.MOV.U32 R13, RZ, RZ, R15 ;  /* 0x000000ffff0d7224 */ /* 0x020fc600078e000f */
[----:B------:R0:W-:Y:S02]  /*1850*/  STL [R1+0x4c], R8 ;  /* 0x00004c0801007387 */ /* 0x0001e40000100800 */
[----:B------:R-:W-:Y:S02]  /*1860*/  MOV R15, R13 ;  /* 0x0000000d000f7202 */ /* 0x000fe40000000f00 */
[----:B---3--:R1:W-:Y:S01]  /*1870*/  STL [R1+0x408], R14 ;  /* 0x0004080e01007387 */ /* 0x0083e20000100800 */
[----:B0-----:R-:W-:Y:S02]  /*1880*/  LEA R8, R0, R8, 0x1 ;  /* 0x0000000800087211 */ /* 0x001fe400078e08ff */
[----:B-1----:R-:W-:-:S03]  /*1890*/  LEA R14, P0, R13, R26, 0x1 ;  /* 0x0000001a0d0e7211 */ /* 0x002fc600078008ff */
[----:B------:R-:W-:Y:S04]  /*18a0*/  STL [R1+0x10], R8 ;  /* 0x0000100801007387 */ /* 0x000fe80000100800 */
[----:B--2---:R0:W-:Y:S01]  /*18b0*/  STL [R1+0x404], R12 ;  /* 0x0004040c01007387 */ /* 0x0041e20000100800 */
[----:B------:R-:W-:-:S05]  /*18c0*/  LEA.HI.X.SX32 R15, R15, R27, 0x1, P0 ;  /* 0x0000001b0f0f7211 */ /* 0x000fca00000f0eff */
[----:B------:R-:W2:Y:S01]  /*18d0*/  LDG.E.U16 R14, desc[UR10][R14.64] ;  /* 0x0000000a0e0e7981 */ /* 0x000ea2000c1e1500 */
[----:B0-----:R-:W-:-:S04]  /*18e0*/  LEA R12, P1, R25, R26, 0x1 ;  /* 0x0000001a190c7211 */ /* 0x001fc800078208ff */
[----:B------:R-:W-:-:S05]  /*18f0*/  LEA.HI.X.SX32 R13, R25, R27, 0x1, P1 ;  /* 0x0000001b190d7211 */ /* 0x000fca00008f0eff */
[----:B------:R0:W3:Y:S01]  /*1900*/  LDG.E.U16 R15, desc[UR10][R12.64] ;  /* 0x0000000a0c0f7981 */ /* 0x0000e2000c1e1500 */
[----:B------:R-:W-:-:S05]  /*1910*/  IMAD R8, R0, 0x2, R8 ;  /* 0x0000000200087824 */ /* 0x000fca00078e0208 */
[----:B------:R1:W-:Y:S02]  /*1920*/  STL [R1+0x2c], R8 ;  /* 0x00002c0801007387 */ /* 0x0003e40000100800 */
[----:B-1----:R-:W-:-:S05]  /*1930*/  LEA R8, R0, R8, 0x1 ;  /* 0x0000000800087211 */ /* 0x002fca00078e08ff */
[----:B------:R-:W-:Y:S01]  /*1940*/  IMAD R25, R0, 0x2, R8 ;  /* 0x0000000200197824 */ /* 0x000fe200078e0208 */
[----:B----4-:R-:W-:Y:S04]  /*1950*/  STL [R1+0x400], R11 ;  /* 0x0004000b01007387 */ /* 0x010fe80000100800 */
[----:B------:R1:W-:Y:S04]  /*1960*/  STL [R1+0x8c], R8 ;  /* 0x00008c0801007387 */ /* 0x0003e80000100800 */
[----:B-1----:R-:W4:Y:S01]  /*1970*/  LDL.LU R8, [R1+0x1358] ;  /* 0x0013580001087983 */ /* 0x002f220000300800 */
[----:B------:R-:W-:-:S03]  /*1980*/  LEA R10, P0, R24, R26, 0x1 ;  /* 0x0000001a180a7211 */ /* 0x000fc600078008ff */
[----:B------:R1:W-:Y:S01]  /*1990*/  STL [R1+0x48], R25 ;  /* 0x0000481901007387 */ /* 0x0003e20000100800 */
[----:B------:R-:W-:Y:S02]  /*19a0*/  LEA.HI.X.SX32 R11, R24, R27, 0x1, P0 ;  /* 0x0000001b180b7211 */ /* 0x000fe400000f0eff */
[----:B-1----:R-:W-:-:S04]  /*19b0*/  LEA R25, R0, R25, 0x1 ;  /* 0x0000001900197211 */ /* 0x002fc800078e08ff */
[----:B------:R-:W5:Y:S01]  /*19c0*/  LDG.E.U16 R11, desc[UR10][R10.64] ;  /* 0x0000000a0a0b7981 */ /* 0x000f62000c1e1500 */
[C---:B0-----:R-:W-:Y:S01]  /*19d0*/  LEA R12, P0, R5.reuse, R26, 0x1 ;  /* 0x0000001a050c7211 */ /* 0x041fe200078008ff */
[----:B------:R-:W-:Y:S02]  /*19e0*/  IMAD R24, R0, 0x2, R25 ;  /* 0x0000000200187824 */ /* 0x000fe400078e0219 */
[----:B------:R-:W-:Y:S01]  /*19f0*/  STL [R1+0x28], R25 ;  /* 0x0000281901007387 */ /* 0x000fe20000100800 */
[----:B------:R-:W-:-:S03]  /*1a00*/  LEA.HI.X.SX32 R13, R5, R27, 0x1, P0 ;  /* 0x0000001b050d7211 */ /* 0x000fc600000f0eff */
[----:B---3--:R-:W-:Y:S04]  /*1a10*/  STL [R1+0x3f8], R15 ;  /* 0x0003f80f01007387 */ /* 0x008fe80000100800 */
[----:B--2---:R-:W-:Y:S04]  /*1a20*/  STL [R1+0x3fc], R14 ;  /* 0x0003fc0e01007387 */ /* 0x004fe80000100800 */
[----:B------:R0:W-:Y:S02]  /*1a30*/  STL [R1+0x34], R24 ;  /* 0x0000341801007387 */ /* 0x0001e40000100800 */
[----:B0-----:R-:W-:-:S05]  /*1a40*/  LEA R24, R0, R24, 0x1 ;  /* 0x0000001800187211 */ /* 0x001fca00078e08ff */
[----:B------:R0:W-:Y:S01]  /*1a50*/  STL [R1+0x88], R24 ;  /* 0x0000881801007387 */ /* 0x0001e20000100800 */
[----:B------:R-:W-:-:S03]  /*1a60*/  IMAD R5, R0, 0x2, R24 ;  /* 0x0000000200057824 */ /* 0x000fc600078e0218 */
[----:B0-----:R0:W2:Y:S04]  /*1a70*/  LDG.E.U16 R24, desc[UR10][R12.64] ;  /* 0x0000000a0c187981 */ /* 0x0010a8000c1e1500 */
[----:B------:R1:W-:Y:S02]  /*1a80*/  STL [R1+0x44], R5 ;  /* 0x0000440501007387 */ /* 0x0003e40000100800 */
[----:B-1----:R-:W-:Y:S02]  /*1a90*/  LEA R5, R0, R5, 0x1 ;  /* 0x0000000500057211 */ /* 0x002fe400078e08ff */
[----:B----4-:R-:W-:-:S04]  /*1aa0*/  LEA R14, P1, R8, R26, 0x1 ;  /* 0x0000001a080e7211 */ /* 0x010fc800078208ff */
[----:B------:R-:W-:-:S05]  /*1ab0*/  LEA.HI.X.SX32 R15, R8, R27, 0x1, P1 ;  /* 0x0000001b080f7211 */ /* 0x000fca00008f0eff */
[----:B------:R1:W3:Y:S01]  /*1ac0*/  LDG.E.U16 R25, desc[UR10][R14.64] ;  /* 0x0000000a0e197981 */ /* 0x0002e2000c1e1500 */
[----:B------:R-:W-:-:S04]  /*1ad0*/  LEA R8, P0, R9, R26, 0x1 ;  /* 0x0000001a09087211 */ /* 0x000fc800078008ff */
[----:B------:R-:W-:Y:S01]  /*1ae0*/  LEA.HI.X.SX32 R9, R9, R27, 0x1, P0 ;  /* 0x0000001b09097211 */ /* 0x000fe200000f0eff */
[----:B-----5:R-:W-:Y:S04]  /*1af0*/  STL [R1+0x3f4], R11 ;  /* 0x0003f40b01007387 */ /* 0x020fe80000100800 */
[----:B------:R-:W4:Y:S04]  /*1b00*/  LDG.E.U16 R15, desc[UR10][R8.64] ;  /* 0x0000000a080f7981 */ /* 0x000f28000c1e1500 */
[----:B------:R5:W-:Y:S01]  /*1b10*/  STL [R1+0x24], R5 ;  /* 0x0000240501007387 */ /* 0x000be20000100800 */
[----:B------:R-:W-:-:S02]  /*1b20*/  LEA R10, P0, R7, R26, 0x1 ;  /* 0x0000001a070a7211 */ /* 0x000fc400078008ff */
[----:B0-----:R-:W-:Y:S01]  /*1b30*/  LEA R12, P1, R4, R26, 0x1 ;  /* 0x0000001a040c7211 */ /* 0x001fe200078208ff */
[----:B-----5:R-:W-:Y:S01]  /*1b40*/  IMAD R5, R0, 0x2, R5 ;  /* 0x0000000200057824 */ /* 0x020fe200078e0205 */
[----:B------:R-:W-:-:S04]  /*1b50*/  LEA.HI.X.SX32 R11, R7, R27, 0x1, P0 ;  /* 0x0000001b070b7211 */ /* 0x000fc800000f0eff */
[----:B-1----:R-:W-:Y:S01]  /*1b60*/  LEA R14, R0, R5, 0x1 ;  /* 0x00000005000e7211 */ /* 0x002fe200078e08ff */
[----:B------:R-:W-:Y:S01]  /*1b70*/  STL [R1+0x30], R5 ;  /* 0x0000300501007387 */ /* 0x000fe20000100800 */
[----:B------:R-:W-:-:S03]  /*1b80*/  LEA.HI.X.SX32 R13, R4, R27, 0x1, P1 ;  /* 0x0000001b040d7211 */ /* 0x000fc600008f0eff */
[----:B------:R-:W-:Y:S04]  /*1b90*/  STL [R1+0x84], R14 ;  /* 0x0000840e01007387 */ /* 0x000fe80000100800 */
[----:B------:R-:W5:Y:S04]  /*1ba0*/  LDG.E.U16 R13, desc[UR10][R12.64] ;  /* 0x0000000a0c0d7981 */ /* 0x000f68000c1e1500 */
[----:B--2---:R0:W-:Y:S04]  /*1bb0*/  STL [R1+0x3f0], R24 ;  /* 0x0003f01801007387 */ /* 0x0041e80000100800 */
[----:B0-----:R0:W2:Y:S01]  /*1bc0*/  LDG.E.U16 R24, desc[UR10][R10.64] ;  /* 0x0000000a0a187981 */ /* 0x0010a2000c1e1500 */
[----:B------:R-:W-:Y:S01]  /*1bd0*/  IMAD R7, R0, 0x2, R14 ;  /* 0x0000000200077824 */ /* 0x000fe200078e020e */
[----:B------:R-:W-:-:S04]  /*1be0*/  LEA R4, P0, R16, R26, 0x1 ;  /* 0x0000001a10047211 */ /* 0x000fc800078008ff */
[----:B------:R-:W-:Y:S02]  /*1bf0*/  LEA.HI.X.SX32 R5, R16, R27, 0x1, P0 ;  /* 0x0000001b10057211 */ /* 0x000fe400000f0eff */
[----:B0-----:R-:W-:-:S04]  /*1c00*/  LEA R10, P1, R22, R26, 0x1 ;  /* 0x0000001a160a7211 */ /* 0x001fc800078208ff */
[----:B------:R-:W-:-:S05]  /*1c10*/  LEA.HI.X.SX32 R11, R22, R27, 0x1, P1 ;  /* 0x0000001b160b7211 */ /* 0x000fca00008f0eff */
[----:B------:R-:W2:Y:S04]  /*1c20*/  LDG.E.U16 R14, desc[UR10][R10.64] ;  /* 0x0000000a0a0e7981 */ /* 0x000ea8000c1e1500 */
[----:B---3--:R-:W-:Y:S04]  /*1c30*/  STL [R1+0x3ec], R25 ;  /* 0x0003ec1901007387 */ /* 0x008fe80000100800 */
[----:B------:R0:W-:Y:S02]  /*1c40*/  STL [R1+0x40], R7 ;  /* 0x0000400701007387 */ /* 0x0001e40000100800 */
[----:B0-----:R-:W-:-:S02]  /*1c50*/  LEA R7, R0, R7, 0x1 ;  /* 0x0000000700077211 */ /* 0x001fc400078e08ff */
[C---:B------:R-:W-:Y:S02]  /*1c60*/  LEA R25, R0.reuse, R16, 0x1 ;  /* 0x0000001000197211 */ /* 0x040fe400078e08ff */
[----:B------:R0:W3:Y:S04]  /*1c70*/  LDG.E.U16 R16, desc[UR10][R4.64] ;  /* 0x0000000a04107981 */ /* 0x0000e8000c1e1500 */
[----:B------:R1:W-:Y:S01]  /*1c80*/  STL [R1+0x20], R7 ;  /* 0x0000200701007387 */ /* 0x0003e20000100800 */
[C---:B------:R-:W-:Y:S02]  /*1c90*/  IMAD R25, R0.reuse, 0x2, R25 ;  /* 0x0000000200197824 */ /* 0x040fe400078e0219 */
[----:B-1----:R-:W-:-:S05]  /*1ca0*/  IMAD R7, R0, 0x2, R7 ;  /* 0x0000000200077824 */ /* 0x002fca00078e0207 */
[----:B------:R1:W-:Y:S01]  /*1cb0*/  STL [R1+0x1c], R7 ;  /* 0x00001c0701007387 */ /* 0x0003e20000100800 */
[----:B------:R-:W-:Y:S02]  /*1cc0*/  LEA R8, P0, R25, R26, 0x1 ;  /* 0x0000001a19087211 */ /* 0x000fe400078008ff */
[----:B-1----:R-:W-:-:S05]  /*1cd0*/  LEA R7, R0, R7, 0x1 ;  /* 0x0000000700077211 */ /* 0x002fca00078e08ff */
[----:B------:R1:W-:Y:S01]  /*1ce0*/  STL [R1+0x80], R7 ;  /* 0x0000800701007387 */ /* 0x0003e20000100800 */
[-C--:B------:R-:W-:Y:S02]  /*1cf0*/  LEA.HI.X.SX32 R9, R25, R27.reuse, 0x1, P0 ;  /* 0x0000001b19097211 */ /* 0x080fe400000f0eff */
[CC--:B0-----:R-:W-:Y:S01]  /*1d00*/  LEA R4, P0, R23.reuse, R26.reuse, 0x1 ;  /* 0x0000001a17047211 */ /* 0x0c1fe200078008ff */
[----:B----4-:R0:W-:Y:S01]  /*1d10*/  STL [R1+0x3e8], R15 ;  /* 0x0003e80f01007387 */ /* 0x0101e20000100800 */
[----:B-1----:R-:W-:Y:S02]  /*1d20*/  IMAD R7, R0, 0x2, R7 ;  /* 0x0000000200077824 */ /* 0x002fe400078e0207 */
[----:B------:R-:W-:Y:S01]  /*1d30*/  LEA.HI.X.SX32 R5, R23, R27, 0x1, P0 ;  /* 0x0000001b17057211 */ /* 0x000fe200000f0eff */
[----:B0-----:R0:W4:Y:S04]  /*1d40*/  LDG.E.U16 R15, desc[UR10][R8.64] ;  /* 0x0000000a080f7981 */ /* 0x001128000c1e1500 */
[----:B------:R1:W-:Y:S01]  /*1d50*/  STL [R1+0x50], R7 ;  /* 0x0000500701007387 */ /* 0x0003e20000100800 */
[----:B------:R-:W-:-:S03]  /*1d60*/  LEA R10, P0, R3, R26, 0x1 ;  /* 0x0000001a030a7211 */ /* 0x000fc600078008ff */
[----:B------:R0:W4:Y:S01]  /*1d70*/  LDG.E.U16 R12, desc[UR10][R4.64] ;  /* 0x0000000a040c7981 */ /* 0x000122000c1e1500 */
[----:B-1----:R-:W-:Y:S02]  /*1d80*/  LEA R7, R0, R7, 0x1 ;  /* 0x0000000700077211 */ /* 0x002fe400078e08ff */
[----:B------:R-:W-:-:S03]  /*1d90*/  LEA.HI.X.SX32 R11, R3, R27, 0x1, P0 ;  /* 0x0000001b030b7211 */ /* 0x000fc600000f0eff */
[----:B------:R1:W-:Y:S01]  /*1da0*/  STL [R1+0x18], R7 ;  /* 0x0000180701007387 */ /* 0x0003e20000100800 */
[----:B0-----:R-:W-:-:S03]  /*1db0*/  LEA R8, P1, R6, R26, 0x1 ;  /* 0x0000001a06087211 */ /* 0x001fc600078208ff */
[----:B------:R-:W4:Y:S01]  /*1dc0*/  LDG.E.U16 R11, desc[UR10][R10.64] ;  /* 0x0000000a0a0b7981 */ /* 0x000f22000c1e1500 */
[----:B-1----:R-:W-:Y:S01]  /*1dd0*/  IMAD R7, R0, 0x2, R7 ;  /* 0x0000000200077824 */ /* 0x002fe200078e0207 */
[----:B------:R-:W-:-:S04]  /*1de0*/  LEA.HI.X.SX32 R9, R6, R27, 0x1, P1 ;  /* 0x0000001b06097211 */ /* 0x000fc800008f0eff */
[----:B------:R0:W-:Y:S04]  /*1df0*/  STL [R1+0x14], R7 ;  /* 0x0000140701007387 */ /* 0x0001e80000100800 */
[----:B--2---:R-:W-:Y:S01]  /*1e00*/  STL [R1+0x3e4], R24 ;  /* 0x0003e41801007387 */ /* 0x004fe20000100800 */
[----:B0-----:R-:W-:-:S05]  /*1e10*/  LEA R7, R0, R7, 0x1 ;  /* 0x0000000700077211 */ /* 0x001fca00078e08ff */
[----:B------:R-:W-:Y:S04]  /*1e20*/  STL [R1+0x78], R7 ;  /* 0x0000780701007387 */ /* 0x000fe80000100800 */
[----:B-----5:R0:W-:Y:S04]  /*1e30*/  STL [R1+0x3e0], R13 ;  /* 0x0003e00d01007387 */ /* 0x0201e80000100800 */
[----:B0-----:R-:W2:Y:S01]  /*1e40*/  LDG.E.U16 R13, desc[UR10][R8.64] ;  /* 0x0000000a080d7981 */ /* 0x001ea2000c1e1500 */
[----:B------:R-:W-:-:S05]  /*1e50*/  IMAD R3, R0, 0x2, R7 ;  /* 0x0000000200037824 */ /* 0x000fca00078e0207 */
[----:B------:R-:W-:Y:S01]  /*1e60*/  LEA R25, R0, R3, 0x1 ;  /* 0x0000000300197211 */ /* 0x000fe200078e08ff */
[----:B------:R0:W-:Y:S01]  /*1e70*/  STL [R1+0x3c], R3 ;  /* 0x00003c0301007387 */ /* 0x0001e20000100800 */
[----:B------:R-:W-:-:S03]  /*1e80*/  LEA R4, P0, R2, R26, 0x1 ;  /* 0x0000001a02047211 */ /* 0x000fc600078008ff */
[----:B------:R-:W5:Y:S01]  /*1e90*/  LDL.LU R24, [R1+0x4] ;  /* 0x0000040001187983 */ /* 0x000f620000300800 */
[-C--:B------:R-:W-:Y:S02]  /*1ea0*/  LEA.HI.X.SX32 R5, R2, R27.reuse, 0x1, P0 ;  /* 0x0000001b02057211 */ /* 0x080fe400000f0eff */
[CC--:B------:R-:W-:Y:S02]  /*1eb0*/  LEA R6, P0, R20.reuse, R26.reuse, 0x1 ;  /* 0x0000001a14067211 */ /* 0x0c0fe400078008ff */
[CC--:B------:R-:W-:Y:S01]  /*1ec0*/  LEA R2, P1, R19.reuse, R26.reuse, 0x1 ;  /* 0x0000001a13027211 */ /* 0x0c0fe200078208ff */
[----:B------:R1:W5:Y:S01]  /*1ed0*/  LDG.E.U16 R22, desc[UR10][R4.64] ;  /* 0x0000000a04167981 */ /* 0x000362000c1e1500 */
[-C--:B------:R-:W-:Y:S02]  /*1ee0*/  LEA.HI.X.SX32 R7, R20, R27.reuse, 0x1, P0 ;  /* 0x0000001b14077211 */ /* 0x080fe400000f0eff */
[----:B0-----:R-:W-:Y:S02]  /*1ef0*/  LEA.HI.X.SX32 R3, R19, R27, 0x1, P1 ;  /* 0x0000001b13037211 */ /* 0x001fe400008f0eff */
[----:B-1----:R-:W-:-:S04]  /*1f00*/  LEA R4, P0, R21, R26, 0x1 ;  /* 0x0000001a15047211 */ /* 0x002fc800078008ff */
[----:B------:R-:W-:-:S05]  /*1f10*/  LEA.HI.X.SX32 R5, R21, R27, 0x1, P0 ;  /* 0x0000001b15057211 */ /* 0x000fca00000f0eff */
[----:B------:R-:W5:Y:S04]  /*1f20*/  LDG.E.U16 R9, desc[UR10][R4.64] ;  /* 0x0000000a04097981 */ /* 0x000f68000c1e1500 */
[----:B---3--:R0:W-:Y:S02]  /*1f30*/  STL [R1+0x3dc], R16 ;  /* 0x0003dc1001007387 */ /* 0x0081e40000100800 */
[----:B0-----:R-:W-:-:S05]  /*1f40*/  IMAD R16, R0, 0x2, R25 ;  /* 0x0000000200107824 */ /* 0x001fca00078e0219 */
[----:B------:R-:W-:-:S05]  /*1f50*/  LEA R10, R0, R16, 0x1 ;  /* 0x00000010000a7211 */ /* 0x000fca00078e08ff */
[C---:B------:R-:W-:Y:S01]  /*1f60*/  IMAD R20, R0.reuse, 0x2, R10 ;  /* 0x0000000200147824 */ /* 0x040fe200078e020a */
[----:B------:R-:W-:Y:S04]  /*1f70*/  STL [R1+0x133c], R25 ;  /* 0x00133c1901007387 */ /* 0x000fe80000100800 */
[C---:B------:R-:W-:Y:S01]  /*1f80*/  LEA R19, R0.reuse, R20, 0x1 ;  /* 0x0000001400137211 */ /* 0x040fe200078e08ff */
[----:B------:R-:W-:Y:S04]  /*1f90*/  STL [R1+0x1338], R16 ;  /* 0x0013381001007387 */ /* 0x000fe80000100800 */
[----:B------:R-:W-:-:S05]  /*1fa0*/  IMAD R21, R0, 0x2, R19 ;  /* 0x0000000200157824 */ /* 0x000fca00078e0213 */
[----:B------:R-:W-:Y:S01]  /*1fb0*/  LEA R8, R0, R21, 0x1 ;  /* 0x0000001500087211 */ /* 0x000fe200078e08ff */
[----:B----4-:R0:W-:Y:S04]  /*1fc0*/  STL [R1+0x3d8], R15 ;  /* 0x0003d80f01007387 */ /* 0x0101e80000100800 */
[----:B------:R-:W-:Y:S04]  /*1fd0*/  STL [R1+0x70], R10 ;  /* 0x0000700a01007387 */ /* 0x000fe80000100800 */
[----:B------:R1:W-:Y:S04]  /*1fe0*/  STL [R1+0x3d4], R14 ;  /* 0x0003d40e01007387 */ /* 0x0003e80000100800 */
[----:B0-----:R0:W3:Y:S04]  /*1ff0*/  LDG.E.U16 R15, desc[UR10][R2.64] ;  /* 0x0000000a020f7981 */ /* 0x0010e8000c1e1500 */
[----:B-1----:R1:W4:Y:S04]  /*2000*/  LDG.E.U16 R14, desc[UR10][R6.64] ;  /* 0x0000000a060e7981 */ /* 0x002328000c1e1500 */
[----:B------:R-:W-:Y:S01]  /*2010*/  STL [R1+0x1340], R20 ;  /* 0x0013401401007387 */ /* 0x000fe20000100800 */
[----:B0-----:R-:W-:-:S02]  /*2020*/  LEA R2, P1, R18, R26, 0x1 ;  /* 0x0000001a12027211 */ /* 0x001fc400078208ff */
[-C--:B-1----:R-:W-:Y:S01]  /*2030*/  LEA R6, P0, R28, R26.reuse, 0x1 ;  /* 0x0000001a1c067211 */ /* 0x082fe200078008ff */
[----:B------:R-:W-:Y:S01]  /*2040*/  STL [R1+0x1334], R19 ;  /* 0x0013341301007387 */ /* 0x000fe20000100800 */
[-C--:B------:R-:W-:Y:S02]  /*2050*/  LEA.HI.X.SX32 R3, R18, R27.reuse, 0x1, P1 ;  /* 0x0000001b12037211 */ /* 0x080fe400008f0eff */
[----:B------:R-:W-:Y:S01]  /*2060*/  LEA.HI.X.SX32 R7, R28, R27, 0x1, P0 ;  /* 0x0000001b1c077211 */ /* 0x000fe200000f0eff */
[----:B------:R-:W-:Y:S04]  /*2070*/  STL [R1+0x3d0], R12 ;  /* 0x0003d00c01007387 */ /* 0x000fe80000100800 */
[----:B------:R-:W-:Y:S04]  /*2080*/  STL [R1+0x1344], R21 ;  /* 0x0013441501007387 */ /* 0x000fe80000100800 */
[----:B------:R0:W-:Y:S01]  /*2090*/  STL [R1+0x3cc], R11 ;  /* 0x0003cc0b01007387 */ /* 0x0001e20000100800 */
[----:B------:R-:W-:-:S03]  /*20a0*/  LEA R4, P0, R17, R26, 0x1 ;  /* 0x0000001a11047211 */ /* 0x000fc600078008ff */
[----:B------:R1:W3:Y:S04]  /*20b0*/  LDG.E.U16 R16, desc[UR10][R6.64] ;  /* 0x0000000a06107981 */ /* 0x0002e8000c1e1500 */
[----:B------:R1:W3:Y:S04]  /*20c0*/  LDG.E.U16 R10, desc[UR10][R2.64] ;  /* 0x0000000a020a7981 */ /* 0x0002e8000c1e1500 */
[----:B0-----:R-:W3:Y:S04]  /*20d0*/  LDL.LU R11, [R1+0x38] ;  /* 0x00003800010b7983 */ /* 0x001ee80000300800 */
[----:B------:R-:W-:Y:S04]  /*20e0*/  STL [R1+0x7c], R8 ;  /* 0x00007c0801007387 */ /* 0x000fe80000100800 */
[----:B------:R-:W3:Y:S04]  /*20f0*/  LDL.LU R12, [R1+0x8] ;  /* 0x00000800010c7983 */ /* 0x000ee80000300800 */
[----:B--2---:R0:W-:Y:S01]  /*2100*/  STL [R1+0x3c8], R13 ;  /* 0x0003c80d01007387 */ /* 0x0041e20000100800 */
[----:B------:R-:W-:Y:S01]  /*2110*/  LEA.HI.X.SX32 R5, R17, R27, 0x1, P0 ;  /* 0x0000001b11057211 */ /* 0x000fe200000f0eff */
[----:B------:R-:W-:-:S04]  /*2120*/  IMAD R18, R0, 0x2, R8 ;  /* 0x0000000200127824 */ /* 0x000fc800078e0208 */
[----:B------:R2:W3:Y:S04]  /*2130*/  LDG.E.U16 R28, desc[UR10][R4.64] ;  /* 0x0000000a041c7981 */ /* 0x0004e8000c1e1500 */
[----:B0-----:R-:W3:Y:S04]  /*2140*/  LDL.LU R13, [R1+0xc] ;  /* 0x00000c00010d7983 */ /* 0x001ee80000300800 */
[----:B------:R-:W-:Y:S04]  /*2150*/  STL [R1+0x1348], R18 ;  /* 0x0013481201007387 */ /* 0x000fe80000100800 */
[----:B------:R-:W3:Y:S01]  /*2160*/  LDL.LU R19, [R1+0x4c] ;  /* 0x00004c0001137983 */ /* 0x000ee20000300800 */
[----:B------:R-:W-:-:S03]  /*2170*/  LEA R17, R0, R18, 0x1 ;  /* 0x0000001200117211 */ /* 0x000fc600078e08ff */
[----:B-----5:R0:W-:Y:S01]  /*2180*/  STL [R1+0x3c4], R22 ;  /* 0x0003c41601007387 */ /* 0x0201e20000100800 */
[----:B-1----:R-:W-:Y:S01]  /*2190*/  LEA R6, P0, R24, R26, 0x1 ;  /* 0x0000001a18067211 */ /* 0x002fe200078008ff */
[C---:B------:R-:W-:Y:S02]  /*21a0*/  IMAD R23, R0.reuse, 0x2, R29 ;  /* 0x0000000200177824 */ /* 0x040fe400078e021d */
[----:B0-----:R-:W-:Y:S01]  /*21b0*/  IMAD R22, R0, 0x2, R17 ;  /* 0x0000000200167824 */ /* 0x001fe200078e0211 */
[----:B------:R-:W-:-:S04]  /*21c0*/  LEA.HI.X.SX32 R7, R24, R27, 0x1, P0 ;  /* 0x0000001b18077211 */ /* 0x000fc800000f0eff */
[C---:B------:R-:W-:Y:S01]  /*21d0*/  LEA R8, R0.reuse, R22, 0x1 ;  /* 0x0000001600087211 */ /* 0x040fe200078e08ff */
[----:B------:R-:W-:Y:S01]  /*21e0*/  STL [R1+0x134c], R17 ;  /* 0x00134c1101007387 */ /* 0x000fe20000100800 */
[-C--:B------:R-:W-:Y:S02]  /*21f0*/  LEA R2, P1, R29, R26.reuse, 0x1 ;  /* 0x0000001a1d027211 */ /* 0x080fe400078208ff */
[----:B--2---:R-:W-:Y:S02]  /*2200*/  LEA R4, P0, R23, R26, 0x1 ;  /* 0x0000001a17047211 */ /* 0x004fe400078008ff */
[C---:B------:R-:W-:Y:S02]  /*2210*/  LEA R24, R0.reuse, R8, 0x1 ;  /* 0x0000000800187211 */ /* 0x040fe400078e08ff */
[-C--:B------:R-:W-:Y:S02]  /*2220*/  LEA.HI.X.SX32 R3, R29, R27.reuse, 0x1, P1 ;  /* 0x0000001b1d037211 */ /* 0x080fe400008f0eff */
[----:B------:R-:W-:Y:S01]  /*2230*/  LEA.HI.X.SX32 R5, R23, R27, 0x1, P0 ;  /* 0x0000001b17057211 */ /* 0x000fe200000f0eff */
[----:B------:R-:W-:-:S02]  /*2240*/  IMAD R23, R0, 0x2, R24 ;  /* 0x0000000200177824 */ /* 0x000fc400078e0218 */
[----:B------:R0:W2:Y:S04]  /*2250*/  LDG.E.U16 R21, desc[UR10][R2.64] ;  /* 0x0000000a02157981 */ /* 0x0000a8000c1e1500 */
[----:B------:R-:W5:Y:S01]  /*2260*/  LDG.E.U16 R29, desc[UR10][R4.64] ;  /* 0x0000000a041d7981 */ /* 0x000f62000c1e1500 */
[----:B0-----:R-:W-:-:S05]  /*2270*/  LEA R3, R0, R23, 0x1 ;  /* 0x0000001700037211 */ /* 0x001fca00078e08ff */
[----:B------:R-:W-:Y:S01]  /*2280*/  IMAD R2, R0, 0x2, R3 ;  /* 0x0000000200027824 */ /* 0x000fe200078e0203 */
[----:B----4-:R0:W-:Y:S04]  /*2290*/  STL [R1+0x3c0], R14 ;  /* 0x0003c00e01007387 */ /* 0x0101e80000100800 */
[----:B0-----:R-:W4:Y:S04]  /*22a0*/  LDL.LU R14, [R1+0x10] ;  /* 0x00001000010e7983 */ /* 0x001f280000300800 */
[----:B------:R0:W-:Y:S04]  /*22b0*/  STL [R1+0x1350], R22 ;  /* 0x0013501601007387 */ /* 0x0001e80000100800 */
[----:B---3--:R1:W-:Y:S04]  /*22c0*/  STL [R1+0x3bc], R15 ;  /* 0x0003bc0f01007387 */ /* 0x0083e80000100800 */
[----:B------:R3:W-:Y:S04]  /*22d0*/  STL [R1+0x74], R8 ;  /* 0x0000740801007387 */ /* 0x0007e80000100800 */
[----:B0-----:R0:W2:Y:S04]  /*22e0*/  LDG.E.U16 R22, desc[UR10][R6.64] ;  /* 0x0000000a06167981 */ /* 0x0010a8000c1e1500 */
[----:B-1----:R-:W5:Y:S04]  /*22f0*/  LDL.LU R15, [R1+0x2c] ;  /* 0x00002c00010f7983 */ /* 0x002f680000300800 */
[----:B------:R1:W-:Y:S01]  /*2300*/  STL [R1+0x3b8], R9 ;  /* 0x0003b80901007387 */ /* 0x0003e20000100800 */
[----:B---3--:R-:W-:-:S03]  /*2310*/  LEA R8, P0, R11, R26, 0x1 ;  /* 0x0000001a0b087211 */ /* 0x008fc600078008ff */
[----:B------:R-:W-:Y:S04]  /*2320*/  STL [R1+0x1354], R24 ;  /* 0x0013541801007387 */ /* 0x000fe80000100800 */
[----:B------:R-:W3:Y:S01]  /*2330*/  LDL.LU R20, [R1+0x48] ;  /* 0x0000480001147983 */ /* 0x000ee20000300800 */
[----:B0-----:R-:W-:-:S03]  /*2340*/  LEA R6, P1, R12, R26, 0x1 ;  /* 0x0000001a0c067211 */ /* 0x001fc600078208ff */
[----:B------:R0:W-:Y:S01]  /*2350*/  STL [R1+0x3b4], R16 ;  /* 0x0003b41001007387 */ /* 0x0001e20000100800 */
[-C--:B-1----:R-:W-:Y:S02]  /*2360*/  LEA.HI.X.SX32 R9, R11, R27.reuse, 0x1, P0 ;  /* 0x0000001b0b097211 */ /* 0x082fe400000f0eff */
[----:B------:R-:W-:-:S03]  /*2370*/  LEA.HI.X.SX32 R7, R12, R27, 0x1, P1 ;  /* 0x0000001b0c077211 */ /* 0x000fc600008f0eff */
[----:B------:R-:W3:Y:S04]  /*2380*/  LDG.E.U16 R17, desc[UR10][R8.64] ;  /* 0x0000000a08117981 */ /* 0x000ee8000c1e1500 */
[----:B0-----:R-:W3:Y:S04]  /*2390*/  LDL.LU R16, [R1+0x28] ;  /* 0x0000280001107983 */ /* 0x001ee80000300800 */
[----:B------:R0:W-:Y:S04]  /*23a0*/  STL [R1+0x3b0], R10 ;  /* 0x0003b00a01007387 */ /* 0x0001e80000100800 */
[----:B------:R-:W-:Y:S04]  /*23b0*/  STL [R1+0x68], R2 ;  /* 0x0000680201007387 */ /* 0x000fe80000100800 */
[----:B------:R-:W3:Y:S01]  /*23c0*/  LDL.LU R25, [R1+0x34] ;  /* 0x0000340001197983 */ /* 0x000ee20000300800 */
[----:B0-----:R-:W-:-:S03]  /*23d0*/  LEA R10, P0, R13, R26, 0x1 ;  /* 0x0000001a0d0a7211 */ /* 0x001fc600078008ff */
[----:B------:R0:W3:Y:S01]  /*23e0*/  LDG.E.U16 R18, desc[UR10][R6.64] ;  /* 0x0000000a06127981 */ /* 0x0000e2000c1e1500 */
[----:B------:R-:W-:-:S03]  /*23f0*/  LEA.HI.X.SX32 R11, R13, R27, 0x1, P0 ;  /* 0x0000001b0d0b7211 */ /* 0x000fc600000f0eff */
[----:B------:R1:W-:Y:S04]  /*2400*/  STL [R1+0x3ac], R28 ;  /* 0x0003ac1c01007387 */ /* 0x0003e80000100800 */
[----:B-1----:R5:W3:Y:S01]  /*2410*/  LDG.E.U16 R28, desc[UR10][R10.64] ;  /* 0x0000000a0a1c7981 */ /* 0x002ae2000c1e1500 */
[----:B0-----:R-:W-:-:S04]  /*2420*/  LEA R6, P0, R19, R26, 0x1 ;  /* 0x0000001a13067211 */ /* 0x001fc800078008ff */
[----:B------:R-:W-:Y:S02]  /*2430*/  LEA.HI.X.SX32 R7, R19, R27, 0x1, P0 ;  /* 0x0000001b13077211 */ /* 0x000fe400000f0eff */
[----:B------:R-:W3:Y:S01]  /*2440*/  LDL.LU R19, [R1+0x44] ;  /* 0x0000440001137983 */ /* 0x000ee20000300800 */
[----:B------:R-:W-:-:S03]  /*2450*/  LEA R5, R0, R2, 0x1 ;  /* 0x0000000200057211 */ /* 0x000fc600078e08ff */
[----:B------:R-:W3:Y:S02]  /*2460*/  LDL.LU R24, [R1+0x24] ;  /* 0x0000240001187983 */ /* 0x000ee40000300800 */
[----:B------:R-:W-:-:S05]  /*2470*/  IMAD R8, R0, 0x2, R5 ;  /* 0x0000000200087824 */ /* 0x000fca00078e0205 */
[----:B------:R-:W-:-:S05]  /*2480*/  LEA R9, R0, R8, 0x1 ;  /* 0x0000000800097211 */ /* 0x000fca00078e08ff */
[----:B------:R-:W-:Y:S01]  /*2490*/  IMAD R2, R0, 0x2, R9 ;  /* 0x0000000200027824 */ /* 0x000fe200078e0209 */
[----:B----4-:R-:W-:-:S04]  /*24a0*/  LEA R12, P1, R14, R26, 0x1 ;  /* 0x0000001a0e0c7211 */ /* 0x010fc800078208ff */
[----:B------:R-:W-:Y:S01]  /*24b0*/  LEA.HI.X.SX32 R13, R14, R27, 0x1, P1 ;  /* 0x0000001b0e0d7211 */ /* 0x000fe200008f0eff */
[----:B--2---:R0:W-:Y:S01]  /*24c0*/  STL [R1+0x3a8], R22 ;  /* 0x0003a81601007387 */ /* 0x0041e20000100800 */
[----:B-----5:R-:W-:-:S03]  /*24d0*/  LEA R10, P0, R15, R26, 0x1 ;  /* 0x0000001a0f0a7211 */ /* 0x020fc600078008ff */
[----:B------:R-:W-:Y:S01]  /*24e0*/  STL [R1+0x60], R2 ;  /* 0x0000600201007387 */ /* 0x000fe20000100800 */
[----:B------:R-:W-:-:S03]  /*24f0*/  LEA.HI.X.SX32 R11, R15, R27, 0x1, P0 ;  /* 0x0000001b0f0b7211 */ /* 0x000fc600000f0eff */
[----:B0-----:R-:W2:Y:S04]  /*2500*/  LDL.LU R22, [R1+0x30] ;  /* 0x0000300001167983 */ /* 0x001ea80000300800 */
[----:B------:R0:W-:Y:S01]  /*2510*/  STL [R1+0x3a4], R21 ;  /* 0x0003a41501007387 */ /* 0x0001e20000100800 */
[----:B---3--:R-:W-:-:S03]  /*2520*/  LEA R14, P0, R20, R26, 0x1 ;  /* 0x0000001a140e7211 */ /* 0x008fc600078008ff */
[----:B------:R1:W-:Y:S04]  /*2530*/  STL [R1+0x3a0], R29 ;  /* 0x0003a01d01007387 */ /* 0x0003e80000100800 */
[----:B0-----:R-:W3:Y:S04]  /*2540*/  LDG.E.U16 R21, desc[UR10][R6.64] ;  /* 0x0000000a06157981 */ /* 0x001ee8000c1e1500 */
[----:B-1----:R0:W4:Y:S01]  /*2550*/  LDG.E.U16 R29, desc[UR10][R12.64] ;  /* 0x0000000a0c1d7981 */ /* 0x002122000c1e1500 */
[----:B------:R-:W-:-:S03]  /*2560*/  LEA.HI.X.SX32 R15, R20, R27, 0x1, P0 ;  /* 0x0000001b140f7211 */ /* 0x000fc600000f0eff */
[----:B------:R1:W-:Y:S04]  /*2570*/  STL [R1+0x39c], R17 ;  /* 0x00039c1101007387 */ /* 0x0003e80000100800 */
[----:B------:R-:W5:Y:S01]  /*2580*/  LDG.E.U16 R14, desc[UR10][R14.64] ;  /* 0x0000000a0e0e7981 */ /* 0x000f62000c1e1500 */
[----:B0-----:R-:W-:-:S03]  /*2590*/  LEA R12, P1, R16, R26, 0x1 ;  /* 0x0000001a100c7211 */ /* 0x001fc600078208ff */
[----:B-1----:R-:W2:Y:S01]  /*25a0*/  LDL.LU R17, [R1+0x40] ;  /* 0x0000400001117983 */ /* 0x002ea20000300800 */
[----:B------:R-:W-:-:S03]  /*25b0*/  LEA.HI.X.SX32 R13, R16, R27, 0x1, P1 ;  /* 0x0000001b100d7211 */ /* 0x000fc600008f0eff */
[----:B------:R0:W-:Y:S04]  /*25c0*/  STL [R1+0x398], R18 ;  /* 0x0003981201007387 */ /* 0x0001e80000100800 */
[----:B------:R-:W2:Y:S04]  /*25d0*/  LDG.E.U16 R15, desc[UR10][R12.64] ;  /* 0x0000000a0c0f7981 */ /* 0x000ea8000c1e1500 */
[----:B0-----:R-:W2:Y:S04]  /*25e0*/  LDL.LU R18, [R1+0x20] ;  /* 0x0000200001127983 */ /* 0x001ea80000300800 */
[----:B------:R0:W-:Y:S04]  /*25f0*/  STL [R1+0x394], R28 ;  /* 0x0003941c01007387 */ /* 0x0001e80000100800 */
[----:B0-----:R0:W5:Y:S02]  /*2600*/  LDG.E.U16 R28, desc[UR10][R10.64] ;  /* 0x0000000a0a1c7981 */ /* 0x001164000c1e1500 */
[----:B0-----:R-:W-:-:S04]  /*2610*/  LEA R10, P0, R25, R26, 0x1 ;  /* 0x0000001a190a7211 */ /* 0x001fc800078008ff */
[----:B------:R-:W-:Y:S02]  /*2620*/  LEA.HI.X.SX32 R11, R25, R27, 0x1, P0 ;  /* 0x0000001b190b7211 */ /* 0x000fe400000f0eff */
[----:B------:R-:W-:-:S04]  /*2630*/  LEA R12, P0, R19, R26, 0x1 ;  /* 0x0000001a130c7211 */ /* 0x000fc800078008ff */
[----:B------:R2:W5:Y:S01]  /*2640*/  LDG.E.U16 R11, desc[UR10][R10.64] ;  /* 0x0000000a0a0b7981 */ /* 0x000562000c1e1500 */
[----:B------:R-:W-:-:S06]  /*2650*/  LEA.HI.X.SX32 R13, R19, R27, 0x1, P0 ;  /* 0x0000001b130d7211 */ /* 0x000fcc00000f0eff */
[----:B------:R0:W5:Y:S01]  /*2660*/  LDG.E.U16 R13, desc[UR10][R12.64] ;  /* 0x0000000a0c0d7981 */ /* 0x000162000c1e1500 */
[----:B------:R-:W-:-:S05]  /*2670*/  LEA R4, R0, R2, 0x1 ;  /* 0x0000000200047211 */ /* 0x000fca00078e08ff */
[----:B------:R-:W-:-:S05]  /*2680*/  IMAD R7, R0, 0x2, R4 ;  /* 0x0000000200077824 */ /* 0x000fca00078e0204 */
[----:B------:R-:W-:-:S05]  /*2690*/  LEA R2, R0, R7, 0x1 ;  /* 0x0000000700027211 */ /* 0x000fca00078e08ff */
[C---:B------:R-:W-:Y:S01]  /*26a0*/  IMAD R6, R0.reuse, 0x2, R2 ;  /* 0x0000000200067824 */ /* 0x040fe200078e0202 */
[----:B---3--:R1:W-:Y:S04]  /*26b0*/  STL [R1+0x390], R21 ;  /* 0x0003901501007387 */ /* 0x0083e80000100800 */
[----:B-1----:R-:W3:Y:S04]  /*26c0*/  LDL.LU R21, [R1+0x1c] ;  /* 0x00001c0001157983 */ /* 0x002ee80000300800 */
[----:B------:R-:W-:Y:S04]  /*26d0*/  STL [R1+0x6c], R6 ;  /* 0x00006c0601007387 */ /* 0x000fe80000100800 */
[----:B----4-:R1:W-:Y:S04]  /*26e0*/  STL [R1+0x38c], R29 ;  /* 0x00038c1d01007387 */ /* 0x0103e80000100800 */
[----:B------:R-:W4:Y:S04]  /*26f0*/  LDL.LU R20, [R1+0x50] ;  /* 0x0000500001147983 */ /* 0x000f280000300800 */
[----:B------:R-:W4:Y:S01]  /*2700*/  LDL.LU R25, [R1+0x18] ;  /* 0x0000180001197983 */ /* 0x000f220000300800 */
[----:B-1----:R-:W-:-:S03]  /*2710*/  LEA R29, R0, R6, 0x1 ;  /* 0x00000006001d7211 */ /* 0x002fc600078e08ff */
[----:B------:R-:W4:Y:S02]  /*2720*/  LDL.LU R16, [R1+0x14] ;  /* 0x0000140001107983 */ /* 0x000f240000300800 */
[----:B------:R-:W-:Y:S01]  /*2730*/  IMAD R6, R0, 0x2, R29 ;  /* 0x0000000200067824 */ /* 0x000fe200078e021d */
[----:B--2---:R-:W-:Y:S01]  /*2740*/  LEA R10, P0, R22, R26, 0x1 ;  /* 0x0000001a160a7211 */ /* 0x004fe200078008ff */
[----:B-----5:R1:W-:Y:S04]  /*2750*/  STL [R1+0x388], R28 ;  /* 0x0003881c01007387 */ /* 0x0203e80000100800 */
[----:B------:R-:W-:Y:S04]  /*2760*/  STL [R1+0x380], R15 ;  /* 0x0003800f01007387 */ /* 0x000fe80000100800 */
[----:B------:R2:W-:Y:S01]  /*2770*/  STL [R1+0x384], R14 ;  /* 0x0003840e01007387 */ /* 0x0005e20000100800 */
[----:B-1----:R-:W-:-:S02]  /*2780*/  LEA R28, R0, R6, 0x1 ;  /* 0x00000006001c7211 */ /* 0x002fc400078e08ff */
[----:B--2---:R-:W-:-:S03]  /*2790*/  LEA R14, P1, R24, R26, 0x1 ;  /* 0x0000001a180e7211 */ /* 0x004fc600078208ff */
[----:B------:R-:W-:Y:S01]  /*27a0*/  IMAD R19, R0, 0x2, R28 ;  /* 0x0000000200137824 */ /* 0x000fe200078e021c */
[-C--:B------:R-:W-:Y:S02]  /*27b0*/  LEA.HI.X.SX32 R15, R24, R27.reuse, 0x1, P1 ;  /* 0x0000001b180f7211 */ /* 0x080fe400008f0eff */
[----:B------:R-:W2:Y:S04]  /*27c0*/  LDL.LU R24, [R1+0x1354] ;  /* 0x0013540001187983 */ /* 0x000ea80000300800 */
[----:B------:R1:W-:Y:S04]  /*27d0*/  STL [R1+0x37c], R11 ;  /* 0x00037c0b01007387 */ /* 0x0003e80000100800 */
[----:B------:R5:W2:Y:S04]  /*27e0*/  LDG.E.U16 R15, desc[UR10][R14.64] ;  /* 0x0000000a0e0f7981 */ /* 0x000aa8000c1e1500 */
[----:B------:R5:W-:Y:S01]  /*27f0*/  STL [R1+0x64], R19 ;  /* 0x0000641301007387 */ /* 0x000be20000100800 */
[----:B-1----:R-:W-:-:S02]  /*2800*/  LEA.HI.X.SX32 R11, R22, R27, 0x1, P0 ;  /* 0x0000001b160b7211 */ /* 0x002fc400000f0eff */
[----:B0-----:R-:W-:Y:S01]  /*2810*/  LEA R12, P0, R17, R26, 0x1 ;  /* 0x0000001a110c7211 */ /* 0x001fe200078008ff */
[----:B------:R-:W4:Y:S04]  /*2820*/  LDL.LU R22, [R1+0x1350] ;  /* 0x0013500001167983 */ /* 0x000f280000300800 */
[----:B------:R3:W4:Y:S01]  /*2830*/  LDG.E.U16 R11, desc[UR10][R10.64] ;  /* 0x0000000a0a0b7981 */ /* 0x000722000c1e1500 */
[----:B-----5:R-:W-:-:S05]  /*2840*/  LEA R19, R0, R19, 0x1 ;  /* 0x0000001300137211 */ /* 0x020fca00078e08ff */
[----:B------:R-:W-:Y:S04]  /*2850*/  STL [R1+0x8], R19 ;  /* 0x0000081301007387 */ /* 0x000fe80000100800 */
[----:B------:R0:W-:Y:S02]  /*2860*/  STL [R1+0x378], R13 ;  /* 0x0003780d01007387 */ /* 0x0001e40000100800 */
[----:B0-----:R-:W-:-:S06]  /*2870*/  LEA.HI.X.SX32 R13, R17, R27, 0x1, P0 ;  /* 0x0000001b110d7211 */ /* 0x001fcc00000f0eff */
[----:B------:R-:W5:Y:S01]  /*2880*/  LDG.E.U16 R13, desc[UR10][R12.64] ;  /* 0x0000000a0c0d7981 */ /* 0x000f62000c1e1500 */
[----:B------:R-:W-:-:S05]  /*2890*/  IMAD R19, R0, 0x2, R19 ;  /* 0x0000000200137824 */ /* 0x000fca00078e0213 */
[----:B------:R0:W-:Y:S01]  /*28a0*/  STL [R1], R19 ;  /* 0x0000001301007387 */ /* 0x0001e20000100800 */
[-C--:B------:R-:W-:Y:S02]  /*28b0*/  LEA R14, P1, R18, R26.reuse, 0x1 ;  /* 0x0000001a120e7211 */ /* 0x080fe400078208ff */
[----:B0-----:R-:W-:Y:S02]  /*28c0*/  LEA R19, R0, R19, 0x1 ;  /* 0x0000001300137211 */ /* 0x001fe400078e08ff */
[----:B---3--:R-:W-:Y:S01]  /*28d0*/  LEA R10, P0, R21, R26, 0x1 ;  /* 0x0000001a150a7211 */ /* 0x008fe200078008ff */
[----:B--2---:R0:W-:Y:S04]  /*28e0*/  STL [R1+0x374], R15 ;  /* 0x0003740f01007387 */ /* 0x0041e80000100800 */
[----:B------:R-:W2:Y:S04]  /*28f0*/  LDL.LU R17, [R1+0x134c] ;  /* 0x00134c0001117983 */ /* 0x000ea80000300800 */
[----:B------:R1:W-:Y:S01]  /*2900*/  STL [R1+0x4], R19 ;  /* 0x0000041301007387 */ /* 0x0003e20000100800 */
[----:B0-----:R-:W-:-:S03]  /*2910*/  LEA.HI.X.SX32 R15, R18, R27, 0x1, P1 ;  /* 0x0000001b120f7211 */ /* 0x001fc600008f0eff */
[----:B------:R-:W3:Y:S01]  /*2920*/  LDL.LU R18, [R1+0x1348] ;  /* 0x0013480001127983 */ /* 0x000ee20000300800 */
[----:B-1----:R-:W-:-:S03]  /*2930*/  IMAD R19, R0, 0x2, R19 ;  /* 0x0000000200137824 */ /* 0x002fc600078e0213 */
[----:B----4-:R0:W-:Y:S04]  /*2940*/  STL [R1+0x370], R11 ;  /* 0x0003700b01007387 */ /* 0x0101e80000100800 */
[----:B------:R1:W-:Y:S01]  /*2950*/  STL [R1+0x5c], R19 ;  /* 0x00005c1301007387 */ /* 0x0003e20000100800 */
[----:B0-----:R-:W-:-:S03]  /*2960*/  LEA.HI.X.SX32 R11, R21, R27, 0x1, P0 ;  /* 0x0000001b150b7211 */ /* 0x001fc600000f0eff */
[----:B------:R-:W4:Y:S01]  /*2970*/  LDL.LU R21, [R1+0x1344] ;  /* 0x0013440001157983 */ /* 0x000f220000300800 */
[----:B-1----:R-:W-:-:S03]  /*2980*/  LEA R19, R0, R19, 0x1 ;  /* 0x0000001300137211 */ /* 0x002fc600078e08ff */
[----:B------:R-:W2:Y:S04]  /*2990*/  LDG.E.U16 R11, desc[UR10][R10.64] ;  /* 0x0000000a0a0b7981 */ /* 0x000ea8000c1e1500 */
[----:B------:R-:W-:Y:S04]  /*29a0*/  STL [R1+0x44], R19 ;  /* 0x0000441301007387 */ /* 0x000fe80000100800 */
[----:B-----5:R0:W-:Y:S04]  /*29b0*/  STL [R1+0x36c], R13 ;  /* 0x00036c0d01007387 */ /* 0x0201e80000100800 */
[----:B0-----:R0:W5:Y:S01]  /*29c0*/  LDG.E.U16 R13, desc[UR10][R14.64] ;  /* 0x0000000a0e0d7981 */ /* 0x001162000c1e1500 */
[----:B------:R-:W-:-:S05]  /*29d0*/  IMAD R12, R0, 0x2, R19 ;  /* 0x00000002000c7824 */ /* 0x000fca00078e0213 */
[----:B------:R-:W-:Y:S01]  /*29e0*/  LEA R19, R0, R12, 0x1 ;  /* 0x0000000c00137211 */ /* 0x000fe200078e08ff */
[----:B------:R1:W-:Y:S01]  /*29f0*/  STL [R1+0xc], R12 ;  /* 0x00000c0c01007387 */ /* 0x0003e20000100800 */
[----:B0-----:R-:W-:-:S04]  /*2a00*/  LEA R14, P0, R20, R26, 0x1 ;  /* 0x0000001a140e7211 */ /* 0x001fc800078008ff */
[----:B------:R-:W-:Y:S02]  /*2a10*/  LEA.HI.X.SX32 R15, R20, R27, 0x1, P0 ;  /* 0x0000001b140f7211 */ /* 0x000fe400000f0eff */
[----:B-1----:R-:W-:-:S03]  /*2a20*/  LEA R12, P1, R25, R26, 0x1 ;  /* 0x0000001a190c7211 */ /* 0x002fc600078208ff */
[----:B------:R0:W2:Y:S04]  /*2a30*/  LDG.E.U16 R14, desc[UR10][R14.64] ;  /* 0x0000000a0e0e7981 */ /* 0x0000a8000c1e1500 */
[----:B-----5:R1:W-:Y:S04]  /*2a40*/  STL [R1+0x368], R13 ;  /* 0x0003680d01007387 */ /* 0x0203e80000100800 */
[----:B------:R-:W5:Y:S04]  /*2a50*/  LDL.LU R20, [R1+0x1340] ;  /* 0x0013400001147983 */ /* 0x000f680000300800 */
[----:B------:R0:W-:Y:S01]  /*2a60*/  STL [R1+0x10], R19 ;  /* 0x0000101301007387 */ /* 0x0001e20000100800 */
[----:B-1----:R-:W-:-:S03]  /*2a70*/  LEA.HI.X.SX32 R13, R25, R27, 0x1, P1 ;  /* 0x0000001b190d7211 */ /* 0x002fc600008f0eff */
[----:B------:R-:W3:Y:S01]  /*2a80*/  LDL.LU R25, [R1+0x133c] ;  /* 0x00133c0001197983 */ /* 0x000ee20000300800 */
[----:B0-----:R-:W-:-:S03]  /*2a90*/  IMAD R19, R0, 0x2, R19 ;  /* 0x0000000200137824 */ /* 0x001fc600078e0213 */
[----:B--2---:R0:W-:Y:S04]  /*2aa0*/  STL [R1+0x364], R11 ;  /* 0x0003640b01007387 */ /* 0x0041e80000100800 */
[----:B------:R1:W-:Y:S04]  /*2ab0*/  STL [R1+0x1ec], R19 ;  /* 0x0001ec1301007387 */ /* 0x0003e80000100800 */
[----:B------:R2:W2:Y:S04]  /*2ac0*/  LDG.E.U16 R12, desc[UR10][R12.64] ;  /* 0x0000000a0c0c7981 */ /* 0x0004a8000c1e1500 */
[----:B0-----:R-:W2:Y:S01]  /*2ad0*/  LDL.LU R11, [R1+0x3c] ;  /* 0x00003c00010b7983 */ /* 0x001ea20000300800 */
[----:B------:R-:W-:-:S02]  /*2ae0*/  LEA R10, P0, R16, R26, 0x1 ;  /* 0x0000001a100a7211 */ /* 0x000fc400078008ff */
[----:B-1----:R-:W-:Y:S01]  /*2af0*/  LEA R19, R0, R19, 0x1 ;  /* 0x0000001300137211 */ /* 0x002fe200078e08ff */
[----:B--2---:R-:W-:Y:S01]  /*2b00*/  IMAD.MOV.U32 R15, RZ, RZ, R11 ;  /* 0x000000ffff0f7224 */ /* 0x004fe200078e000b */
[----:B------:R-:W-:Y:S02]  /*2b10*/  LEA.HI.X.SX32 R11, R16, R27, 0x1, P0 ;  /* 0x0000001b100b7211 */ /* 0x000fe400000f0eff */
[----:B------:R-:W2:Y:S04]  /*2b20*/  LDL.LU R16, [R1+0x1338] ;  /* 0x0013380001107983 */ /* 0x000ea80000300800 */
[----:B------:R-:W2:Y:S01]  /*2b30*/  LDG.E.U16 R11, desc[UR10][R10.64] ;  /* 0x0000000a0a0b7981 */ /* 0x000ea2000c1e1500 */
[----:B------:R-:W-:-:S03]  /*2b40*/  IMAD.MOV.U32 R13, RZ, RZ, R15 ;  /* 0x000000ffff0d7224 */ /* 0x000fc600078e000f */
[----:B------:R0:W-:Y:S02]  /*2b50*/  STL [R1+0x54], R19 ;  /* 0x0000541301007387 */ /* 0x0001e40000100800 */
[----:B------:R-:W-:Y:S02]  /*2b60*/  MOV R15, R13 ;  /* 0x0000000d000f7202 */ /* 0x000fe40000000f00 */
[----:B------:R1:W-:Y:S01]  /*2b70*/  STL [R1+0x360], R14 ;  /* 0x0003600e01007387 */ /* 0x0003e20000100800 */
[----:B0-----:R-:W-:Y:S02]  /*2b80*/  LEA R19, R0, R19, 0x1 ;  /* 0x0000001300137211 */ /* 0x001fe400078e08ff */
[----:B-1----:R-:W-:-:S03]  /*2b90*/  LEA R14, P0, R13, R26, 0x1 ;  /* 0x0000001a0d0e7211 */ /* 0x002fc600078008ff */
[----:B------:R0:W-:Y:S04]  /*2ba0*/  STL [R1+0x14], R19 ;  /* 0x0000141301007387 */ /* 0x0001e80000100800 */
[----:B------:R3:W-:Y:S01]  /*2bb0*/  STL [R1+0x35c], R12 ;  /* 0x00035c0c01007387 */ /* 0x0007e20000100800 */
[----:B------:R-:W-:Y:S01]  /*2bc0*/  LEA.HI.X.SX32 R15, R15, R27, 0x1, P0 ;  /* 0x0000001b0f0f7211 */ /* 0x000fe200000f0eff */
[----:B0-----:R-:W-:-:S04]  /*2bd0*/  IMAD R19, R0, 0x2, R19 ;  /* 0x0000000200137824 */ /* 0x001fc800078e0213 */
[----:B------:R-:W4:Y:S01]  /*2be0*/  LDG.E.U16 R14, desc[UR10][R14.64] ;  /* 0x0000000a0e0e7981 */ /* 0x000f22000c1e1500 */
[----:B---3--:R-:W-:-:S04]  /*2bf0*/  LEA R12, P1, R25, R26, 0x1 ;  /* 0x0000001a190c7211 */ /* 0x008fc800078208ff */
[----:B------:R-:W-:Y:S01]  /*2c00*/  LEA.HI.X.SX32 R13, R25, R27, 0x1, P1 ;  /* 0x0000001b190d7211 */ /* 0x000fe200008f0eff */
[----:B------:R0:W-:Y:S04]  /*2c10*/  STL [R1+0x30], R19 ;  /* 0x0000301301007387 */ /* 0x0001e80000100800 */
[----:B------:R5:W3:Y:S01]  /*2c20*/  LDG.E.U16 R15, desc[UR10][R12.64] ;  /* 0x0000000a0c0f7981 */ /* 0x000ae2000c1e1500 */
[----:B0-----:R-:W-:-:S05]  /*2c30*/  LEA R19, R0, R19, 0x1 ;  /* 0x0000001300137211 */ /* 0x001fca00078e08ff */
[----:B------:R-:W-:Y:S01]  /*2c40*/  IMAD R25, R0, 0x2, R19 ;  /* 0x0000000200197824 */ /* 0x000fe200078e0213 */
[----:B--2---:R-:W-:Y:S04]  /*2c50*/  STL [R1+0x358], R11 ;  /* 0x0003580b01007387 */ /* 0x004fe80000100800 */
[----:B------:R0:W-:Y:S01]  /*2c60*/  STL [R1+0x1e8], R19 ;  /* 0x0001e81301007387 */ /* 0x0001e20000100800 */
[----:B------:R-:W-:-:S03]  /*2c70*/  LEA R10, P0, R16, R26, 0x1 ;  /* 0x0000001a100a7211 */ /* 0x000fc600078008ff */
[----:B0-----:R-:W2:Y:S01]  /*2c80*/  LDL.LU R19, [R1+0x1334] ;  /* 0x0013340001137983 */ /* 0x001ea20000300800 */
[----:B------:R-:W-:Y:S02]  /*2c90*/  LEA.HI.X.SX32 R11, R16, R27, 0x1, P0 ;  /* 0x0000001b100b7211 */ /* 0x000fe400000f0eff */
[----:B-----5:R-:W-:-:S04]  /*2ca0*/  LEA R12, P0, R20, R26, 0x1 ;  /* 0x0000001a140c7211 */ /* 0x020fc800078008ff */
[----:B------:R-:W-:Y:S02]  /*2cb0*/  LEA.HI.X.SX32 R13, R20, R27, 0x1, P0 ;  /* 0x0000001b140d7211 */ /* 0x000fe400000f0eff */
[----:B------:R0:W5:Y:S04]  /*2cc0*/  LDG.E.U16 R20, desc[UR10][R10.64] ;  /* 0x0000000a0a147981 */ /* 0x000168000c1e1500 */
[----:B------:R1:W-:Y:S02]  /*2cd0*/  STL [R1+0x50], R25 ;  /* 0x0000501901007387 */ /* 0x0003e40000100800 */
[----:B-1----:R-:W-:-:S05]  /*2ce0*/  LEA R25, R0, R25, 0x1 ;  /* 0x0000001900197211 */ /* 0x002fca00078e08ff */
[----:B------:R1:W-:Y:S01]  /*2cf0*/  STL [R1+0x2c], R25 ;  /* 0x00002c1901007387 */ /* 0x0003e20000100800 */
[----:B------:R-:W-:-:S03]  /*2d00*/  IMAD R16, R0, 0x2, R25 ;  /* 0x0000000200107824 */ /* 0x000fc600078e0219 */
[----:B-1----:R1:W5:Y:S04]  /*2d10*/  LDG.E.U16 R25, desc[UR10][R12.64] ;  /* 0x0000000a0c197981 */ /* 0x002368000c1e1500 */
[----:B---3--:R-:W-:Y:S04]  /*2d20*/  STL [R1+0x350], R15 ;  /* 0x0003500f01007387 */ /* 0x008fe80000100800 */
[----:B----4-:R-:W-:Y:S04]  /*2d30*/  STL [R1+0x354], R14 ;  /* 0x0003540e01007387 */ /* 0x010fe80000100800 */
[----:B------:R3:W-:Y:S02]  /*2d40*/  STL [R1+0x3c], R16 ;  /* 0x00003c1001007387 */ /* 0x0007e40000100800 */
[----:B---3--:R-:W-:-:S05]  /*2d50*/  LEA R16, R0, R16, 0x1 ;  /* 0x0000001000107211 */ /* 0x008fca00078e08ff */
[----:B------:R3:W-:Y:S02]  /*2d60*/  STL [R1+0x1dc], R16 ;  /* 0x0001dc1001007387 */ /* 0x0007e40000100800 */
[----:B---3--:R-:W-:-:S05]  /*2d70*/  IMAD R16, R0, 0x2, R16 ;  /* 0x0000000200107824 */ /* 0x008fca00078e0210 */
[----:B------:R3:W-:Y:S01]  /*2d80*/  STL [R1+0x4c], R16 ;  /* 0x00004c1001007387 */ /* 0x0007e20000100800 */
[C---:B0-----:R-:W-:Y:S02]  /*2d90*/  LEA R10, P0, R21.reuse, R26, 0x1 ;  /* 0x0000001a150a7211 */ /* 0x041fe400078008ff */
[----:B---3--:R-:W-:Y:S02]  /*2da0*/  LEA R16, R0, R16, 0x1 ;  /* 0x0000001000107211 */ /* 0x008fe400078e08ff */
[----:B------:R-:W-:-:S03]  /*2db0*/  LEA.HI.X.SX32 R11, R21, R27, 0x1, P0 ;  /* 0x0000001b150b7211 */ /* 0x000fc600000f0eff */
[----:B------:R0:W-:Y:S01]  /*2dc0*/  STL [R1+0x28], R16 ;  /* 0x0000281001007387 */ /* 0x0001e20000100800 */
[----:B-1----:R-:W-:Y:S01]  /*2dd0*/  LEA R12, P0, R18, R26, 0x1 ;  /* 0x0000001a120c7211 */ /* 0x002fe200078008ff */
[----:B0-----:R-:W-:-:S05]  /*2de0*/  IMAD R16, R0, 0x2, R16 ;  /* 0x0000000200107824 */ /* 0x001fca00078e0210 */
[----:B------:R0:W-:Y:S01]  /*2df0*/  STL [R1+0x38], R16 ;  /* 0x0000381001007387 */ /* 0x0001e20000100800 */
[----:B------:R-:W-:Y:S02]  /*2e00*/  LEA.HI.X.SX32 R13, R18, R27, 0x1, P0 ;  /* 0x0000001b120d7211 */ /* 0x000fe400000f0eff */
[----:B0-----:R-:W-:Y:S02]  /*2e10*/  LEA R16, R0, R16, 0x1 ;  /* 0x0000001000107211 */ /* 0x001fe400078e08ff */
[----:B--2---:R-:W-:-:S04]  /*2e20*/  LEA R14, P1, R19, R26, 0x1 ;  /* 0x0000001a130e7211 */ /* 0x004fc800078208ff */
[----:B------:R-:W-:-:S05]  /*2e30*/  LEA.HI.X.SX32 R15, R19, R27, 0x1, P1 ;  /* 0x0000001b130f7211 */ /* 0x000fca00008f0eff */
[----:B------:R0:W2:Y:S04]  /*2e40*/  LDG.E.U16 R19, desc[UR10][R14.64] ;  /* 0x0000000a0e137981 */ /* 0x0000a8000c1e1500 */
[----:B-----5:R1:W-:Y:S04]  /*2e50*/  STL [R1+0x34c], R20 ;  /* 0x00034c1401007387 */ /* 0x0203e80000100800 */
[----:B-1----:R1:W3:Y:S01]  /*2e60*/  LDG.E.U16 R20, desc[UR10][R10.64] ;  /* 0x0000000a0a147981 */ /* 0x0022e2000c1e1500 */
[----:B0-----:R-:W-:-:S03]  /*2e70*/  LEA R14, P1, R17, R26, 0x1 ;  /* 0x0000001a110e7211 */ /* 0x001fc600078208ff */
[----:B------:R-:W-:Y:S01]  /*2e80*/  STL [R1+0x1d4], R16 ;  /* 0x0001d41001007387 */ /* 0x000fe20000100800 */
[----:B------:R-:W-:-:S05]  /*2e90*/  LEA.HI.X.SX32 R15, R17, R27, 0x1, P1 ;  /* 0x0000001b110f7211 */ /* 0x000fca00008f0eff */
[----:B------:R-:W4:Y:S04]  /*2ea0*/  LDG.E.U16 R17, desc[UR10][R14.64] ;  /* 0x0000000a0e117981 */ /* 0x000f28000c1e1500 */
[----:B------:R0:W-:Y:S04]  /*2eb0*/  STL [R1+0x348], R25 ;  /* 0x0003481901007387 */ /* 0x0001e80000100800 */
[----:B0-----:R0:W5:Y:S01]  /*2ec0*/  LDG.E.U16 R25, desc[UR10][R12.64] ;  /* 0x0000000a0c197981 */ /* 0x001162000c1e1500 */
[----:B------:R-:W-:-:S05]  /*2ed0*/  IMAD R21, R0, 0x2, R16 ;  /* 0x0000000200157824 */ /* 0x000fca00078e0210 */
[----:B------:R-:W-:Y:S02]  /*2ee0*/  LEA R16, R0, R21, 0x1 ;  /* 0x0000001500107211 */ /* 0x000fe400078e08ff */
[----:B-1----:R-:W-:-:S03]  /*2ef0*/  LEA R10, P0, R22, R26, 0x1 ;  /* 0x0000001a160a7211 */ /* 0x002fc600078008ff */
[----:B------:R1:W-:Y:S01]  /*2f00*/  STL [R1+0x1c], R16 ;  /* 0x00001c1001007387 */ /* 0x0003e20000100800 */
[----:B------:R-:W-:Y:S02]  /*2f10*/  LEA.HI.X.SX32 R11, R22, R27, 0x1, P0 ;  /* 0x0000001b160b7211 */ /* 0x000fe400000f0eff */
[----:B0-----:R-:W-:Y:S01]  /*2f20*/  LEA R12, P0, R24, R26, 0x1 ;  /* 0x0000001a180c7211 */ /* 0x001fe200078008ff */
[----:B-1----:R-:W-:-:S05]  /*2f30*/  IMAD R16, R0, 0x2, R16 ;  /* 0x0000000200107824 */ /* 0x002fca00078e0210 */
[----:B------:R0:W-:Y:S01]  /*2f40*/  STL [R1+0x34], R16 ;  /* 0x0000341001007387 */ /* 0x0001e20000100800 */
[----:B------:R-:W-:Y:S02]  /*2f50*/  LEA.HI.X.SX32 R13, R24, R27, 0x1, P0 ;  /* 0x0000001b180d7211 */ /* 0x000fe400000f0eff */
[----:B------:R-:W-:Y:S01]  /*2f60*/  LEA R14, P1, R23, R26, 0x1 ;  /* 0x0000001a170e7211 */ /* 0x000fe200078208ff */
[----:B------:R1:W4:Y:S01]  /*2f70*/  LDG.E.U16 R24, desc[UR10][R10.64] ;  /* 0x0000000a0a187981 */ /* 0x000322000c1e1500 */
[----:B0-----:R-:W-:-:S05]  /*2f80*/  LEA R16, R0, R16, 0x1 ;  /* 0x0000001000107211 */ /* 0x001fca00078e08ff */
[----:B------:R0:W-:Y:S01]  /*2f90*/  STL [R1+0x1cc], R16 ;  /* 0x0001cc1001007387 */ /* 0x0001e20000100800 */
[----:B------:R-:W-:Y:S02]  /*2fa0*/  LEA.HI.X.SX32 R15, R23, R27, 0x1, P1 ;  /* 0x0000001b170f7211 */ /* 0x000fe400008f0eff */
[----:B-1----:R-:W-:-:S03]  /*2fb0*/  LEA R10, P0, R3, R26, 0x1 ;  /* 0x0000001a030a7211 */ /* 0x002fc600078008ff */
[----:B------:R1:W4:Y:S01]  /*2fc0*/  LDG.E.U16 R18, desc[UR10][R14.64] ;  /* 0x0000000a0e127981 */ /* 0x000322000c1e1500 */
[----:B0-----:R-:W-:Y:S01]  /*2fd0*/  IMAD R16, R0, 0x2, R16 ;  /* 0x0000000200107824 */ /* 0x001fe200078e0210 */
[----:B------:R-:W-:Y:S02]  /*2fe0*/  LEA.HI.X.SX32 R11, R3, R27, 0x1, P0 ;  /* 0x0000001b030b7211 */ /* 0x000fe400000f0eff */
[----:B-1----:R-:W-:-:S04]  /*2ff0*/  LEA R14, P0, R5, R26, 0x1 ;  /* 0x0000001a050e7211 */ /* 0x002fc800078008ff */
[----:B------:R-:W-:-:S06]  /*3000*/  LEA.HI.X.SX32 R15, R5, R27, 0x1, P0 ;  /* 0x0000001b050f7211 */ /* 0x000fcc00000f0eff */
[----:B------:R-:W4:Y:S04]  /*3010*/  LDG.E.U16 R15, desc[UR10][R14.64] ;  /* 0x0000000a0e0f7981 */ /* 0x000f28000c1e1500 */
[----:B--2---:R0:W-:Y:S04]  /*3020*/  STL [R1+0x344], R19 ;  /* 0x0003441301007387 */ /* 0x0041e80000100800 */
[----:B------:R1:W-:Y:S04]  /*3030*/  STL [R1+0x40], R16 ;  /* 0x0000401001007387 */ /* 0x0003e80000100800 */
[----:B0-----:R0:W2:Y:S01]  /*3040*/  LDG.E.U16 R19, desc[UR10][R12.64] ;  /* 0x0000000a0c137981 */ /* 0x0010a2000c1e1500 */
[----:B-1----:R-:W-:-:S05]  /*3050*/  LEA R16, R0, R16, 0x1 ;  /* 0x0000001000107211 */ /* 0x002fca00078e08ff */
[----:B------:R-:W-:Y:S01]  /*3060*/  STL [R1+0x18], R16 ;  /* 0x0000181001007387 */ /* 0x000fe20000100800 */
[----:B------:R-:W-:Y:S01]  /*3070*/  IMAD R3, R0, 0x2, R16 ;  /* 0x0000000200037824 */ /* 0x000fe200078e0210 */
[CC--:B0-----:R-:W-:Y:S02]  /*3080*/  LEA R12, P1, R8.reuse, R26.reuse, 0x1 ;  /* 0x0000001a080c7211 */ /* 0x0c1fe400078208ff */
[----:B---3--:R0:W-:Y:S02]  /*3090*/  STL [R1+0x340], R20 ;  /* 0x0003401401007387 */ /* 0x0081e40000100800 */
[----:B------:R-:W-:Y:S02]  /*30a0*/  LEA.HI.X.SX32 R13, R8, R27, 0x1, P1 ;  /* 0x0000001b080d7211 */ /* 0x000fe400008f0eff */
[----:B------:R1:W-:Y:S04]  /*30b0*/  STL [R1+0x24], R3 ;  /* 0x0000240301007387 */ /* 0x0003e80000100800 */
[----:B0-----:R-:W3:Y:S01]  /*30c0*/  LDG.E.U16 R20, desc[UR10][R10.64] ;  /* 0x0000000a0a147981 */ /* 0x001ee2000c1e1500 */
[----:B------:R-:W-:-:S02]  /*30d0*/  LEA R8, P0, R9, R26, 0x1 ;  /* 0x0000001a09087211 */ /* 0x000fc400078008ff */
[----:B-1----:R-:W-:Y:S01]  /*30e0*/  LEA R3, R0, R3, 0x1 ;  /* 0x0000000300037211 */ /* 0x002fe200078e08ff */
[----:B-----5:R0:W-:Y:S01]  /*30f0*/  STL [R1+0x33c], R25 ;  /* 0x00033c1901007387 */ /* 0x0201e20000100800 */
[----:B------:R-:W-:-:S03]  /*3100*/  LEA.HI.X.SX32 R9, R9, R27, 0x1, P0 ;  /* 0x0000001b09097211 */ /* 0x000fc600000f0eff */
[C---:B------:R-:W-:Y:S02]  /*3110*/  IMAD R22, R0.reuse, 0x2, R3 ;  /* 0x0000000200167824 */ /* 0x040fe400078e0203 */
[----:B------:R-:W5:Y:S04]  /*3120*/  LDG.E.U16 R23, desc[UR10][R8.64] ;  /* 0x0000000a08177981 */ /* 0x000f68000c1e1500 */
[----:B0-----:R0:W5:Y:S01]  /*3130*/  LDG.E.U16 R25, desc[UR10][R12.64] ;  /* 0x0000000a0c197981 */ /* 0x001162000c1e1500 */
[----:B------:R-:W-:-:S03]  /*3140*/  LEA R16, R0, R22, 0x1 ;  /* 0x0000001600107211 */ /* 0x000fc600078e08ff */
[----:B------:R-:W-:Y:S01]  /*3150*/  STL [R1+0x1c8], R3 ;  /* 0x0001c80301007387 */ /* 0x000fe20000100800 */
[----:B0-----:R-:W-:-:S03]  /*3160*/  LEA R12, P0, R4, R26, 0x1 ;  /* 0x0000001a040c7211 */ /* 0x001fc600078008ff */
[----:B----4-:R0:W-:Y:S01]  /*3170*/  STL [R1+0x338], R17 ;  /* 0x0003381101007387 */ /* 0x0101e20000100800 */
[----:B------:R-:W-:-:S03]  /*3180*/  LEA.HI.X.SX32 R13, R4, R27, 0x1, P0 ;  /* 0x0000001b040d7211 */ /* 0x000fc600000f0eff */
[----:B------:R1:W-:Y:S04]  /*3190*/  STL [R1+0x131c], R16 ;  /* 0x00131c1001007387 */ /* 0x0003e80000100800 */
[----:B------:R-:W4:Y:S01]  /*31a0*/  LDG.E.U16 R13, desc[UR10][R12.64] ;  /* 0x0000000a0c0d7981 */ /* 0x000f22000c1e1500 */
[----:B0-----:R-:W-:-:S03]  /*31b0*/  IMAD R17, R0, 0x2, R16 ;  /* 0x0000000200117824 */ /* 0x001fc600078e0210 */
[----:B-1----:R-:W4:Y:S02]  /*31c0*/  LDL.LU R16, [R1+0x8] ;  /* 0x0000080001107983 */ /* 0x002f240000300800 */
[----:B------:R-:W-:Y:S02]  /*31d0*/  LEA R3, R0, R17, 0x1 ;  /* 0x0000001100037211 */ /* 0x000fe400078e08ff */
[----:B------:R0:W-:Y:S04]  /*31e0*/  STL [R1+0x334], R24 ;  /* 0x0003341801007387 */ /* 0x0001e80000100800 */
[----:B------:R1:W-:Y:S01]  /*31f0*/  STL [R1+0x1314], R17 ;  /* 0x0013141101007387 */ /* 0x0003e20000100800 */
[----:B------:R-:W-:-:S03]  /*3200*/  LEA R10, P1, R7, R26, 0x1 ;  /* 0x0000001a070a7211 */ /* 0x000fc600078208ff */
[----:B0-----:R-:W4:Y:S01]  /*3210*/  LDL.LU R24, [R1] ;  /* 0x0000000001187983 */ /* 0x001f220000300800 */
[CC--:B------:R-:W-:Y:S02]  /*3220*/  LEA R4, P0, R2.reuse, R26.reuse, 0x1 ;  /* 0x0000001a02047211 */ /* 0x0c0fe400078008ff */
[-C--:B------:R-:W-:Y:S02]  /*3230*/  LEA.HI.X.SX32 R11, R7, R27.reuse, 0x1, P1 ;  /* 0x0000001b070b7211 */ /* 0x080fe400008f0eff */
[-C--:B------:R-:W-:Y:S02]  /*3240*/  LEA.HI.X.SX32 R5, R2, R27.reuse, 0x1, P0 ;  /* 0x0000001b02057211 */ /* 0x080fe400000f0eff */
[C---:B------:R-:W-:Y:S01]  /*3250*/  LEA R8, P0, R29.reuse, R26, 0x1 ;  /* 0x0000001a1d087211 */ /* 0x040fe200078008ff */
[----:B------:R0:W4:Y:S03]  /*3260*/  LDG.E.U16 R12, desc[UR10][R10.64] ;  /* 0x0000000a0a0c7981 */ /* 0x000126000c1e1500 */
[----:B------:R-:W-:-:S02]  /*3270*/  LEA.HI.X.SX32 R9, R29, R27, 0x1, P0 ;  /* 0x0000001b1d097211 */ /* 0x000fc400000f0eff */
[----:B------:R-:W-:-:S03]  /*3280*/  LEA R2, P1, R6, R26, 0x1 ;  /* 0x0000001a06027211 */ /* 0x000fc600078208ff */
[----:B-1----:R-:W4:Y:S01]  /*3290*/  LDG.E.U16 R17, desc[UR10][R8.64] ;  /* 0x0000000a08117981 */ /* 0x002f22000c1e1500 */
[----:B0-----:R-:W-:-:S04]  /*32a0*/  LEA R10, P0, R28, R26, 0x1 ;  /* 0x0000001a1c0a7211 */ /* 0x001fc800078008ff */
[----:B------:R-:W-:Y:S01]  /*32b0*/  LEA.HI.X.SX32 R11, R28, R27, 0x1, P0 ;  /* 0x0000001b1c0b7211 */ /* 0x000fe200000f0eff */
[----:B--2---:R0:W-:Y:S04]  /*32c0*/  STL [R1+0x330], R19 ;  /* 0x0003301301007387 */ /* 0x0041e80000100800 */
[----:B------:R-:W-:Y:S01]  /*32d0*/  STL [R1+0x1c0], R3 ;  /* 0x0001c00301007387 */ /* 0x000fe20000100800 */
[----:B0-----:R-:W-:-:S03]  /*32e0*/  IMAD R19, R0, 0x2, R3 ;  /* 0x0000000200137824 */ /* 0x001fc600078e0203 */
[----:B------:R0:W-:Y:S04]  /*32f0*/  STL [R1+0x32c], R18 ;  /* 0x00032c1201007387 */ /* 0x0001e80000100800 */
[----:B------:R1:W-:Y:S04]  /*3300*/  STL [R1+0x1310], R19 ;  /* 0x0013101301007387 */ /* 0x0003e80000100800 */
[----:B------:R-:W2:Y:S01]  /*3310*/  LDL.LU R14, [R1+0x4] ;  /* 0x00000400010e7983 */ /* 0x000ea20000300800 */
[----:B0-----:R-:W-:-:S03]  /*3320*/  LEA R18, R0, R19, 0x1 ;  /* 0x0000001300127211 */ /* 0x001fc600078e08ff */
[----:B---3--:R0:W-:Y:S04]  /*3330*/  STL [R1+0x328], R20 ;  /* 0x0003281401007387 */ /* 0x0081e80000100800 */
[----:B-1----:R1:W3:Y:S01]  /*3340*/  LDG.E.U16 R19, desc[UR10][R4.64] ;  /* 0x0000000a04137981 */ /* 0x0022e2000c1e1500 */
[----:B0-----:R-:W-:-:S03]  /*3350*/  IMAD R20, R0, 0x2, R18 ;  /* 0x0000000200147824 */ /* 0x001fc600078e0212 */
[----:B------:R-:W-:Y:S02]  /*3360*/  STL [R1+0x1318], R18 ;  /* 0x0013181201007387 */ /* 0x000fe40000100800 */
[----:B------:R-:W-:Y:S02]  /*3370*/  LEA R7, R0, R20, 0x1 ;  /* 0x0000001400077211 */ /* 0x000fe400078e08ff */
[----:B------:R-:W-:Y:S01]  /*3380*/  STL [R1+0x1320], R20 ;  /* 0x0013201401007387 */ /* 0x000fe20000100800 */
[----:B------:R-:W-:-:S03]  /*3390*/  LEA.HI.X.SX32 R3, R6, R27, 0x1, P1 ;  /* 0x0000001b06037211 */ /* 0x000fc600008f0eff */
[----:B------:R0:W-:Y:S01]  /*33a0*/  STL [R1+0x324], R15 ;  /* 0x0003240f01007387 */ /* 0x0001e20000100800 */
[----:B------:R-:W-:-:S03]  /*33b0*/  IMAD R6, R0, 0x2, R7 ;  /* 0x0000000200067824 */ /* 0x000fc600078e0207 */
[----:B------:R-:W3:Y:S04]  /*33c0*/  LDG.E.U16 R5, desc[UR10][R10.64] ;  /* 0x0000000a0a057981 */ /* 0x000ee8000c1e1500 */
[----:B0-----:R-:W3:Y:S04]  /*33d0*/  LDL.LU R15, [R1+0x44] ;  /* 0x00004400010f7983 */ /* 0x001ee80000300800 */
[----:B------:R-:W-:Y:S04]  /*33e0*/  STL [R1+0x1b4], R7 ;  /* 0x0001b40701007387 */ /* 0x000fe80000100800 */
[----:B-----5:R0:W-:Y:S01]  /*33f0*/  STL [R1+0x320], R25 ;  /* 0x0003201901007387 */ /* 0x0201e20000100800 */
[----:B-1----:R-:W-:-:S03]  /*3400*/  LEA R4, R0, R6, 0x1 ;  /* 0x0000000600047211 */ /* 0x002fc600078e08ff */
[----:B0-----:R-:W5:Y:S04]  /*3410*/  LDL.LU R25, [R1+0xc] ;  /* 0x00000c0001197983 */ /* 0x001f680000300800 */
[----:B------:R0:W-:Y:S04]  /*3420*/  STL [R1+0x31c], R23 ;  /* 0x00031c1701007387 */ /* 0x0001e80000100800 */
[----:B0-----:R-:W5:Y:S04]  /*3430*/  LDL.LU R23, [R1+0x10] ;  /* 0x0000100001177983 */ /* 0x001f680000300800 */
[----:B------:R0:W-:Y:S04]  /*3440*/  STL [R1+0x1324], R6 ;  /* 0x0013240601007387 */ /* 0x0001e80000100800 */
[----:B------:R1:W-:Y:S04]  /*3450*/  STL [R1+0x1328], R4 ;  /* 0x0013280401007387 */ /* 0x0003e80000100800 */
[----:B0-----:R0:W5:Y:S04]  /*3460*/  LDG.E.U16 R6, desc[UR10][R2.64] ;  /* 0x0000000a02067981 */ /* 0x001168000c1e1500 */
[----:B----4-:R-:W-:Y:S04]  /*3470*/  STL [R1+0x318], R13 ;  /* 0x0003180d01007387 */ /* 0x010fe80000100800 */
[----:B------:R-:W4:Y:S01]  /*3480*/  LDL.LU R18, [R1+0x54] ;  /* 0x0000540001127983 */ /* 0x000f220000300800 */
[----:B0-----:R-:W-:-:S03]  /*3490*/  LEA R2, P0, R16, R26, 0x1 ;  /* 0x0000001a10027211 */ /* 0x001fc600078008ff */
[----:B------:R-:W4:Y:S01]  /*34a0*/  LDL.LU R29, [R1+0x14] ;  /* 0x00001400011d7983 */ /* 0x000f220000300800 */
[----:B------:R-:W-:-:S05]  /*34b0*/  LEA.HI.X.SX32 R3, R16, R27, 0x1, P0 ;  /* 0x0000001b10037211 */ /* 0x000fca00000f0eff */
[----:B------:R0:W4:Y:S01]  /*34c0*/  LDG.E.U16 R20, desc[UR10][R2.64] ;  /* 0x0000000a02147981 */ /* 0x000122000c1e1500 */
[----:B------:R-:W-:Y:S01]  /*34d0*/  IMAD R7, R0, 0x2, R4 ;  /* 0x0000000200077824 */ /* 0x000fe200078e0204 */
[----:B------:R-:W-:-:S04]  /*34e0*/  LEA R8, P1, R24, R26, 0x1 ;  /* 0x0000001a18087211 */ /* 0x000fc800078208ff */
[----:B-1----:R-:W-:Y:S02]  /*34f0*/  LEA R4, R0, R7, 0x1 ;  /* 0x0000000700047211 */ /* 0x002fe400078e08ff */
[----:B------:R-:W-:Y:S01]  /*3500*/  LEA.HI.X.SX32 R9, R24, R27, 0x1, P1 ;  /* 0x0000001b18097211 */ /* 0x000fe200008f0eff */
[----:B------:R-:W-:Y:S02]  /*3510*/  STL [R1+0x132c], R7 ;  /* 0x00132c0701007387 */ /* 0x000fe40000100800 */
[C---:B------:R-:W-:Y:S02]  /*3520*/  IMAD R24, R0.reuse, 0x2, R4 ;  /* 0x0000000200187824 */ /* 0x040fe400078e0204 */
[----:B------:R2:W-:Y:S04]  /*3530*/  STL [R1+0x314], R12 ;  /* 0x0003140c01007387 */ /* 0x0005e80000100800 */
[----:B------:R-:W-:Y:S01]  /*3540*/  STL [R1+0x130], R4 ;  /* 0x0001300401007387 */ /* 0x000fe20000100800 */
[----:B0-----:R-:W-:-:S03]  /*3550*/  LEA R3, R0, R24, 0x1 ;  /* 0x0000001800037211 */ /* 0x001fc600078e08ff */
[----:B------:R5:W4:Y:S01]  /*3560*/  LDG.E.U16 R28, desc[UR10][R8.64] ;  /* 0x0000000a081c7981 */ /* 0x000b22000c1e1500 */
[----:B--2---:R-:W-:-:S03]  /*3570*/  LEA R12, P0, R14, R26, 0x1 ;  /* 0x0000001a0e0c7211 */ /* 0x004fc600078008ff */
[----:B---3--:R0:W-:Y:S01]  /*3580*/  STL [R1+0x310], R19 ;  /* 0x0003101301007387 */ /* 0x0081e20000100800 */
[----:B------:R-:W-:-:S05]  /*3590*/  LEA.HI.X.SX32 R13, R14, R27, 0x1, P0 ;  /* 0x0000001b0e0d7211 */ /* 0x000fca00000f0eff */
[----:B------:R1:W2:Y:S04]  /*35a0*/  LDG.E.U16 R7, desc[UR10][R12.64] ;  /* 0x0000000a0c077981 */ /* 0x0002a8000c1e1500 */
[----:B0-----:R-:W3:Y:S04]  /*35b0*/  LDL.LU R19, [R1+0x30] ;  /* 0x0000300001137983 */ /* 0x001ee80000300800 */
[----:B------:R-:W-:Y:S04]  /*35c0*/  STL [R1+0x1330], R24 ;  /* 0x0013301801007387 */ /* 0x000fe80000100800 */
[----:B------:R0:W-:Y:S04]  /*35d0*/  STL [R1+0x30c], R17 ;  /* 0x00030c1101007387 */ /* 0x0001e80000100800 */
[----:B------:R-:W3:Y:S01]  /*35e0*/  LDL.LU R14, [R1+0x50] ;  /* 0x00005000010e7983 */ /* 0x000ee20000300800 */
[----:B0-----:R-:W-:Y:S01]  /*35f0*/  IMAD.MOV.U32 R17, RZ, RZ, R21 ;  /* 0x000000ffff117224 */ /* 0x001fe200078e0015 */
[----:B------:R-:W-:-:S02]  /*3600*/  LEA R21, R0, R3, 0x1 ;  /* 0x0000000300157211 */ /* 0x000fc400078e08ff */
[----:B------:R-:W-:-:S03]  /*3610*/  LEA R10, P0, R15, R26, 0x1 ;  /* 0x0000001a0f0a7211 */ /* 0x000fc600078008ff */
[----:B------:R-:W-:Y:S01]  /*3620*/  IMAD R2, R0, 0x2, R21 ;  /* 0x0000000200027824 */ /* 0x000fe200078e0215 */
[----:B------:R-:W-:Y:S02]  /*3630*/  LEA.HI.X.SX32 R11, R15, R27, 0x1, P0 ;  /* 0x0000001b0f0b7211 */ /* 0x000fe400000f0eff */
[----:B------:R-:W3:Y:S01]  /*3640*/  LDL.LU R15, [R1+0x2c] ;  /* 0x00002c00010f7983 */ /* 0x000ee20000300800 */
[----:B-----5:R-:W-:-:S04]  /*3650*/  LEA R8, P1, R25, R26, 0x1 ;  /* 0x0000001a19087211 */ /* 0x020fc800078208ff */
[----:B------:R-:W-:Y:S02]  /*3660*/  LEA.HI.X.SX32 R9, R25, R27, 0x1, P1 ;  /* 0x0000001b19097211 */ /* 0x000fe400008f0eff */
[----:B-1----:R-:W-:-:S04]  /*3670*/  LEA R12, P0, R23, R26, 0x1 ;  /* 0x0000001a170c7211 */ /* 0x002fc800078008ff */
[----:B------:R-:W-:Y:S01]  /*3680*/  LEA.HI.X.SX32 R13, R23, R27, 0x1, P0 ;  /* 0x0000001b170d7211 */ /* 0x000fe200000f0eff */
[----:B------:R0:W-:Y:S04]  /*3690*/  STL [R1+0x308], R6 ;  /* 0x0003080601007387 */ /* 0x0001e80000100800 */
[----:B------:R-:W-:Y:S04]  /*36a0*/  STL [R1+0x1ac], R2 ;  /* 0x0001ac0201007387 */ /* 0x000fe80000100800 */
[----:B------:R-:W5:Y:S04]  /*36b0*/  LDL.LU R16, [R1+0x3c] ;  /* 0x00003c0001107983 */ /* 0x000f680000300800 */
[----:B------:R1:W-:Y:S04]  /*36c0*/  STL [R1+0x304], R5 ;  /* 0x0003040501007387 */ /* 0x0003e80000100800 */
[----:B0-----:R4:W5:Y:S04]  /*36d0*/  LDG.E.U16 R6, desc[UR10][R10.64] ;  /* 0x0000000a0a067981 */ /* 0x001968000c1e1500 */
[----:B-1----:R0:W5:Y:S01]  /*36e0*/  LDG.E.U16 R5, desc[UR10][R8.64] ;  /* 0x0000000a08057981 */ /* 0x002162000c1e1500 */
[----:B----4-:R-:W-:-:S02]  /*36f0*/  LEA R10, P1, R29, R26, 0x1 ;  /* 0x0000001a1d0a7211 */ /* 0x010fc400078208ff */
[----:B0-----:R-:W-:-:S04]  /*3700*/  LEA R8, P0, R18, R26, 0x1 ;  /* 0x0000001a12087211 */ /* 0x001fc800078008ff */
[-C--:B------:R-:W-:Y:S02]  /*3710*/  LEA.HI.X.SX32 R9, R18, R27.reuse, 0x1, P0 ;  /* 0x0000001b12097211 */ /* 0x080fe400000f0eff */
[----:B------:R-:W4:Y:S01]  /*3720*/  LDL.LU R18, [R1+0x4c] ;  /* 0x00004c0001127983 */ /* 0x000f220000300800 */
[----:B------:R-:W-:-:S03]  /*3730*/  LEA.HI.X.SX32 R11, R29, R27, 0x1, P1 ;  /* 0x0000001b1d0b7211 */ /* 0x000fc600008f0eff */
[----:B------:R-:W4:Y:S04]  /*3740*/  LDL.LU R24, [R1+0x28] ;  /* 0x0000280001187983 */ /* 0x000f280000300800 */
[----:B------:R0:W-:Y:S04]  /*3750*/  STL [R1+0x300], R20 ;  /* 0x0003001401007387 */ /* 0x0001e80000100800 */
[----:B------:R-:W4:Y:S04]  /*3760*/  LDG.E.U16 R29, desc[UR10][R8.64] ;  /* 0x0000000a081d7981 */ /* 0x000f28000c1e1500 */
[----:B0-----:R3:W4:Y:S01]  /*3770*/  LDG.E.U16 R20, desc[UR10][R12.64] ;  /* 0x0000000a0c147981 */ /* 0x001722000c1e1500 */
[----:B------:R-:W-:-:S05]  /*3780*/  LEA R25, R0, R2, 0x1 ;  /* 0x0000000200197211 */ /* 0x000fca00078e08ff */
[----:B------:R-:W-:-:S05]  /*3790*/  IMAD R2, R0, 0x2, R25 ;  /* 0x0000000200027824 */ /* 0x000fca00078e0219 */
[----:B------:R-:W-:-:S05]  /*37a0*/  LEA R23, R0, R2, 0x1 ;  /* 0x0000000200177211 */ /* 0x000fca00078e08ff */
[----:B------:R-:W-:-:S05]  /*37b0*/  IMAD R4, R0, 0x2, R23 ;  /* 0x0000000200047824 */ /* 0x000fca00078e0217 */
[----:B------:R-:W-:Y:S04]  /*37c0*/  STL [R1+0x140], R4 ;  /* 0x0001400401007387 */ /* 0x000fe80000100800 */
[----:B------:R0:W-:Y:S02]  /*37d0*/  STL [R1+0x2fc], R28 ;  /* 0x0002fc1c01007387 */ /* 0x0001e40000100800 */
[----:B0-----:R-:W-:Y:S02]  /*37e0*/  LEA R28, R0, R4, 0x1 ;  /* 0x00000004001c7211 */ /* 0x001fe400078e08ff */
[----:B--2---:R0:W-:Y:S01]  /*37f0*/  STL [R1+0x2f8], R7 ;  /* 0x0002f80701007387 */ /* 0x0041e20000100800 */
[----:B---3--:R-:W-:-:S04]  /*3800*/  LEA R12, P0, R19, R26, 0x1 ;  /* 0x0000001a130c7211 */ /* 0x008fc800078008ff */
[----:B------:R-:W-:Y:S01]  /*3810*/  LEA.HI.X.SX32 R13, R19, R27, 0x1, P0 ;  /* 0x0000001b130d7211 */ /* 0x000fe200000f0eff */
[----:B0-----:R-:W2:Y:S04]  /*3820*/  LDL.LU R7, [R1+0x38] ;  /* 0x0000380001077983 */ /* 0x001ea80000300800 */
[----:B-----5:R0:W-:Y:S04]  /*3830*/  STL [R1+0x2f4], R6 ;  /* 0x0002f40601007387 */ /* 0x0201e80000100800 */
[----:B------:R-:W3:Y:S04]  /*3840*/  LDL.LU R4, [R1+0x1c] ;  /* 0x00001c0001047983 */ /* 0x000ee80000300800 */
[----:B------:R-:W-:Y:S04]  /*3850*/  STL [R1+0x2f0], R5 ;  /* 0x0002f00501007387 */ /* 0x000fe80000100800 */
[----:B0-----:R0:W5:Y:S04]  /*3860*/  LDG.E.U16 R6, desc[UR10][R10.64] ;  /* 0x0000000a0a067981 */ /* 0x001168000c1e1500 */
[----:B----4-:R-:W-:Y:S04]  /*3870*/  STL [R1+0x2ec], R20 ;  /* 0x0002ec1401007387 */ /* 0x010fe80000100800 */
[----:B------:R1:W-:Y:S04]  /*3880*/  STL [R1+0x2e8], R29 ;  /* 0x0002e81d01007387 */ /* 0x0003e80000100800 */
[----:B-1----:R1:W4:Y:S01]  /*3890*/  LDG.E.U16 R29, desc[UR10][R12.64] ;  /* 0x0000000a0c1d7981 */ /* 0x002322000c1e1500 */
[----:B------:R-:W-:Y:S01]  /*38a0*/  IMAD.MOV.U32 R19, RZ, RZ, R22 ;  /* 0x000000ffff137224 */ /* 0x000fe200078e0016 */
[----:B------:R-:W-:-:S05]  /*38b0*/  LEA R22, R0, R28, 0x1 ;  /* 0x0000001c00167211 */ /* 0x000fca00078e08ff */
[----:B------:R-:W-:Y:S01]  /*38c0*/  IMAD R5, R0, 0x2, R22 ;  /* 0x0000000200057824 */ /* 0x000fe200078e0216 */
[----:B------:R-:W-:-:S04]  /*38d0*/  LEA R8, P0, R14, R26, 0x1 ;  /* 0x0000001a0e087211 */ /* 0x000fc800078008ff */
[----:B------:R-:W-:Y:S02]  /*38e0*/  LEA R20, R0, R5, 0x1 ;  /* 0x0000000500147211 */ /* 0x000fe400078e08ff */
[----:B0-----:R-:W-:-:S03]  /*38f0*/  LEA R10, P1, R15, R26, 0x1 ;  /* 0x0000001a0f0a7211 */ /* 0x001fc600078208ff */
[----:B-1----:R-:W-:Y:S01]  /*3900*/  IMAD R12, R0, 0x2, R20 ;  /* 0x00000002000c7824 */ /* 0x002fe200078e0214 */
[-C--:B------:R-:W-:Y:S02]  /*3910*/  LEA.HI.X.SX32 R9, R14, R27.reuse, 0x1, P0 ;  /* 0x0000001b0e097211 */ /* 0x080fe400000f0eff */
[-C--:B------:R-:W-:Y:S02]  /*3920*/  LEA.HI.X.SX32 R11, R15, R27.reuse, 0x1, P1 ;  /* 0x0000001b0f0b7211 */ /* 0x080fe400008f0eff */
[C---:B------:R-:W-:Y:S01]  /*3930*/  LEA R14, P0, R16.reuse, R26, 0x1 ;  /* 0x0000001a100e7211 */ /* 0x040fe200078008ff */
[----:B------:R0:W2:Y:S03]  /*3940*/  LDG.E.U16 R13, desc[UR10][R8.64] ;  /* 0x0000000a080d7981 */ /* 0x0000a6000c1e1500 */
[----:B------:R-:W-:-:S06]  /*3950*/  LEA.HI.X.SX32 R15, R16, R27, 0x1, P0 ;  /* 0x0000001b100f7211 */ /* 0x000fcc00000f0eff */
[----:B------:R-:W2:Y:S04]  /*3960*/  LDG.E.U16 R15, desc[UR10][R14.64] ;  /* 0x0000000a0e0f7981 */ /* 0x000ea8000c1e1500 */
[----:B-----5:R1:W-:Y:S04]  /*3970*/  STL [R1+0x2e4], R6 ;  /* 0x0002e40601007387 */ /* 0x0203e80000100800 */
[----:B-1----:R-:W5:Y:S04]  /*3980*/  LDL.LU R6, [R1+0x34] ;  /* 0x0000340001067983 */ /* 0x002f680000300800 */
[----:B------:R1:W-:Y:S04]  /*3990*/  STL [R1+0x134], R20 ;  /* 0x0001341401007387 */ /* 0x0003e80000100800 */
[----:B------:R-:W-:Y:S04]  /*39a0*/  STL [R1], R12 ;  /* 0x0000000c01007387 */ /* 0x000fe80000100800 */
[----:B-1----:R-:W3:Y:S04]  /*39b0*/  LDL.LU R20, [R1+0x40] ;  /* 0x0000400001147983 */ /* 0x002ee80000300800 */
[----:B----4-:R1:W-:Y:S01]  /*39c0*/  STL [R1+0x2e0], R29 ;  /* 0x0002e01d01007387 */ /* 0x0103e20000100800 */
[----:B0-----:R-:W-:-:S03]  /*39d0*/  LEA R8, R0, R12, 0x1 ;  /* 0x0000000c00087211 */ /* 0x001fc600078e08ff */
[----:B------:R-:W4:Y:S04]  /*39e0*/  LDL.LU R16, [R1+0x18] ;  /* 0x0000180001107983 */ /* 0x000f280000300800 */
[----:B-1----:R0:W3:Y:S02]  /*39f0*/  LDG.E.U16 R29, desc[UR10][R10.64] ;  /* 0x0000000a0a1d7981 */ /* 0x0020e4000c1e1500 */
[----:B0-----:R-:W-:-:S04]  /*3a00*/  LEA R10, P0, R18, R26, 0x1 ;  /* 0x0000001a120a7211 */ /* 0x001fc800078008ff */
[----:B------:R-:W-:-:S06]  /*3a10*/  LEA.HI.X.SX32 R11, R18, R27, 0x1, P0 ;  /* 0x0000001b120b7211 */ /* 0x000fcc00000f0eff */
[----:B------:R0:W4:Y:S01]  /*3a20*/  LDG.E.U16 R11, desc[UR10][R10.64] ;  /* 0x0000000a0a0b7981 */ /* 0x000122000c1e1500 */
[----:B------:R-:W-:Y:S01]  /*3a30*/  IMAD R9, R0, 0x2, R8 ;  /* 0x0000000200097824 */ /* 0x000fe200078e0208 */
[-C--:B------:R-:W-:Y:S02]  /*3a40*/  LEA R12, P1, R24, R26.reuse, 0x1 ;  /* 0x0000001a180c7211 */ /* 0x080fe400078208ff */
[----:B--2---:R1:W-:Y:S01]  /*3a50*/  STL [R1+0x2dc], R13 ;  /* 0x0002dc0d01007387 */ /* 0x0043e20000100800 */
[----:B------:R-:W-:-:S03]  /*3a60*/  LEA R14, P0, R7, R26, 0x1 ;  /* 0x0000001a070e7211 */ /* 0x000fc600078008ff */
[----:B------:R-:W2:Y:S01]  /*3a70*/  LDL.LU R18, [R1+0x24] ;  /* 0x0000240001127983 */ /* 0x000ea20000300800 */
[----:B-1----:R-:W-:-:S06]  /*3a80*/  LEA.HI.X.SX32 R13, R24, R27, 0x1, P1 ;  /* 0x0000001b180d7211 */ /* 0x002fcc00008f0eff */
[----:B------:R1:W2:Y:S04]  /*3a90*/  LDG.E.U16 R13, desc[UR10][R12.64] ;  /* 0x0000000a0c0d7981 */ /* 0x0002a8000c1e1500 */
[----:B---3--:R3:W-:Y:S04]  /*3aa0*/  STL [R1+0x2d8], R29 ;  /* 0x0002d81d01007387 */ /* 0x0087e80000100800 */
[----:B------:R-:W5:Y:S01]  /*3ab0*/  LDL.LU R24, [R1+0x1330] ;  /* 0x0013300001187983 */ /* 0x000f620000300800 */
[----:B---3--:R-:W-:-:S03]  /*3ac0*/  LEA R29, R0, R9, 0x1 ;  /* 0x00000009001d7211 */ /* 0x008fc600078e08ff */
[----:B------:R3:W-:Y:S04]  /*3ad0*/  STL [R1+0x2d4], R15 ;  /* 0x0002d40f01007387 */ /* 0x0007e80000100800 */
[----:B------:R-:W-:Y:S01]  /*3ae0*/  STL [R1+0x138], R29 ;  /* 0x0001381d01007387 */ /* 0x000fe20000100800 */
[----:B---3--:R-:W-:-:S03]  /*3af0*/  LEA.HI.X.SX32 R15, R7, R27, 0x1, P0 ;  /* 0x0000001b070f7211 */ /* 0x008fc600000f0eff */
[----:B------:R-:W3:Y:S01]  /*3b00*/  LDL.LU R7, [R1+0x132c] ;  /* 0x00132c0001077983 */ /* 0x000ee20000300800 */
[----:B0-----:R-:W-:-:S03]  /*3b10*/  LEA R10, P0, R17, R26, 0x1 ;  /* 0x0000001a110a7211 */ /* 0x001fc600078008ff */
[----:B----4-:R0:W-:Y:S04]  /*3b20*/  STL [R1+0x2d0], R11 ;  /* 0x0002d00b01007387 */ /* 0x0101e80000100800 */
[----:B------:R5:W4:Y:S01]  /*3b30*/  LDG.E.U16 R15, desc[UR10][R14.64] ;  /* 0x0000000a0e0f7981 */ /* 0x000b22000c1e1500 */
[----:B0-----:R-:W-:-:S05]  /*3b40*/  IMAD.MOV.U32 R11, RZ, RZ, R17 ;  /* 0x000000ffff0b7224 */ /* 0x001fca00078e0011 */
[----:B------:R-:W-:-:S06]  /*3b50*/  LEA.HI.X.SX32 R11, R11, R27, 0x1, P0 ;  /* 0x0000001b0b0b7211 */ /* 0x000fcc00000f0eff */
[----:B------:R-:W3:Y:S01]  /*3b60*/  LDG.E.U16 R11, desc[UR10][R10.64] ;  /* 0x0000000a0a0b7981 */ /* 0x000ee2000c1e1500 */
[----:B------:R-:W-:-:S05]  /*3b70*/  IMAD R29, R0, 0x2, R29 ;  /* 0x00000002001d7824 */ /* 0x000fca00078e021d */
[----:B------:R-:W-:-:S04]  /*3b80*/  LEA R29, R0, R29, 0x1 ;  /* 0x0000001d001d7211 */ /* 0x000fc800078e08ff */
[----:B------:R-:W-:Y:S02]  /*3b90*/  LEA R17, R0, R29, 0x1 ;  /* 0x0000001d00117211 */ /* 0x000fe400078e08ff */
[-C--:B-1----:R-:W-:Y:S01]  /*3ba0*/  LEA R12, P1, R4, R26.reuse, 0x1 ;  /* 0x0000001a040c7211 */ /* 0x082fe200078208ff */
[----:B--2---:R0:W-:Y:S02]  /*3bb0*/  STL [R1+0x2cc], R13 ;  /* 0x0002cc0d01007387 */ /* 0x0041e40000100800 */
[----:B------:R-:W-:Y:S01]  /*3bc0*/  IMAD R17, R0, 0x2, R17 ;  /* 0x0000000200117824 */ /* 0x000fe200078e0211 */
[----:B-----5:R-:W-:Y:S02]  /*3bd0*/  LEA R14, P0, R6, R26, 0x1 ;  /* 0x0000001a060e7211 */ /* 0x020fe400078008ff */
[-C--:B0-----:R-:W-:Y:S02]  /*3be0*/  LEA.HI.X.SX32 R13, R4, R27.reuse, 0x1, P1 ;  /* 0x0000001b040d7211 */ /* 0x081fe400008f0eff */
[----:B------:R-:W2:Y:S04]  /*3bf0*/  LDL.LU R4, [R1+0x1328] ;  /* 0x0013280001047983 */ /* 0x000ea80000300800 */
[----:B----4-:R0:W-:Y:S04]  /*3c00*/  STL [R1+0x2c8], R15 ;  /* 0x0002c80f01007387 */ /* 0x0101e80000100800 */
[----:B------:R1:W-:Y:S01]  /*3c10*/  STL [R1+0x13c], R17 ;  /* 0x00013c1101007387 */ /* 0x0003e20000100800 */
[----:B0-----:R-:W-:-:S03]  /*3c20*/  LEA.HI.X.SX32 R15, R6, R27, 0x1, P0 ;  /* 0x0000001b060f7211 */ /* 0x001fc600000f0eff */
[----:B------:R-:W4:Y:S01]  /*3c30*/  LDL.LU R6, [R1+0x1324] ;  /* 0x0013240001067983 */ /* 0x000f220000300800 */
[----:B-1----:R-:W-:-:S03]  /*3c40*/  LEA R17, R0, R17, 0x1 ;  /* 0x0000001100117211 */ /* 0x002fc600078e08ff */
[----:B------:R-:W5:Y:S04]  /*3c50*/  LDG.E.U16 R15, desc[UR10][R14.64] ;  /* 0x0000000a0e0f7981 */ /* 0x000f68000c1e1500 */
[----:B------:R-:W-:Y:S04]  /*3c60*/  STL [R1+0x1c], R17 ;  /* 0x00001c1101007387 */ /* 0x000fe80000100800 */
[----:B---3--:R0:W-:Y:S04]  /*3c70*/  STL [R1+0x2c4], R11 ;  /* 0x0002c40b01007387 */ /* 0x0081e80000100800 */
[----:B0-----:R0:W3:Y:S02]  /*3c80*/  LDG.E.U16 R11, desc[UR10][R12.64] ;  /* 0x0000000a0c0b7981 */ /* 0x0010e4000c1e1500 */
[----:B0-----:R-:W-:-:S04]  /*3c90*/  LEA R12, P0, R20, R26, 0x1 ;  /* 0x0000001a140c7211 */ /* 0x001fc800078008ff */
[----:B------:R-:W-:-:S06]  /*3ca0*/  LEA.HI.X.SX32 R13, R20, R27, 0x1, P0 ;  /* 0x0000001b140d7211 */ /* 0x000fcc00000f0eff */
[----:B------:R0:W2:Y:S01]  /*3cb0*/  LDG.E.U16 R13, desc[UR10][R12.64] ;  /* 0x0000000a0c0d7981 */ /* 0x0000a2000c1e1500 */
[----:B------:R-:W-:-:S05]  /*3cc0*/  IMAD R10, R0, 0x2, R17 ;  /* 0x00000002000a7824 */ /* 0x000fca00078e0211 */
[----:B------:R-:W-:Y:S01]  /*3cd0*/  LEA R17, R0, R10, 0x1 ;  /* 0x0000000a00117211 */ /* 0x000fe200078e08ff */
[----:B------:R1:W-:Y:S01]  /*3ce0*/  STL [R1+0x14], R10 ;  /* 0x0000140a01007387 */ /* 0x0003e20000100800 */
[-C--:B------:R-:W-:Y:S02]  /*3cf0*/  LEA R14, P0, R18, R26.reuse, 0x1 ;  /* 0x0000001a120e7211 */ /* 0x080fe400078008ff */
[C---:B-1----:R-:W-:Y:S01]  /*3d00*/  LEA R10, P1, R16.reuse, R26, 0x1 ;  /* 0x0000001a100a7211 */ /* 0x042fe200078208ff */
[----:B---3--:R1:W-:Y:S04]  /*3d10*/  STL [R1+0x2c0], R11 ;  /* 0x0002c00b01007387 */ /* 0x0083e80000100800 */
[----:B------:R-:W3:Y:S04]  /*3d20*/  LDL.LU R20, [R1+0x1320] ;  /* 0x0013200001147983 */ /* 0x000ee80000300800 */
[----:B------:R0:W-:Y:S01]  /*3d30*/  STL [R1+0x3c], R17 ;  /* 0x00003c1101007387 */ /* 0x0001e20000100800 */
[----:B-1----:R-:W-:-:S03]  /*3d40*/  LEA.HI.X.SX32 R11, R16, R27, 0x1, P1 ;  /* 0x0000001b100b7211 */ /* 0x002fc600008f0eff */
[----:B------:R-:W3:Y:S01]  /*3d50*/  LDL.LU R16, [R1+0x131c] ;  /* 0x00131c0001107983 */ /* 0x000ee20000300800 */
[----:B0-----:R-:W-:-:S03]  /*3d60*/  IMAD R17, R0, 0x2, R17 ;  /* 0x0000000200117824 */ /* 0x001fc600078e0211 */
[----:B-----5:R0:W-:Y:S04]  /*3d70*/  STL [R1+0x2bc], R15 ;  /* 0x0002bc0f01007387 */ /* 0x0201e80000100800 */
[----:B------:R1:W-:Y:S01]  /*3d80*/  STL [R1+0x148], R17 ;  /* 0x0001481101007387 */ /* 0x0003e20000100800 */
[----:B0-----:R-:W-:-:S03]  /*3d90*/  LEA.HI.X.SX32 R15, R18, R27, 0x1, P0 ;  /* 0x0000001b120f7211 */ /* 0x001fc600000f0eff */
[----:B------:R-:W5:Y:S01]  /*3da0*/  LDL.LU R18, [R1+0x1318] ;  /* 0x0013180001127983 */ /* 0x000f620000300800 */
[----:B-1----:R-:W-:-:S03]  /*3db0*/  LEA R17, R0, R17, 0x1 ;  /* 0x0000001100117211 */ /* 0x002fc600078e08ff */
[----:B------:R-:W4:Y:S02]  /*3dc0*/  LDG.E.U16 R15, desc[UR10][R14.64] ;  /* 0x0000000a0e0f7981 */ /* 0x000f24000c1e1500 */
[----:B------:R-:W-:Y:S02]  /*3dd0*/  IMAD R12, R0, 0x2, R17 ;  /* 0x00000002000c7824 */ /* 0x000fe400078e0211 */
[----:B------:R0:W-:Y:S04]  /*3de0*/  STL [R1+0xc], R17 ;  /* 0x00000c1101007387 */ /* 0x0001e80000100800 */
[----:B0-----:R-:W4:Y:S04]  /*3df0*/  LDL.LU R17, [R1+0x1314] ;  /* 0x0013140001117983 */ /* 0x001f280000300800 */
[----:B--2---:R0:W-:Y:S04]  /*3e00*/  STL [R1+0x2b8], R13 ;  /* 0x0002b80d01007387 */ /* 0x0041e80000100800 */
[----:B0-----:R0:W2:Y:S02]  /*3e10*/  LDG.E.U16 R13, desc[UR10][R10.64] ;  /* 0x0000000a0a0d7981 */ /* 0x0010a4000c1e1500 */
[----:B0-----:R-:W-:-:S02]  /*3e20*/  LEA R10, P0, R19, R26, 0x1 ;  /* 0x0000001a130a7211 */ /* 0x001fc400078008ff */
[----:B------:R-:W-:-:S04]  /*3e30*/  MOV R11, R19 ;  /* 0x00000013000b7202 */ /* 0x000fc80000000f00 */
[----:B------:R-:W-:-:S06]  /*3e40*/  LEA.HI.X.SX32 R11, R11, R27, 0x1, P0 ;  /* 0x0000001b0b0b7211 */ /* 0x000fcc00000f0eff */
[----:B------:R-:W5:Y:S01]  /*3e50*/  LDG.E.U16 R11, desc[UR10][R10.64] ;  /* 0x0000000a0a0b7981 */ /* 0x000f62000c1e1500 */
[----:B------:R-:W-:-:S03]  /*3e60*/  IMAD R19, R0, 0x2, R12 ;  /* 0x0000000200137824 */ /* 0x000fc600078e020c */
[----:B------:R3:W-:Y:S02]  /*3e70*/  STL [R1+0x38], R12 ;  /* 0x0000380c01007387 */ /* 0x0007e40000100800 */
[----:B------:R-:W-:Y:S02]  /*3e80*/  LEA R0, R0, R19, 0x1 ;  /* 0x0000001300007211 */ /* 0x000fe400078e08ff */
[C---:B---3--:R-:W-:Y:S01]  /*3e90*/  LEA R12, P1, R16.reuse, R26, 0x1 ;  /* 0x0000001a100c7211 */ /* 0x048fe200078208ff */
[----:B--2---:R0:W-:Y:S04]  /*3ea0*/  STL [R1+0x2b4], R13 ;  /* 0x0002b40d01007387 */ /* 0x0041e80000100800 */
[----:B------:R1:W-:Y:S01]  /*3eb0*/  STL [R1+0x34], R19 ;  /* 0x0000341301007387 */ /* 0x0003e20000100800 */
[----:B0-----:R-:W-:-:S02]  /*3ec0*/  LEA.HI.X.SX32 R13, R16, R27, 0x1, P1 ;  /* 0x0000001b100d7211 */ /* 0x001fc400008f0eff */
[----:B------:R-:W0:Y:S01]  /*3ed0*/  LDC R16, c[0x0][0x3b8] ;  /* 0x0000ee00ff107b82 */ /* 0x000e220000000800 */
[----:B-1----:R-:W2:Y:S04]  /*3ee0*/  LDL.LU R19, [R1+0x1310] ;  /* 0x0013100001137983 */ /* 0x002ea80000300800 */
[----:B------:R1:W3:Y:S01]  /*3ef0*/  LDG.E.U16 R13, desc[UR10][R12.64] ;  /* 0x0000000a0c0d7981 */ /* 0x0002e2000c1e1500 */
[----:B----4-:R-:W-:-:S03]  /*3f00*/  LEA R14, P0, R17, R26, 0x1 ;  /* 0x0000001a110e7211 */ /* 0x010fc600078008ff */
[----:B------:R0:W-:Y:S04]  /*3f10*/  STL [R1+0x144], R0 ;  /* 0x0001440001007387 */ /* 0x0001e80000100800 */
[----:B------:R4:W-:Y:S01]  /*3f20*/  STL [R1+0x2b0], R15 ;  /* 0x0002b00f01007387 */ /* 0x0009e20000100800 */
[----:B0-----:R-:W-:Y:S01]  /*3f30*/  IMAD R0, R16, 0x2, R0 ;  /* 0x0000000210007824 */ /* 0x001fe200078e0200 */
[----:B----4-:R-:W-:-:S04]  /*3f40*/  LEA.HI.X.SX32 R15, R17, R27, 0x1, P0 ;  /* 0x0000001b110f7211 */ /* 0x010fc800000f0eff */
[C---:B------:R-:W-:Y:S01]  /*3f50*/  LEA R17, R16.reuse, R0, 0x1 ;  /* 0x0000000010117211 */ /* 0x040fe200078e08ff */
[----:B-----5:R-:W-:Y:S04]  /*3f60*/  STL [R1+0x2ac], R11 ;  /* 0x0002ac0b01007387 */ /* 0x020fe80000100800 */
[----:B------:R0:W-:Y:S01]  /*3f70*/  STL [R1+0x2c], R17 ;  /* 0x00002c1101007387 */ /* 0x0001e20000100800 */
[----:B------:R-:W-:-:S03]  /*3f80*/  IMAD R16, R16, 0x2, R17 ;  /* 0x0000000210107824 */ /* 0x000fc600078e0211 */
[----:B0-----:R0:W4:Y:S01]  /*3f90*/  LDG.E.U16 R17, desc[UR10][R14.64] ;  /* 0x0000000a0e117981 */ /* 0x001122000c1e1500 */
[-C--:B-1----:R-:W-:Y:S02]  /*3fa0*/  LEA R12, P1, R18, R26.reuse, 0x1 ;  /* 0x0000001a120c7211 */ /* 0x082fe400078208ff */
[----:B--2---:R-:W-:-:S04]  /*3fb0*/  LEA R10, P0, R19, R26, 0x1 ;  /* 0x0000001a130a7211 */ /* 0x004fc800078008ff */
[-C--:B------:R-:W-:Y:S01]  /*3fc0*/  LEA.HI.X.SX32 R11, R19, R27.reuse, 0x1, P0 ;  /* 0x0000001b130b7211 */ /* 0x080fe200000f0eff */
[----:B---3--:R1:W-:Y:S01]  /*3fd0*/  STL [R1+0x2a8], R13 ;  /* 0x0002a80d01007387 */ /* 0x0083e20000100800 */
[----:B0-----:R-:W-:Y:S01]  /*3fe0*/  LEA R14, P0, R20, R26, 0x1 ;  /* 0x0000001a140e7211 */ /* 0x001fe200078008ff */
[----:B------:R-:W0:Y:S01]  /*3ff0*/  LDC R19, c[0x0][0x3b8] ;  /* 0x0000ee00ff137b82 */ /* 0x000e220000000800 */
[-C--:B-1----:R-:W-:Y:S02]  /*4000*/  LEA.HI.X.SX32 R13, R18, R27.reuse, 0x1, P1 ;  /* 0x0000001b120d7211 */ /* 0x082fe400008f0eff */
[----:B------:R-:W2:Y:S01]  /*4010*/  LDG.E.U16 R18, desc[UR10][R10.64] ;  /* 0x0000000a0a127981 */ /* 0x000ea2000c1e1500 */
[----:B------:R-:W-:-:S03]  /*4020*/  LEA.HI.X.SX32 R15, R20, R27, 0x1, P0 ;  /* 0x0000001b140f7211 */ /* 0x000fc600000f0eff */
[----:B------:R1:W3:Y:S04]  /*4030*/  LDG.E.U16 R20, desc[UR10][R12.64] ;  /* 0x0000000a0c147981 */ /* 0x0002e8000c1e1500 */
[----:B------:R5:W3:Y:S04]  /*4040*/  LDG.E.U16 R15, desc[UR10][R14.64] ;  /* 0x0000000a0e0f7981 */ /* 0x000ae8000c1e1500 */
[----:B------:R0:W-:Y:S02]  /*4050*/  STL [R1+0x48], R16 ;  /* 0x0000481001007387 */ /* 0x0001e40000100800 */
[----:B0-----:R-:W-:-:S05]  /*4060*/  LEA R16, R19, R16, 0x1 ;  /* 0x0000001013107211 */ /* 0x001fca00078e08ff */
[----:B------:R0:W-:Y:S04]  /*4070*/  STL [R1+0x190], R16 ;  /* 0x0001901001007387 */ /* 0x0001e80000100800 */
[----:B----4-:R4:W-:Y:S01]  /*4080*/  STL [R1+0x2a4], R17 ;  /* 0x0002a41101007387 */ /* 0x0109e20000100800 */
[----:B0-----:R-:W-:-:S05]  /*4090*/  IMAD R16, R19, 0x2, R16 ;  /* 0x0000000213107824 */ /* 0x001fca00078e0210 */
[----:B----4-:R-:W-:-:S05]  /*40a0*/  LEA R17, R19, R16, 0x1 ;  /* 0x0000001013117211 */ /* 0x010fca00078e08ff */
[----:B------:R0:W-:Y:S01]  /*40b0*/  STL [R1+0x24], R17 ;  /* 0x0000241101007387 */ /* 0x0001e20000100800 */
[----:B-1----:R-:W-:Y:S01]  /*40c0*/  LEA R12, P1, R4, R26, 0x1 ;  /* 0x0000001a040c7211 */ /* 0x002fe200078208ff */
[----:B0-----:R-:W-:-:S05]  /*40d0*/  IMAD R17, R19, 0x2, R17 ;  /* 0x0000000213117824 */ /* 0x001fca00078e0211 */
[----:B------:R0:W-:Y:S01]  /*40e0*/  STL [R1+0x44], R17 ;  /* 0x0000441101007387 */ /* 0x0001e20000100800 */
[----:B------:R-:W-:Y:S02]  /*40f0*/  LEA.HI.X.SX32 R13, R4, R27, 0x1, P1 ;  /* 0x0000001b040d7211 */ /* 0x000fe400008f0eff */
[----:B------:R-:W-:Y:S02]  /*4100*/  LEA R10, P0, R6, R26, 0x1 ;  /* 0x0000001a060a7211 */ /* 0x000fe400078008ff */
[----:B0-----:R-:W-:-:S05]  /*4110*/  LEA R17, R19, R17, 0x1 ;  /* 0x0000001113117211 */ /* 0x001fca00078e08ff */
[C---:B------:R-:W-:Y:S01]  /*4120*/  IMAD R4, R19.reuse, 0x2, R17 ;  /* 0x0000000213047824 */ /* 0x040fe200078e0211 */
[-C--:B------:R-:W-:Y:S01]  /*4130*/  LEA.HI.X.SX32 R11, R6, R27.reuse, 0x1, P0 ;  /* 0x0000001b060b7211 */ /* 0x080fe200000f0eff */
[----:B------:R0:W-:Y:S03]  /*4140*/  STL [R1+0x14c], R17 ;  /* 0x00014c1101007387 */ /* 0x0001e60000100800 */
[----:B-----5:R-:W-:Y:S02]  /*4150*/  LEA R14, R19, R4, 0x1 ;  /* 0x00000004130e7211 */ /* 0x020fe400078e08ff */
[C---:B------:R-:W-:Y:S01]  /*4160*/  LEA R6, P0, R7.reuse, R26, 0x1 ;  /* 0x0000001a07067211 */ /* 0x040fe200078008ff */
[----:B0-----:R0:W4:Y:S03]  /*4170*/  LDG.E.U16 R17, desc[UR10][R10.64] ;  /* 0x0000000a0a117981 */ /* 0x001126000c1e1500 */
[----:B------:R-:W-:-:S02]  /*4180*/  LEA.HI.X.SX32 R7, R7, R27, 0x1, P0 ;  /* 0x0000001b07077211 */ /* 0x000fc400000f0eff */
[----:B0-----:R-:W-:-:S04]  /*4190*/  LEA R10, P0, R24, R26, 0x1 ;  /* 0x0000001a180a7211 */ /* 0x001fc800078008ff */
[----:B------:R-:W-:Y:S01]  /*41a0*/  LEA.HI.X.SX32 R11, R24, R27, 0x1, P0 ;  /* 0x0000001b180b7211 */ /* 0x000fe200000f0eff */
[----:B--2---:R0:W-:Y:S04]  /*41b0*/  STL [R1+0x2a0], R18 ;  /* 0x0002a01201007387 */ /* 0x0041e80000100800 */
[----:B------:R1:W-:Y:S04]  /*41c0*/  STL [R1+0x20], R14 ;  /* 0x0000200e01007387 */ /* 0x0003e80000100800 */
[----:B0-----:R0:W2:Y:S01]  /*41d0*/  LDG.E.U16 R18, desc[UR10][R12.64] ;  /* 0x0000000a0c127981 */ /* 0x0010a2000c1e1500 */
[----:B-1----:R-:W-:-:S05]  /*41e0*/  IMAD R14, R19, 0x2, R14 ;  /* 0x00000002130e7824 */ /* 0x002fca00078e020e */
[----:B------:R1:W-:Y:S04]  /*41f0*/  STL [R1+0x40], R14 ;  /* 0x0000400e01007387 */ /* 0x0003e80000100800 */
[----:B---3--:R3:W-:Y:S01]  /*4200*/  STL [R1+0x29c], R20 ;  /* 0x00029c1401007387 */ /* 0x0087e20000100800 */
[----:B-1----:R-:W-:-:S03]  /*4210*/  LEA R14, R19, R14, 0x1 ;  /* 0x0000000e130e7211 */ /* 0x002fc600078e08ff */
[----:B---3--:R1:W3:Y:S04]  /*4220*/  LDG.E.U16 R20, desc[UR10][R6.64] ;  /* 0x0000000a06147981 */ /* 0x0082e8000c1e1500 */
[----:B------:R-:W-:Y:S04]  /*4230*/  STL [R1+0x150], R14 ;  /* 0x0001500e01007387 */ /* 0x000fe80000100800 */
[----:B------:R5:W-:Y:S04]  /*4240*/  STL [R1+0x298], R15 ;  /* 0x0002980f01007387 */ /* 0x000be80000100800 */
[----:B-----5:R-:W5:Y:S01]  /*4250*/  LDG.E.U16 R15, desc[UR10][R10.64] ;  /* 0x0000000a0a0f7981 */ /* 0x020f62000c1e1500 */
[----:B0-----:R-:W-:-:S04]  /*4260*/  LEA R12, P1, R3, R26, 0x1 ;  /* 0x0000001a030c7211 */ /* 0x001fc800078208ff */
[----:B------:R-:W-:Y:S01]  /*4270*/  LEA.HI.X.SX32 R13, R3, R27, 0x1, P1 ;  /* 0x0000001b030d7211 */ /* 0x000fe200008f0eff */
[----:B------:R-:W-:Y:S01]  /*4280*/  IMAD R3, R19, 0x2, R14 ;  /* 0x0000000213037824 */ /* 0x000fe200078e020e */
[----:B-1----:R-:W-:-:S03]  /*4290*/  LEA R6, P0, R21, R26, 0x1 ;  /* 0x0000001a15067211 */ /* 0x002fc600078008ff */
[----:B------:R0:W5:Y:S01]  /*42a0*/  LDG.E.U16 R24, desc[UR10][R12.64] ;  /* 0x0000000a0c187981 */ /* 0x000162000c1e1500 */
[----:B------:R-:W-:Y:S02]  /*42b0*/  LEA R14, R19, R3, 0x1 ;  /* 0x00000003130e7211 */ /* 0x000fe400078e08ff */
[----:B------:R-:W-:Y:S02]  /*42c0*/  LEA.HI.X.SX32 R7, R21, R27, 0x1, P0 ;  /* 0x0000001b15077211 */ /* 0x000fe400000f0eff */
[----:B0-----:R-:W-:-:S04]  /*42d0*/  LEA R12, P0, R25, R26, 0x1 ;  /* 0x0000001a190c7211 */ /* 0x001fc800078008ff */
[----:B------:R-:W-:Y:S01]  /*42e0*/  LEA.HI.X.SX32 R13, R25, R27, 0x1, P0 ;  /* 0x0000001b190d7211 */ /* 0x000fe200000f0eff */
[----:B----4-:R0:W-:Y:S04]  /*42f0*/  STL [R1+0x294], R17 ;  /* 0x0002941101007387 */ /* 0x0101e80000100800 */
[----:B0-----:R-:W4:Y:S04]  /*4300*/  LDL.LU R17, [R1] ;  /* 0x0000000001117983 */ /* 0x001f280000300800 */
[----:B------:R0:W-:Y:S02]  /*4310*/  STL [R1+0x18], R14 ;  /* 0x0000180e01007387 */ /* 0x0001e40000100800 */
[----:B0-----:R-:W-:-:S05]  /*4320*/  IMAD R14, R19, 0x2, R14 ;  /* 0x00000002130e7824 */ /* 0x001fca00078e020e */
[----:B------:R-:W-:Y:S04]  /*4330*/  STL [R1+0x30], R14 ;  /* 0x0000300e01007387 */ /* 0x000fe80000100800 */
[----:B--2---:R0:W-:Y:S02]  /*4340*/  STL [R1+0x290], R18 ;  /* 0x0002901201007387 */ /* 0x0041e40000100800 */
[C---:B0-----:R-:W-:Y:S02]  /*4350*/  LEA R18, R19.reuse, R14, 0x1 ;  /* 0x0000000e13127211 */ /* 0x041fe400078e08ff */
[----:B---3--:R0:W-:Y:S04]  /*4360*/  STL [R1+0x28c], R20 ;  /* 0x00028c1401007387 */ /* 0x0081e80000100800 */
[----:B0-----:R0:W2:Y:S04]  /*4370*/  LDG.E.U16 R20, desc[UR10][R6.64] ;  /* 0x0000000a06147981 */ /* 0x0010a8000c1e1500 */
[----:B-----5:R-:W-:Y:S01]  /*4380*/  STL [R1+0x288], R15 ;  /* 0x0002880f01007387 */ /* 0x020fe20000100800 */
[----:B0-----:R-:W-:-:S03]  /*4390*/  IMAD R6, R19, 0x2, R18 ;  /* 0x0000000213067824 */ /* 0x001fc600078e0212 */
[----:B------:R0:W-:Y:S04]  /*43a0*/  STL [R1+0x154], R18 ;  /* 0x0001541201007387 */ /* 0x0001e80000100800 */
[----:B0-----:R-:W3:Y:S01]  /*43b0*/  LDG.E.U16 R18, desc[UR10][R12.64] ;  /* 0x0000000a0c127981 */ /* 0x001ee2000c1e1500 */
[----:B------:R-:W-:-:S04]  /*43c0*/  LEA R10, P1, R2, R26, 0x1 ;  /* 0x0000001a020a7211 */ /* 0x000fc800078208ff */
[----:B------:R-:W-:-:S05]  /*43d0*/  LEA.HI.X.SX32 R11, R2, R27, 0x1, P1 ;  /* 0x0000001b020b7211 */ /* 0x000fca00008f0eff */
[----:B------:R0:W5:Y:S01]  /*43e0*/  LDG.E.U16 R7, desc[UR10][R10.64] ;  /* 0x0000000a0a077981 */ /* 0x000162000c1e1500 */
[----:B------:R-:W-:Y:S02]  /*43f0*/  LEA R14, P0, R23, R26, 0x1 ;  /* 0x0000001a170e7211 */ /* 0x000fe400078008ff */
[----:B------:R-:W-:Y:S02]  /*4400*/  LEA R25, R19, R6, 0x1 ;  /* 0x0000000613197211 */ /* 0x000fe400078e08ff */
[----:B------:R-:W-:-:S03]  /*4410*/  LEA.HI.X.SX32 R15, R23, R27, 0x1, P0 ;  /* 0x0000001b170f7211 */ /* 0x000fc600000f0eff */
[----:B------:R-:W-:Y:S01]  /*4420*/  IMAD R2, R19, 0x2, R25 ;  /* 0x0000000213027824 */ /* 0x000fe200078e0219 */
[-C--:B0-----:R-:W-:Y:S01]  /*4430*/  LEA R10, P0, R28, R26.reuse, 0x1 ;  /* 0x0000001a1c0a7211 */ /* 0x081fe200078008ff */
[----:B------:R0:W-:Y:S01]  /*4440*/  STL [R1+0x1308], R25 ;  /* 0x0013081901007387 */ /* 0x0001e20000100800 */
[----:B------:R-:W-:Y:S02]  /*4450*/  LEA R12, P1, R22, R26, 0x1 ;  /* 0x0000001a160c7211 */ /* 0x000fe400078208ff */
[-C--:B------:R-:W-:Y:S01]  /*4460*/  LEA.HI.X.SX32 R11, R28, R27.reuse, 0x1, P0 ;  /* 0x0000001b1c0b7211 */ /* 0x080fe200000f0eff */
[----:B------:R1:W5:Y:S01]  /*4470*/  LDG.E.U16 R21, desc[UR10][R14.64] ;  /* 0x0000000a0e157981 */ /* 0x000362000c1e1500 */
[----:B------:R-:W-:-:S03]  /*4480*/  LEA.HI.X.SX32 R13, R22, R27, 0x1, P1 ;  /* 0x0000001b160d7211 */ /* 0x000fc600008f0eff */
[----:B------:R0:W-:Y:S04]  /*4490*/  STL [R1+0x28], R2 ;  /* 0x0000280201007387 */ /* 0x0001e80000100800 */
[----:B------:R-:W5:Y:S01]  /*44a0*/  LDG.E.U16 R23, desc[UR10][R10.64] ;  /* 0x0000000a0a177981 */ /* 0x000f62000c1e1500 */
[----:B-1----:R-:W-:-:S03]  /*44b0*/  LEA R14, P0, R5, R26, 0x1 ;  /* 0x0000001a050e7211 */ /* 0x002fc600078008ff */
[----:B0-----:R4:W5:Y:S01]  /*44c0*/  LDG.E.U16 R25, desc[UR10][R12.64] ;  /* 0x0000000a0c197981 */ /* 0x001962000c1e1500 */
[----:B------:R-:W-:Y:S02]  /*44d0*/  LEA R2, R19, R2, 0x1 ;  /* 0x0000000213027211 */ /* 0x000fe400078e08ff */
[----:B------:R-:W-:-:S03]  /*44e0*/  LEA.HI.X.SX32 R15, R5, R27, 0x1, P0 ;  /* 0x0000001b050f7211 */ /* 0x000fc600000f0eff */
[----:B------:R0:W-:Y:S01]  /*44f0*/  STL [R1+0x180], R2 ;  /* 0x0001800201007387 */ /* 0x0001e20000100800 */
[----:B----4-:R-:W-:-:S03]  /*4500*/  LEA R12, P0, R17, R26, 0x1 ;  /* 0x0000001a110c7211 */ /* 0x010fc600078008ff */
[----:B------:R1:W-:Y:S04]  /*4510*/  STL [R1+0x284], R24 ;  /* 0x0002841801007387 */ /* 0x0003e80000100800 */
[----:B------:R-:W4:Y:S01]  /*4520*/  LDG.E.U16 R15, desc[UR10][R14.64] ;  /* 0x0000000a0e0f7981 */ /* 0x000f22000c1e1500 */
[----:B0-----:R-:W-:Y:S01]  /*4530*/  IMAD R2, R19, 0x2, R2 ;  /* 0x0000000213027824 */ /* 0x001fe200078e0202 */
[----:B------:R-:W-:-:S04]  /*4540*/  LEA.HI.X.SX32 R13, R17, R27, 0x1, P0 ;  /* 0x0000001b110d7211 */ /* 0x000fc800000f0eff */
[----:B-1----:R-:W-:-:S05]  /*4550*/  LEA R24, R19, R2, 0x1 ;  /* 0x0000000213187211 */ /* 0x002fca00078e08ff */
[C---:B------:R-:W-:Y:S01]  /*4560*/  IMAD R28, R19.reuse, 0x2, R24 ;  /* 0x00000002131c7824 */ /* 0x040fe200078e0218 */
[----:B--2---:R0:W-:Y:S04]  /*4570*/  STL [R1+0x280], R20 ;  /* 0x0002801401007387 */ /* 0x0041e80000100800 */
[----:B0-----:R-:W2:Y:S04]  /*4580*/  LDL.LU R20, [R1+0x1c] ;  /* 0x00001c0001147983 */ /* 0x001ea80000300800 */
[----:B---3--:R0:W-:Y:S04]  /*4590*/  STL [R1+0x27c], R18 ;  /* 0x00027c1201007387 */ /* 0x0081e80000100800 */
[----:B0-----:R-:W3:Y:S04]  /*45a0*/  LDL.LU R18, [R1+0x14] ;  /* 0x0000140001127983 */ /* 0x001ee80000300800 */
[----:B------:R0:W-:Y:S01]  /*45b0*/  STL [R1+0x1304], R24 ;  /* 0x0013041801007387 */ /* 0x0001e20000100800 */
[----:B------:R-:W-:-:S03]  /*45c0*/  LEA R5, R19, R28, 0x1 ;  /* 0x0000001c13057211 */ /* 0x000fc600078e08ff */
[----:B------:R-:W2:Y:S04]  /*45d0*/  LDL.LU R17, [R1+0xc] ;  /* 0x00000c0001117983 */ /* 0x000ea80000300800 */
[----:B0-----:R0:W2:Y:S04]  /*45e0*/  LDG.E.U16 R24, desc[UR10][R12.64] ;  /* 0x0000000a0c187981 */ /* 0x0010a8000c1e1500 */
[----:B------:R-:W-:Y:S04]  /*45f0*/  STL [R1+0x130c], R28 ;  /* 0x00130c1c01007387 */ /* 0x000fe80000100800 */
[----:B------:R-:W-:Y:S04]  /*4600*/  STL [R1+0x174], R5 ;  /* 0x0001740501007387 */ /* 0x000fe80000100800 */
[----:B-----5:R1:W-:Y:S02]  /*4610*/  STL [R1+0x278], R7 ;  /* 0x0002780701007387 */ /* 0x0203e40000100800 */
[----:B-1----:R-:W1:Y:S01]  /*4620*/  LDC R7, c[0x0][0x3b8] ;  /* 0x0000ee00ff077b82 */ /* 0x002e620000000800 */
[----:B------:R-:W-:Y:S01]  /*4630*/  IMAD R5, R19, 0x2, R5 ;  /* 0x0000000213057824 */ /* 0x000fe200078e0205 */
[----:B------:R-:W-:Y:S01]  /*4640*/  STL [R1+0x274], R21 ;  /* 0x0002741501007387 */ /* 0x000fe20000100800 */
[----:B------:R-:W-:-:S03]  /*4650*/  LEA R10, P1, R8, R26, 0x1 ;  /* 0x0000001a080a7211 */ /* 0x000fc600078208ff */
[----:B------:R-:W-:Y:S01]  /*4660*/  LEA R22, R19, R5, 0x1 ;  /* 0x0000000513167211 */ /* 0x000fe200078e08ff */
[----:B------:R5:W-:Y:S01]  /*4670*/  STL [R1+0x270], R23 ;  /* 0x0002701701007387 */ /* 0x000be20000100800 */
[----:B------:R-:W-:Y:S02]  /*4680*/  LEA.HI.X.SX32 R11, R8, R27, 0x1, P1 ;  /* 0x0000001b080b7211 */ /* 0x000fe400008f0eff */
[----:B------:R-:W-:-:S03]  /*4690*/  LEA R8, P0, R9, R26, 0x1 ;  /* 0x0000001a09087211 */ /* 0x000fc600078008ff */
[----:B------:R0:W3:Y:S01]  /*46a0*/  LDG.E.U16 R28, desc[UR10][R10.64] ;  /* 0x0000000a0a1c7981 */ /* 0x0000e2000c1e1500 */
[----:B-----5:R-:W-:Y:S01]  /*46b0*/  IMAD R23, R19, 0x2, R22 ;  /* 0x0000000213177824 */ /* 0x020fe200078e0216 */
[----:B-1----:R-:W-:-:S05]  /*46c0*/  LEA R21, R7, R9, 0x1 ;  /* 0x0000000907157211 */ /* 0x002fca00078e08ff */
[----:B------:R-:W-:Y:S01]  /*46d0*/  IMAD R21, R7, 0x2, R21 ;  /* 0x0000000207157824 */ /* 0x000fe200078e0215 */
[----:B------:R-:W-:Y:S02]  /*46e0*/  LEA.HI.X.SX32 R9, R9, R27, 0x1, P0 ;  /* 0x0000001b09097211 */ /* 0x000fe400000f0eff */
[C---:B------:R-:W-:Y:S01]  /*46f0*/  LEA R7, R19.reuse, R23, 0x1 ;  /* 0x0000001713077211 */ /* 0x040fe200078e08ff */
[----:B------:R-:W-:Y:S01]  /*4700*/  IMAD R19, R19, 0x2, R29 ;  /* 0x0000000213137824 */ /* 0x000fe200078e021d */
[-C--:B0-----:R-:W-:Y:S01]  /*4710*/  LEA R12, P0, R21, R26.reuse, 0x1 ;  /* 0x0000001a150c7211 */ /* 0x081fe200078008ff */
[----:B------:R0:W-:Y:S01]  /*4720*/  STL [R1+0x26c], R25 ;  /* 0x00026c1901007387 */ /* 0x0001e20000100800 */
[-C--:B------:R-:W-:Y:S02]  /*4730*/  LEA R10, P1, R29, R26.reuse, 0x1 ;  /* 0x0000001a1d0a7211 */ /* 0x080fe400078208ff */
[----:B------:R-:W-:Y:S01]  /*4740*/  LEA.HI.X.SX32 R13, R21, R27, 0x1, P0 ;  /* 0x0000001b150d7211 */ /* 0x000fe200000f0eff */
[----:B------:R-:W-:Y:S01]  /*4750*/  STL [R1+0x170], R7 ;  /* 0x0001700701007387 */ /* 0x000fe20000100800 */
[----:B------:R-:W-:-:S03]  /*4760*/  LEA R14, P0, R19, R26, 0x1 ;  /* 0x0000001a130e7211 */ /* 0x000fc600078008ff */
[----:B----4-:R1:W-:Y:S04]  /*4770*/  STL [R1+0x268], R15 ;  /* 0x0002680f01007387 */ /* 0x0103e80000100800 */
[----:B0-----:R-:W4:Y:S01]  /*4780*/  LDG.E.U16 R25, desc[UR10][R8.64] ;  /* 0x0000000a08197981 */ /* 0x001f22000c1e1500 */
[-C--:B------:R-:W-:Y:S02]  /*4790*/  LEA.HI.X.SX32 R11, R29, R27.reuse, 0x1, P1 ;  /* 0x0000001b1d0b7211 */ /* 0x080fe400008f0eff */
[----:B------:R-:W0:Y:S01]  /*47a0*/  LDC R29, c[0x0][0x3b8] ;  /* 0x0000ee00ff1d7b82 */ /* 0x000e220000000800 */
[----:B-1----:R-:W-:Y:S02]  /*47b0*/  LEA.HI.X.SX32 R15, R19, R27, 0x1, P0 ;  /* 0x0000001b130f7211 */ /* 0x002fe400000f0eff */
[----:B------:R-:W5:Y:S04]  /*47c0*/  LDG.E.U16 R9, desc[UR10][R10.64] ;  /* 0x0000000a0a097981 */ /* 0x000f68000c1e1500 */
[----:B--2---:R1:W-:Y:S04]  /*47d0*/  STL [R1+0x264], R24 ;  /* 0x0002641801007387 */ /* 0x0043e80000100800 */
[----:B-1----:R1:W2:Y:S02]  /*47e0*/  LDG.E.U16 R24, desc[UR10][R12.64] ;  /* 0x0000000a0c187981 */ /* 0x0022a4000c1e1500 */
[----:B-1----:R-:W-:-:S04]  /*47f0*/  LEA R12, P0, R20, R26, 0x1 ;  /* 0x0000001a140c7211 */ /* 0x002fc800078008ff */
[----:B------:R-:W-:Y:S02]  /*4800*/  LEA.HI.X.SX32 R13, R20, R27, 0x1, P0 ;  /* 0x0000001b140d7211 */ /* 0x000fe400000f0eff */
[----:B------:R1:W5:Y:S01]  /*4810*/  LDG.E.U16 R20, desc[UR10][R14.64] ;  /* 0x0000000a0e147981 */ /* 0x000362000c1e1500 */
[----:B0-----:R-:W-:-:S05]  /*4820*/  LEA R8, R29, R7, 0x1 ;  /* 0x000000071d087211 */ /* 0x001fca00078e08ff */
[----:B------:R-:W-:-:S05]  /*4830*/  IMAD R19, R29, 0x2, R8 ;  /* 0x000000021d137824 */ /* 0x000fca00078e0208 */
[----:B------:R-:W-:-:S05]  /*4840*/  LEA R21, R29, R19, 0x1 ;  /* 0x000000131d157211 */ /* 0x000fca00078e08ff */
[----:B------:R-:W-:Y:S01]  /*4850*/  IMAD R7, R29, 0x2, R21 ;  /* 0x000000021d077824 */ /* 0x000fe200078e0215 */
[----:B---3--:R-:W-:-:S04]  /*4860*/  LEA R10, P1, R18, R26, 0x1 ;  /* 0x0000001a120a7211 */ /* 0x008fc800078208ff */
[----:B------:R0:W-:Y:S01]  /*4870*/  STL [R1+0x164], R7 ;  /* 0x0001640701007387 */ /* 0x0001e20000100800 */
[----:B------:R-:W-:Y:S02]  /*4880*/  LEA.HI.X.SX32 R11, R18, R27, 0x1, P1 ;  /* 0x0000001b120b7211 */ /* 0x000fe400008f0eff */
[----:B-1----:R-:W-:Y:S02]  /*4890*/  LEA R14, P0, R17, R26, 0x1 ;  /* 0x0000001a110e7211 */ /* 0x002fe400078008ff */
[C---:B0-----:R-:W-:Y:S01]  /*48a0*/  LEA R7, R29.reuse, R7, 0x1 ;  /* 0x000000071d077211 */ /* 0x041fe200078e08ff */
[----:B------:R0:W-:Y:S04]  /*48b0*/  STL [R1+0x260], R28 ;  /* 0x0002601c01007387 */ /* 0x0001e80000100800 */
[----:B------:R-:W-:Y:S01]  /*48c0*/  IMAD R18, R29, 0x2, R7 ;  /* 0x000000021d127824 */ /* 0x000fe200078e0207 */
[----:B------:R-:W-:Y:S01]  /*48d0*/  LEA.HI.X.SX32 R15, R17, R27, 0x1, P0 ;  /* 0x0000001b110f7211 */ /* 0x000fe200000f0eff */
[----:B0-----:R0:W3:Y:S03]  /*48e0*/  LDG.E.U16 R28, desc[UR10][R12.64] ;  /* 0x0000000a0c1c7981 */ /* 0x0010e6000c1e1500 */
[----:B------:R-:W-:Y:S01]  /*48f0*/  LEA R17, R29, R18, 0x1 ;  /* 0x000000121d117211 */ /* 0x000fe200078e08ff */
[----:B----4-:R1:W-:Y:S01]  /*4900*/  STL [R1+0x25c], R25 ;  /* 0x00025c1901007387 */ /* 0x0103e20000100800 */
[----:B0-----:R-:W-:-:S03]  /*4910*/  LEA R12, P0, R0, R26, 0x1 ;  /* 0x0000001a000c7211 */ /* 0x001fc600078008ff */
[----:B-1----:R-:W4:Y:S01]  /*4920*/  LDG.E.U16 R25, desc[UR10][R10.64] ;  /* 0x0000000a0a197981 */ /* 0x002f22000c1e1500 */
[----:B------:R-:W-:Y:S01]  /*4930*/  LEA.HI.X.SX32 R13, R0, R27, 0x1, P0 ;  /* 0x0000001b000d7211 */ /* 0x000fe200000f0eff */
[----:B------:R-:W-:Y:S02]  /*4940*/  IMAD R0, R29, 0x2, R17 ;  /* 0x000000021d007824 */ /* 0x000fe400078e0211 */
[----:B--2---:R0:W-:Y:S04]  /*4950*/  STL [R1+0x258], R24 ;  /* 0x0002581801007387 */ /* 0x0041e80000100800 */
[----:B------:R-:W-:Y:S04]  /*4960*/  STL [R1+0x160], R0 ;  /* 0x0001600001007387 */ /* 0x000fe80000100800 */
[----:B0-----:R0:W2:Y:S04]  /*4970*/  LDG.E.U16 R24, desc[UR10][R14.64] ;  /* 0x0000000a0e187981 */ /* 0x0010a8000c1e1500 */
[----:B-----5:R-:W-:Y:S04]  /*4980*/  STL [R1+0x254], R9 ;  /* 0x0002540901007387 */ /* 0x020fe80000100800 */
[----:B------:R1:W-:Y:S04]  /*4990*/  STL [R1+0x250], R20 ;  /* 0x0002501401007387 */ /* 0x0003e80000100800 */
[----:B-1----:R1:W5:Y:S01]  /*49a0*/  LDG.E.U16 R20, desc[UR10][R12.64] ;  /* 0x0000000a0c147981 */ /* 0x002362000c1e1500 */
[----:B0-----:R-:W-:-:S02]  /*49b0*/  LEA R14, P0, R4, R26, 0x1 ;  /* 0x0000001a040e7211 */ /* 0x001fc400078008ff */
[C---:B------:R-:W-:Y:S02]  /*49c0*/  LEA R9, R29.reuse, R0, 0x1 ;  /* 0x000000001d097211 */ /* 0x040fe400078e08ff */
[----:B------:R-:W-:Y:S02]  /*49d0*/  LEA R10, P1, R16, R26, 0x1 ;  /* 0x0000001a100a7211 */ /* 0x000fe400078208ff */
[-C--:B------:R-:W-:Y:S01]  /*49e0*/  LEA.HI.X.SX32 R15, R4, R27.reuse, 0x1, P0 ;  /* 0x0000001b040f7211 */ /* 0x080fe200000f0eff */
[----:B------:R-:W-:Y:S01]  /*49f0*/  IMAD R4, R29, 0x2, R9 ;  /* 0x000000021d047824 */ /* 0x000fe200078e0209 */
[----:B------:R-:W-:-:S04]  /*4a00*/  LEA.HI.X.SX32 R11, R16, R27, 0x1, P1 ;  /* 0x0000001b100b7211 */ /* 0x000fc800008f0eff */
[----:B------:R-:W-:Y:S02]  /*4a10*/  LEA R16, R29, R4, 0x1 ;  /* 0x000000041d107211 */ /* 0x000fe400078e08ff */
[----:B-1----:R-:W-:-:S03]  /*4a20*/  LEA R12, P1, R6, R26, 0x1 ;  /* 0x0000001a060c7211 */ /* 0x002fc600078208ff */
[----:B------:R-:W-:Y:S01]  /*4a30*/  IMAD R0, R29, 0x2, R16 ;  /* 0x000000021d007824 */ /* 0x000fe200078e0210 */
[----:B------:R-:W-:Y:S01]  /*4a40*/  LEA.HI.X.SX32 R13, R6, R27, 0x1, P1 ;  /* 0x0000001b060d7211 */ /* 0x000fe200008f0eff */
[----:B---3--:R0:W-:Y:S04]  /*4a50*/  STL [R1+0x24c], R28 ;  /* 0x00024c1c01007387 */ /* 0x0081e80000100800 */
[----:B0-----:R0:W3:Y:S04]  /*4a60*/  LDG.E.U16 R28, desc[UR10][R10.64] ;  /* 0x0000000a0a1c7981 */ /* 0x0010e8000c1e1500 */
[----:B----4-:R1:W-:Y:S01]  /*4a70*/  STL [R1+0x248], R25 ;  /* 0x0002481901007387 */ /* 0x0103e20000100800 */
[----:B0-----:R-:W-:-:S03]  /*4a80*/  LEA R10, P0, R3, R26, 0x1 ;  /* 0x0000001a030a7211 */ /* 0x001fc600078008ff */
[----:B------:R-:W-:Y:S01]  /*4a90*/  STL [R1+0x15c], R0 ;  /* 0x00015c0001007387 */ /* 0x000fe20000100800 */
[----:B------:R-:W-:-:S03]  /*4aa0*/  LEA.HI.X.SX32 R11, R3, R27, 0x1, P0 ;  /* 0x0000001b030b7211 */ /* 0x000fc600000f0eff */
[----:B-1----:R0:W4:Y:S02]  /*4ab0*/  LDG.E.U16 R25, desc[UR10][R14.64] ;  /* 0x0000000a0e197981 */ /* 0x002124000c1e1500 */
[----:B0-----:R-:W-:-:S04]  /*4ac0*/  LEA R14, P0, R2, R26, 0x1 ;  /* 0x0000001a020e7211 */ /* 0x001fc800078008ff */
[-C--:B------:R-:W-:Y:S01]  /*4ad0*/  LEA.HI.X.SX32 R15, R2, R27.reuse, 0x1, P0 ;  /* 0x0000001b020f7211 */ /* 0x080fe200000f0eff */
[----:B--2---:R0:W-:Y:S04]  /*4ae0*/  STL [R1+0x244], R24 ;  /* 0x0002441801007387 */ /* 0x0041e80000100800 */
[----:B0-----:R0:W2:Y:S02]  /*4af0*/  LDG.E.U16 R24, desc[UR10][R10.64] ;  /* 0x0000000a0a187981 */ /* 0x0010a4000c1e1500 */
[C---:B0-----:R-:W-:Y:S02]  /*4b00*/  LEA R10, P0, R5.reuse, R26, 0x1 ;  /* 0x0000001a050a7211 */ /* 0x041fe400078008ff */
[----:B-----5:R0:W-:Y:S02]  /*4b10*/  STL [R1+0x240], R20 ;  /* 0x0002401401007387 */ /* 0x0201e40000100800 */
[----:B------:R-:W-:-:S02]  /*4b20*/  LEA.HI.X.SX32 R11, R5, R27, 0x1, P0 ;  /* 0x0000001b050b7211 */ /* 0x000fc400000f0eff */
[----:B------:R1:W5:Y:S04]  /*4b30*/  LDG.E.U16 R5, desc[UR10][R14.64] ;  /* 0x0000000a0e057981 */ /* 0x000368000c1e1500 */
[----:B0-----:R0:W5:Y:S01]  /*4b40*/  LDG.E.U16 R20, desc[UR10][R12.64] ;  /* 0x0000000a0c147981 */ /* 0x001162000c1e1500 */
[CC--:B-1----:R-:W-:Y:S02]  /*4b50*/  LEA R14, P0, R7.reuse, R26.reuse, 0x1 ;  /* 0x0000001a070e7211 */ /* 0x0c2fe400078008ff */
[C---:B0-----:R-:W-:Y:S02]  /*4b60*/  LEA R12, P1, R8.reuse, R26, 0x1 ;  /* 0x0000001a080c7211 */ /* 0x041fe400078208ff */
[-C--:B------:R-:W-:Y:S02]  /*4b70*/  LEA.HI.X.SX32 R15, R7, R27.reuse, 0x1, P0 ;  /* 0x0000001b070f7211 */ /* 0x080fe400000f0eff */
[----:B------:R-:W-:-:S02]  /*4b80*/  LEA.HI.X.SX32 R13, R8, R27, 0x1, P1 ;  /* 0x0000001b080d7211 */ /* 0x000fc400008f0eff */
[----:B------:R0:W5:Y:S04]  /*4b90*/  LDG.E.U16 R8, desc[UR10][R10.64] ;  /* 0x0000000a0a087981 */ /* 0x000168000c1e1500 */
[----:B------:R-:W5:Y:S01]  /*4ba0*/  LDG.E.U16 R12, desc[UR10][R12.64] ;  /* 0x0000000a0c0c7981 */ /* 0x000f62000c1e1500 */
[----:B0-----:R-:W-:-:S03]  /*4bb0*/  LEA R10, P0, R9, R26, 0x1 ;  /* 0x0000001a090a7211 */ /* 0x001fc600078008ff */
[----:B------:R-:W5:Y:S01]  /*4bc0*/  LDG.E.U16 R13, desc[UR10][R14.64] ;  /* 0x0000000a0e0d7981 */ /* 0x000f62000c1e1500 */
[----:B------:R-:W-:-:S06]  /*4bd0*/  LEA.HI.X.SX32 R11, R9, R27, 0x1, P0 ;  /* 0x0000001b090b7211 */ /* 0x000fcc00000f0eff */
[----:B------:R-:W5:Y:S01]  /*4be0*/  LDG.E.U16 R11, desc[UR10][R10.64] ;  /* 0x0000000a0a0b7981 */ /* 0x000f62000c1e1500 */
[----:B------:R-:W-:-:S05]  /*4bf0*/  LEA R3, R29, R0, 0x1 ;  /* 0x000000001d037211 */ /* 0x000fca00078e08ff */
[C---:B------:R-:W-:Y:S01]  /*4c00*/  IMAD R2, R29.reuse, 0x2, R3 ;  /* 0x000000021d027824 */ /* 0x040fe200078e0203 */
[----:B---3--:R0:W-:Y:S04]  /*4c10*/  STL [R1+0x23c], R28 ;  /* 0x00023c1c01007387 */ /* 0x0081e80000100800 */
[C---:B------:R-:W-:Y:S01]  /*4c20*/  LEA R6, R29.reuse, R2, 0x1 ;  /* 0x000000021d067211 */ /* 0x040fe200078e08ff */
[----:B0-----:R-:W3:Y:S04]  /*4c30*/  LDL.LU R28, [R1+0x38] ;  /* 0x00003800011c7983 */ /* 0x001ee80000300800 */
[C---:B------:R-:W-:Y:S01]  /*4c40*/  IMAD R0, R29.reuse, 0x2, R6 ;  /* 0x000000021d007824 */ /* 0x040fe200078e0206 */
[----:B----4-:R0:W-:Y:S04]  /*4c50*/  STL [R1+0x238], R25 ;  /* 0x0002381901007387 */ /* 0x0101e80000100800 */
[----:B0-----:R-:W4:Y:S04]  /*4c60*/  LDL.LU R25, [R1+0x34] ;  /* 0x0000340001197983 */ /* 0x001f280000300800 */
[----:B--2---:R0:W-:Y:S04]  /*4c70*/  STL [R1+0x234], R24 ;  /* 0x0002341801007387 */ /* 0x0041e80000100800 */
[----:B0-----:R-:W2:Y:S04]  /*4c80*/  LDL.LU R24, [R1+0x2c] ;  /* 0x00002c0001187983 */ /* 0x001ea80000300800 */
[----:B-----5:R0:W-:Y:S04]  /*4c90*/  STL [R1+0x230], R20 ;  /* 0x0002301401007387 */ /* 0x0201e80000100800 */
[----:B------:R-:W-:Y:S01]  /*4ca0*/  STL [R1+0x22c], R5 ;  /* 0x00022c0501007387 */ /* 0x000fe20000100800 */
[----:B0-----:R-:W-:-:S03]  /*4cb0*/  LEA R20, R29, R0, 0x1 ;  /* 0x000000001d147211 */ /* 0x001fc600078e08ff */
[----:B------:R0:W-:Y:S04]  /*4cc0*/  STL [R1+0x228], R8 ;  /* 0x0002280801007387 */ /* 0x0001e80000100800 */
[----:B------:R-:W5:Y:S04]  /*4cd0*/  LDL.LU R14, [R1+0x20] ;  /* 0x00002000010e7983 */ /* 0x000f680000300800 */
[----:B------:R-:W2:Y:S01]  /*4ce0*/  LDL.LU R15, [R1+0x18] ;  /* 0x00001800010f7983 */ /* 0x000ea20000300800 */
[----:B0-----:R-:W-:-:S03]  /*4cf0*/  LEA R8, P1, R3, R26, 0x1 ;  /* 0x0000001a03087211 */ /* 0x001fc600078208ff */
[----:B------:R-:W-:Y:S01]  /*4d00*/  STL [R1+0x220], R13 ;  /* 0x0002200d01007387 */ /* 0x000fe20000100800 */
[----:B------:R-:W-:Y:S01]  /*4d10*/  LEA.HI.X.SX32 R9, R3, R27, 0x1, P1 ;  /* 0x0000001b03097211 */ /* 0x000fe200008f0eff */
[----:B------:R-:W-:Y:S01]  /*4d20*/  IMAD R5, R29, 0x2, R20 ;  /* 0x000000021d057824 */ /* 0x000fe200078e0214 */
[----:B------:R-:W0:Y:S01]  /*4d30*/  LDC R3, c[0x0][0x3b8] ;  /* 0x0000ee00ff037b82 */ /* 0x000e220000000800 */
[----:B------:R1:W-:Y:S04]  /*4d40*/  STL [R1+0x224], R12 ;  /* 0x0002240c01007387 */ /* 0x0003e80000100800 */
[----:B------:R-:W2:Y:S01]  /*4d50*/  LDG.E.U16 R9, desc[UR10][R8.64] ;  /* 0x0000000a08097981 */ /* 0x000ea2000c1e1500 */
[----:B-1----:R-:W-:-:S04]  /*4d60*/  LEA R12, P0, R20, R26, 0x1 ;  /* 0x0000001a140c7211 */ /* 0x002fc800078008ff */
[----:B------:R-:W-:Y:S02]  /*4d70*/  LEA.HI.X.SX32 R13, R20, R27, 0x1, P0 ;  /* 0x0000001b140d7211 */ /* 0x000fe400000f0eff */
[----:B------:R-:W3:Y:S04]  /*4d80*/  LDL.LU R20, [R1+0x24] ;  /* 0x0000240001147983 */ /* 0x000ee80000300800 */
[----:B------:R1:W-:Y:S04]  /*4d90*/  STL [R1+0x21c], R11 ;  /* 0x00021c0b01007387 */ /* 0x0003e80000100800 */
[----:B------:R-:W3:Y:S04]  /*4da0*/  LDG.E.U16 R13, desc[UR10][R12.64] ;  /* 0x0000000a0c0d7981 */ /* 0x000ee8000c1e1500 */
[----:B-1----:R-:W4:Y:S01]  /*4db0*/  LDL.LU R11, [R1+0x3c] ;  /* 0x00003c00010b7983 */ /* 0x002f220000300800 */
[----:B------:R-:W-:-:S05]  /*4dc0*/  LEA R7, R29, R5, 0x1 ;  /* 0x000000051d077211 */ /* 0x000fca00078e08ff */
[----:B------:R-:W-:-:S05]  /*4dd0*/  IMAD R29, R29, 0x2, R7 ;  /* 0x000000021d1d7824 */ /* 0x000fca00078e0207 */
[----:B0-----:R-:W-:-:S04]  /*4de0*/  LEA R3, R3, R29, 0x1 ;  /* 0x0000001d03037211 */ /* 0x001fc800078e08ff */
[-C--:B------:R-:W-:Y:S01]  /*4df0*/  LEA R10, P1, R3, R26.reuse, 0x1 ;  /* 0x0000001a030a7211 */ /* 0x080fe200078208ff */
[----:B--2---:R0:W-:Y:S04]  /*4e00*/  STL [R1+0x218], R9 ;  /* 0x0002180901007387 */ /* 0x0041e80000100800 */
[----:B---3--:R1:W-:Y:S01]  /*4e10*/  STL [R1+0x214], R13 ;  /* 0x0002140d01007387 */ /* 0x0083e20000100800 */
[----:B----4-:R-:W-:Y:S01]  /*4e20*/  LEA R8, P0, R11, R26, 0x1 ;  /* 0x0000001a0b087211 */ /* 0x010fe200078008ff */
[----:B0-----:R-:W-:Y:S01]  /*4e30*/  IMAD.MOV.U32 R9, RZ, RZ, R11 ;  /* 0x000000ffff097224 */ /* 0x001fe200078e000b */
[----:B------:R-:W-:-:S04]  /*4e40*/  LEA.HI.X.SX32 R11, R3, R27, 0x1, P1 ;  /* 0x0000001b030b7211 */ /* 0x000fc800008f0eff */
[----:B------:R-:W-:Y:S01]  /*4e50*/  LEA.HI.X.SX32 R9, R9, R27, 0x1, P0 ;  /* 0x0000001b09097211 */ /* 0x000fe200000f0eff */
[----:B-1----:R0:W2:Y:S05]  /*4e60*/  LDG.E.U16 R13, desc[UR10][R10.64] ;  /* 0x0000000a0a0d7981 */ /* 0x0020aa000c1e1500 */
[----:B------:R-:W3:Y:S01]  /*4e70*/  LDG.E.U16 R9, desc[UR10][R8.64] ;  /* 0x0000000a08097981 */ /* 0x000ee2000c1e1500 */
[-C--:B------:R-:W-:Y:S02]  /*4e80*/  LEA R12, P0, R28, R26.reuse, 0x1 ;  /* 0x0000001a1c0c7211 */ /* 0x080fe400078008ff */
[----:B0-----:R-:W-:-:S04]  /*4e90*/  LEA R10, P1, R25, R26, 0x1 ;  /* 0x0000001a190a7211 */ /* 0x001fc800078208ff */
[----:B------:R-:W-:-:S06]  /*4ea0*/  LEA.HI.X.SX32 R11, R25, R27, 0x1, P1 ;  /* 0x0000001b190b7211 */ /* 0x000fcc00008f0eff */
[----:B------:R-:W4:Y:S04]  /*4eb0*/  LDG.E.U16 R11, desc[UR10][R10.64] ;  /* 0x0000000a0a0b7981 */ /* 0x000f28000c1e1500 */
[----:B--2---:R0:W-:Y:S02]  /*4ec0*/  STL [R1+0x210], R13 ;  /* 0x0002100d01007387 */ /* 0x0041e40000100800 */
[----:B0-----:R-:W-:Y:S02]  /*4ed0*/  LEA.HI.X.SX32 R13, R28, R27, 0x1, P0 ;  /* 0x0000001b1c0d7211 */ /* 0x001fe400000f0eff */
[----:B------:R-:W2:Y:S04]  /*4ee0*/  LDL.LU R28, [R1+0x130c] ;  /* 0x00130c00011c7983 */ /* 0x000ea80000300800 */
[----:B------:R-:W2:Y:S04]  /*4ef0*/  LDL.LU R25, [R1+0x1308] ;  /* 0x0013080001197983 */ /* 0x000ea80000300800 */
[----:B---3--:R0:W-:Y:S04]  /*4f00*/  STL [R1+0x20c], R9 ;  /* 0x00020c0901007387 */ /* 0x0081e80000100800 */
[----:B0-----:R0:W3:Y:S01]  /*4f10*/  LDG.E.U16 R9, desc[UR10][R12.64] ;  /* 0x0000000a0c097981 */ /* 0x0010e2000c1e1500 */
[----:B------:R-:W-:-:S02]  /*4f20*/  LEA R8, P0, R24, R26, 0x1 ;  /* 0x0000001a18087211 */ /* 0x000fc400078008ff */
[----:B0-----:R-:W-:-:S04]  /*4f30*/  LEA R12, P1, R20, R26, 0x1 ;  /* 0x0000001a140c7211 */ /* 0x001fc800078208ff */
[-C--:B------:R-:W-:Y:S01]  /*4f40*/  LEA.HI.X.SX32 R13, R20, R27.reuse, 0x1, P1 ;  /* 0x0000001b140d7211 */ /* 0x080fe200008f0eff */
[----:B---3--:R0:W-:Y:S02]  /*4f50*/  STL [R1+0x208], R9 ;  /* 0x0002080901007387 */ /* 0x0081e40000100800 */
[----:B0-----:R-:W-:Y:S02]  /*4f60*/  LEA.HI.X.SX32 R9, R24, R27, 0x1, P0 ;  /* 0x0000001b18097211 */ /* 0x001fe400000f0eff */
[----:B------:R-:W3:Y:S04]  /*4f70*/  LDL.LU R24, [R1+0x1304] ;  /* 0x0013040001187983 */ /* 0x000ee80000300800 */
[----:B------:R0:W3:Y:S01]  /*4f80*/  LDG.E.U16 R20, desc[UR10][R8.64] ;  /* 0x0000000a08147981 */ /* 0x0000e2000c1e1500 */
[----:B-----5:R-:W-:-:S03]  /*4f90*/  LEA R10, P0, R14, R26, 0x1 ;  /* 0x0000001a0e0a7211 */ /* 0x020fc600078008ff */
[----:B----4-:R1:W-:Y:S01]  /*4fa0*/  STL [R1+0x204], R11 ;  /* 0x0002040b01007387 */ /* 0x0103e20000100800 */
[CC--:B0-----:R-:W-:Y:S02]  /*4fb0*/  LEA R8, P1, R15.reuse, R26.reuse, 0x1 ;  /* 0x0000001a0f087211 */ /* 0x0c1fe400078208ff */
[-C--:B-1----:R-:W-:Y:S02]  /*4fc0*/  LEA.HI.X.SX32 R11, R14, R27.reuse, 0x1, P0 ;  /* 0x0000001b0e0b7211 */ /* 0x082fe400000f0eff */
[----:B------:R-:W-:Y:S01]  /*4fd0*/  LEA.HI.X.SX32 R9, R15, R27, 0x1, P1 ;  /* 0x0000001b0f097211 */ /* 0x000fe200008f0eff */
[----:B------:R2:W4:Y:S04]  /*4fe0*/  LDG.E.U16 R14, desc[UR10][R12.64] ;  /* 0x0000000a0c0e7981 */ /* 0x000528000c1e1500 */
[----:B------:R0:W5:Y:S01]  /*4ff0*/  LDG.E.U16 R15, desc[UR10][R10.64] ;  /* 0x0000000a0a0f7981 */ /* 0x000162000c1e1500 */
[----:B--2---:R-:W-:-:S04]  /*5000*/  LEA R12, P0, R25, R26, 0x1 ;  /* 0x0000001a190c7211 */ /* 0x004fc800078008ff */
[----:B------:R-:W-:-:S05]  /*5010*/  LEA.HI.X.SX32 R13, R25, R27, 0x1, P0 ;  /* 0x0000001b190d7211 */ /* 0x000fca00000f0eff */
[----:B------:R-:W2:Y:S04]  /*5020*/  LDG.E.U16 R25, desc[UR10][R12.64] ;  /* 0x0000000a0c197981 */ /* 0x000ea8000c1e1500 */
[----:B---3--:R1:W-:Y:S04]  /*5030*/  STL [R1+0x200], R20 ;  /* 0x0002001401007387 */ /* 0x0083e80000100800 */
[----:B-1----:R1:W3:Y:S01]  /*5040*/  LDG.E.U16 R20, desc[UR10][R8.64] ;  /* 0x0000000a08147981 */ /* 0x0022e2000c1e1500 */
[----:B0-----:R-:W-:-:S04]  /*5050*/  LEA R10, P1, R24, R26, 0x1 ;  /* 0x0000001a180a7211 */ /* 0x001fc800078208ff */
[----:B------:R-:W-:Y:S02]  /*5060*/  LEA.HI.X.SX32 R11, R24, R27, 0x1, P1 ;  /* 0x0000001b180b7211 */ /* 0x000fe400008f0eff */
[----:B------:R-:W2:Y:S04]  /*5070*/  LDL.LU R24, [R1+0x30] ;  /* 0x0000300001187983 */ /* 0x000ea80000300800 */
[----:B-----5:R-:W-:Y:S01]  /*5080*/  STL [R1+0x1f8], R15 ;  /* 0x0001f80f01007387 */ /* 0x020fe20000100800 */
[----:B-1----:R-:W-:-:S03]  /*5090*/  LEA R8, P1, R19, R26, 0x1 ;  /* 0x0000001a13087211 */ /* 0x002fc600078208ff */
[----:B----4-:R0:W-:Y:S01]  /*50a0*/  STL [R1+0x1fc], R14 ;  /* 0x0001fc0e01007387 */ /* 0x0101e20000100800 */
[----:B------:R-:W-:-:S03]  /*50b0*/  LEA.HI.X.SX32 R9, R19, R27, 0x1, P1 ;  /* 0x0000001b13097211 */ /* 0x000fc600008f0eff */
[----:B------:R-:W4:Y:S01]  /*50c0*/  LDG.E.U16 R11, desc[UR10][R10.64] ;  /* 0x0000000a0a0b7981 */ /* 0x000f22000c1e1500 */
[----:B0-----:R-:W-:-:S04]  /*50d0*/  LEA R14, P0, R22, R26, 0x1 ;  /* 0x0000001a160e7211 */ /* 0x001fc800078008ff */
[----:B------:R-:W-:Y:S01]  /*50e0*/  LEA.HI.X.SX32 R15, R22, R27, 0x1, P0 ;  /* 0x0000001b160f7211 */ /* 0x000fe200000f0eff */
[----:B---3--:R0:W-:Y:S04]  /*50f0*/  STL [R1+0x1f4], R20 ;  /* 0x0001f41401007387 */ /* 0x0081e80000100800 */
[----:B0-----:R-:W3:Y:S04]  /*5100*/  LDL.LU R20, [R1+0x28] ;  /* 0x0000280001147983 */ /* 0x001ee80000300800 */
[----:B------:R-:W5:Y:S04]  /*5110*/  LDL.LU R22, [R1+0x40] ;  /* 0x0000400001167983 */ /* 0x000f680000300800 */
[----:B------:R-:W3:Y:S04]  /*5120*/  LDL.LU R19, [R1+0x44] ;  /* 0x0000440001137983 */ /* 0x000ee80000300800 */
[----:B--2---:R0:W-:Y:S04]  /*5130*/  STL [R1+0x1f0], R25 ;  /* 0x0001f01901007387 */ /* 0x0041e80000100800 */
[----:B0-----:R-:W2:Y:S01]  /*5140*/  LDG.E.U16 R25, desc[UR10][R14.64] ;  /* 0x0000000a0e197981 */ /* 0x001ea2000c1e1500 */
[----:B------:R-:W-:-:S03]  /*5150*/  LEA R12, P0, R18, R26, 0x1 ;  /* 0x0000001a120c7211 */ /* 0x000fc600078008ff */
[----:B------:R-:W3:Y:S04]  /*5160*/  LDL.LU R15, [R1+0x48] ;  /* 0x00004800010f7983 */ /* 0x000ee80000300800 */
[----:B----4-:R0:W-:Y:S01]  /*5170*/  STL [R1+0x1e4], R11 ;  /* 0x0001e40b01007387 */ /* 0x0101e20000100800 */
[-C--:B------:R-:W-:Y:S02]  /*5180*/  LEA.HI.X.SX32 R13, R18, R27.reuse, 0x1, P0 ;  /* 0x0000001b120d7211 */ /* 0x080fe400000f0eff */
[C---:B------:R-:W-:Y:S01]  /*5190*/  LEA R10, P0, R4.reuse, R26, 0x1 ;  /* 0x0000001a040a7211 */ /* 0x040fe200078008ff */
[----:B------:R1:W4:Y:S04]  /*51a0*/  LDG.E.U16 R14, desc[UR10][R8.64] ;  /* 0x0000000a080e7981 */ /* 0x000328000c1e1500 */
[----:B------:R-:W3:Y:S01]  /*51b0*/  LDG.E.U16 R12, desc[UR10][R12.64] ;  /* 0x0000000a0c0c7981 */ /* 0x000ee2000c1e1500 */
[----:B0-----:R-:W-:-:S02]  /*51c0*/  LEA.HI.X.SX32 R11, R4, R27, 0x1, P0 ;  /* 0x0000001b040b7211 */ /* 0x001fc400000f0eff */
[----:B-1----:R-:W-:-:S04]  /*51d0*/  LEA R8, P1, R2, R26, 0x1 ;  /* 0x0000001a02087211 */ /* 0x002fc800078208ff */
[----:B------:R-:W-:Y:S01]  /*51e0*/  LEA.HI.X.SX32 R9, R2, R27, 0x1, P1 ;  /* 0x0000001b02097211 */ /* 0x000fe200008f0eff */
[----:B------:R0:W3:Y:S01]  /*51f0*/  LDG.E.U16 R13, desc[UR10][R10.64] ;  /* 0x0000000a0a0d7981 */ /* 0x0000e2000c1e1500 */
[----:B------:R-:W-:-:S03]  /*5200*/  LEA R2, P0, R5, R26, 0x1 ;  /* 0x0000001a05027211 */ /* 0x000fc600078008ff */
[----:B--2---:R1:W-:Y:S02]  /*5210*/  STL [R1+0x1e0], R25 ;  /* 0x0001e01901007387 */ /* 0x0043e40000100800 */
[----:B-1----:R-:W1:Y:S02]  /*5220*/  LDC R25, c[0x0][0x3b8] ;  /* 0x0000ee00ff197b82 */ /* 0x002e640000000800 */
[----:B-1----:R-:W-:Y:S02]  /*5230*/  LEA R4, R25, R3, 0x1 ;  /* 0x0000000319047211 */ /* 0x002fe400078e08ff */
[----:B------:R-:W-:Y:S02]  /*5240*/  LEA.HI.X.SX32 R3, R5, R27, 0x1, P0 ;  /* 0x0000001b05037211 */ /* 0x000fe400000f0eff */
[----:B------:R3:W2:Y:S04]  /*5250*/  LDG.E.U16 R5, desc[UR10][R8.64] ;  /* 0x0000000a08057981 */ /* 0x0006a8000c1e1500 */
[----:B------:R1:W2:Y:S01]  /*5260*/  LDG.E.U16 R18, desc[UR10][R2.64] ;  /* 0x0000000a02127981 */ /* 0x0002a2000c1e1500 */
[----:B0-----:R-:W-:-:S02]  /*5270*/  LEA R10, P1, R4, R26, 0x1 ;  /* 0x0000001a040a7211 */ /* 0x001fc400078208ff */
[-C--:B---3--:R-:W-:Y:S02]  /*5280*/  LEA R8, P0, R15, R26.reuse, 0x1 ;  /* 0x0000001a0f087211 */ /* 0x088fe400078008ff */
[-C--:B------:R-:W-:Y:S02]  /*5290*/  LEA.HI.X.SX32 R11, R4, R27.reuse, 0x1, P1 ;  /* 0x0000001b040b7211 */ /* 0x080fe400008f0eff */
[----:B-1----:R-:W-:Y:S02]  /*52a0*/  LEA R2, P1, R19, R26, 0x1 ;  /* 0x0000001a13027211 */ /* 0x002fe400078208ff */
[-C--:B------:R-:W-:Y:S01]  /*52b0*/  LEA.HI.X.SX32 R9, R15, R27.reuse, 0x1, P0 ;  /* 0x0000001b0f097211 */ /* 0x080fe200000f0eff */
[----:B----4-:R0:W-:Y:S01]  /*52c0*/  STL [R1+0x1d8], R14 ;  /* 0x0001d80e01007387 */ /* 0x0101e20000100800 */
[----:B------:R-:W-:-:S03]  /*52d0*/  LEA.HI.X.SX32 R3, R19, R27, 0x1, P1 ;  /* 0x0000001b13037211 */ /* 0x000fc600008f0eff */
[----:B------:R1:W3:Y:S04]  /*52e0*/  LDG.E.U16 R15, desc[UR10][R8.64] ;  /* 0x0000000a080f7981 */ /* 0x0002e8000c1e1500 */
[----:B------:R-:W4:Y:S04]  /*52f0*/  LDG.E.U16 R19, desc[UR10][R2.64] ;  /* 0x0000000a02137981 */ /* 0x000f28000c1e1500 */
[----:B0-----:R5:W3:Y:S01]  /*5300*/  LDG.E.U16 R14, desc[UR10][R10.64] ;  /* 0x0000000a0a0e7981 */ /* 0x001ae2000c1e1500 */
[----:B-1----:R-:W-:-:S03]  /*5310*/  LEA R8, P1, R24, R26, 0x1 ;  /* 0x0000001a18087211 */ /* 0x002fc600078208ff */
[----:B------:R-:W-:Y:S01]  /*5320*/  STL [R1+0x1c4], R13 ;  /* 0x0001c40d01007387 */ /* 0x000fe20000100800 */
[----:B-----5:R-:W-:-:S03]  /*5330*/  LEA R10, P0, R22, R26, 0x1 ;  /* 0x0000001a160a7211 */ /* 0x020fc600078008ff */
[----:B------:R0:W-:Y:S01]  /*5340*/  STL [R1+0x1d0], R12 ;  /* 0x0001d00c01007387 */ /* 0x0001e20000100800 */
[-C--:B------:R-:W-:Y:S02]  /*5350*/  LEA.HI.X.SX32 R9, R24, R27.reuse, 0x1, P1 ;  /* 0x0000001b18097211 */ /* 0x080fe400008f0eff */
[----:B------:R-:W-:Y:S02]  /*5360*/  LEA.HI.X.SX32 R11, R22, R27, 0x1, P0 ;  /* 0x0000001b160b7211 */ /* 0x000fe400000f0eff */
[----:B------:R-:W-:-:S03]  /*5370*/  LEA R2, P0, R20, R26, 0x1 ;  /* 0x0000001a14027211 */ /* 0x000fc600078008ff */
[----:B------:R1:W5:Y:S01]  /*5380*/  LDG.E.U16 R22, desc[UR10][R10.64] ;  /* 0x0000000a0a167981 */ /* 0x000362000c1e1500 */
[-C--:B0-----:R-:W-:Y:S02]  /*5390*/  LEA R12, P1, R28, R26.reuse, 0x1 ;  /* 0x0000001a1c0c7211 */ /* 0x081fe400078208ff */
[-C--:B------:R-:W-:Y:S02]  /*53a0*/  LEA.HI.X.SX32 R3, R20, R27.reuse, 0x1, P0 ;  /* 0x0000001b14037211 */ /* 0x080fe400000f0eff */
[----:B------:R-:W-:Y:S02]  /*53b0*/  LEA.HI.X.SX32 R13, R28, R27, 0x1, P1 ;  /* 0x0000001b1c0d7211 */ /* 0x000fe400008f0eff */
[----:B------:R0:W4:Y:S04]  /*53c0*/  LDG.E.U16 R28, desc[UR10][R8.64] ;  /* 0x0000000a081c7981 */ /* 0x000128000c1e1500 */
[----:B--2---:R2:W-:Y:S04]  /*53d0*/  STL [R1+0x1bc], R5 ;  /* 0x0001bc0501007387 */ /* 0x0045e80000100800 */
[----:B------:R2:W-:Y:S01]  /*53e0*/  STL [R1+0x1b8], R18 ;  /* 0x0001b81201007387 */ /* 0x0005e20000100800 */
[----:B-1----:R-:W-:-:S02]  /*53f0*/  LEA R10, P0, R23, R26, 0x1 ;  /* 0x0000001a170a7211 */ /* 0x002fc400078008ff */
[----:B0-----:R-:W-:Y:S01]  /*5400*/  LEA R8, P1, R17, R26, 0x1 ;  /* 0x0000001a11087211 */ /* 0x001fe200078208ff */
[----:B------:R-:W5:Y:S04]  /*5410*/  LDL.LU R20, [R1+0xc4] ;  /* 0x0000c40001147983 */ /* 0x000f680000300800 */
[----:B--2---:R0:W2:Y:S04]  /*5420*/  LDG.E.U16 R5, desc[UR10][R2.64] ;  /* 0x0000000a02057981 */ /* 0x0040a8000c1e1500 */
[----:B------:R-:W2:Y:S01]  /*5430*/  LDG.E.U16 R18, desc[UR10][R12.64] ;  /* 0x0000000a0c127981 */ /* 0x000ea2000c1e1500 */
[----:B------:R-:W-:-:S02]  /*5440*/  LEA.HI.X.SX32 R11, R23, R27, 0x1, P0 ;  /* 0x0000001b170b7211 */ /* 0x000fc400000f0eff */
[-C--:B0-----:R-:W-:Y:S02]  /*5450*/  LEA R2, P0, R21, R26.reuse, 0x1 ;  /* 0x0000001a15027211 */ /* 0x081fe400078008ff */
[-C--:B------:R-:W-:Y:S02]  /*5460*/  LEA.HI.X.SX32 R9, R17, R27.reuse, 0x1, P1 ;  /* 0x0000001b11097211 */ /* 0x080fe400008f0eff */
[----:B------:R-:W-:Y:S02]  /*5470*/  LEA.HI.X.SX32 R3, R21, R27, 0x1, P0 ;  /* 0x0000001b15037211 */ /* 0x000fe400000f0eff */
[----:B------:R0:W2:Y:S04]  /*5480*/  LDG.E.U16 R21, desc[UR10][R10.64] ;  /* 0x0000000a0a157981 */ /* 0x0000a8000c1e1500 */
[----:B------:R1:W2:Y:S04]  /*5490*/  LDG.E.U16 R12, desc[UR10][R2.64] ;  /* 0x0000000a020c7981 */ /* 0x0002a8000c1e1500 */
[----:B------:R1:W2:Y:S01]  /*54a0*/  LDG.E.U16 R24, desc[UR10][R8.64] ;  /* 0x0000000a08187981 */ /* 0x0002a2000c1e1500 */
[----:B0-----:R-:W-:-:S03]  /*54b0*/  LEA R10, P0, R16, R26, 0x1 ;  /* 0x0000001a100a7211 */ /* 0x001fc600078008ff */
[----:B---3--:R0:W-:Y:S01]  /*54c0*/  STL [R1+0x1b0], R14 ;  /* 0x0001b00e01007387 */ /* 0x0081e20000100800 */
[-C--:B------:R-:W-:Y:S02]  /*54d0*/  LEA.HI.X.SX32 R11, R16, R27.reuse, 0x1, P0 ;  /* 0x0000001b100b7211 */ /* 0x080fe400000f0eff */
[CC--:B-1----:R-:W-:Y:S02]  /*54e0*/  LEA R2, P0, R6.reuse, R26.reuse, 0x1 ;  /* 0x0000001a06027211 */ /* 0x0c2fe400078008ff */
[----:B------:R-:W-:Y:S01]  /*54f0*/  LEA R8, P1, R7, R26, 0x1 ;  /* 0x0000001a07087211 */ /* 0x000fe200078208ff */
[----:B------:R-:W3:Y:S04]  /*5500*/  LDG.E.U16 R13, desc[UR10][R10.64] ;  /* 0x0000000a0a0d7981 */ /* 0x000ee8000c1e1500 */
[----:B0-----:R-:W3:Y:S04]  /*5510*/  LDL.LU R14, [R1+0xc0] ;  /* 0x0000c000010e7983 */ /* 0x001ee80000300800 */
[----:B------:R0:W-:Y:S01]  /*5520*/  STL [R1+0x1a8], R15 ;  /* 0x0001a80f01007387 */ /* 0x0001e20000100800 */
[----:B------:R-:W-:-:S02]  /*5530*/  LEA.HI.X.SX32 R3, R6, R27, 0x1, P0 ;  /* 0x0000001b06037211 */ /* 0x000fc400000f0eff */
[----:B------:R-:W-:-:S03]  /*5540*/  LEA.HI.X.SX32 R9, R7, R27, 0x1, P1 ;  /* 0x0000001b07097211 */ /* 0x000fc600008f0eff */
[----:B------:R-:W3:Y:S04]  /*5550*/  LDG.E.U16 R23, desc[UR10][R2.64] ;  /* 0x0000000a02177981 */ /* 0x000ee8000c1e1500 */
[----:B0-----:R-:W3:Y:S04]  /*5560*/  LDL.LU R15, [R1+0xbc] ;  /* 0x0000bc00010f7983 */ /* 0x001ee80000300800 */
[----:B----4-:R0:W-:Y:S04]  /*5570*/  STL [R1+0x1a4], R19 ;  /* 0x0001a41301007387 */ /* 0x0101e80000100800 */
[----:B0-----:R-:W4:Y:S04]  /*5580*/  LDL.LU R19, [R1+0xb4] ;  /* 0x0000b40001137983 */ /* 0x001f280000300800 */
[----:B-----5:R0:W-:Y:S04]  /*5590*/  STL [R1+0x1a0], R22 ;  /* 0x0001a01601007387 */ /* 0x0201e80000100800 */
[----:B0-----:R-:W5:Y:S04]  /*55a0*/  LDL.LU R22, [R1+0xb8] ;  /* 0x0000b80001167983 */ /* 0x001f680000300800 */
[----:B------:R-:W4:Y:S04]  /*55b0*/  LDL.LU R16, [R1+0xac] ;  /* 0x0000ac0001107983 */ /* 0x000f280000300800 */
[----:B------:R-:W4:Y:S04]  /*55c0*/  LDL.LU R17, [R1+0xa4] ;  /* 0x0000a40001117983 */ /* 0x000f280000300800 */
[----:B------:R-:W-:Y:S04]  /*55d0*/  STL [R1+0x19c], R28 ;  /* 0x00019c1c01007387 */ /* 0x000fe80000100800 */
[----:B--2---:R-:W-:Y:S04]  /*55e0*/  STL [R1+0x198], R5 ;  /* 0x0001980501007387 */ /* 0x004fe80000100800 */
[----:B------:R-:W2:Y:S04]  /*55f0*/  LDL.LU R11, [R1+0xb0] ;  /* 0x0000b000010b7983 */ /* 0x000ea80000300800 */
[----:B------:R0:W-:Y:S04]  /*5600*/  STL [R1+0x194], R18 ;  /* 0x0001941201007387 */ /* 0x0001e80000100800 */
[----:B0-----:R-:W2:Y:S01]  /*5610*/  LDG.E.U16 R18, desc[UR10][R8.64] ;  /* 0x0000000a08127981 */ /* 0x001ea2000c1e1500 */
[----:B------:R-:W-:-:S05]  /*5620*/  IMAD R28, R25, 0x2, R4 ;  /* 0x00000002191c7824 */ /* 0x000fca00078e0204 */
[----:B------:R-:W-:-:S04]  /*5630*/  LEA R4, P0, R28, R26, 0x1 ;  /* 0x0000001a1c047211 */ /* 0x000fc800078008ff */
[----:B------:R-:W-:Y:S01]  /*5640*/  LEA.HI.X.SX32 R5, R28, R27, 0x1, P0 ;  /* 0x0000001b1c057211 */ /* 0x000fe200000f0eff */
[----:B------:R0:W-:Y:S04]  /*5650*/  STL [R1+0x18c], R21 ;  /* 0x00018c1501007387 */ /* 0x0001e80000100800 */
[----:B------:R1:W4:Y:S01]  /*5660*/  LDG.E.U16 R10, desc[UR10][R4.64] ;  /* 0x0000000a040a7981 */ /* 0x000322000c1e1500 */
[----:B------:R-:W-:-:S03]  /*5670*/  LEA R28, R25, R28, 0x1 ;  /* 0x0000001c191c7211 */ /* 0x000fc600078e08ff */
[----:B0-----:R-:W5:Y:S04]  /*5680*/  LDL.LU R21, [R1+0xa8] ;  /* 0x0000a80001157983 */ /* 0x001f680000300800 */
[----:B------:R0:W-:Y:S01]  /*5690*/  STL [R1+0x188], R12 ;  /* 0x0001880c01007387 */ /* 0x0001e20000100800 */
[----:B-1----:R-:W-:-:S03]  /*56a0*/  LEA R4, P0, R20, R26, 0x1 ;  /* 0x0000001a14047211 */ /* 0x002fc600078008ff */
[----:B0-----:R-:W5:Y:S04]  /*56b0*/  LDL.LU R12, [R1+0xa0] ;  /* 0x0000a000010c7983 */ /* 0x001f680000300800 */
[----:B------:R0:W-:Y:S01]  /*56c0*/  STL [R1+0x184], R24 ;  /* 0x0001841801007387 */ /* 0x0001e20000100800 */
[----:B------:R-:W-:-:S03]  /*56d0*/  LEA.HI.X.SX32 R5, R20, R27, 0x1, P0 ;  /* 0x0000001b14057211 */ /* 0x000fc600000f0eff */
[----:B0-----:R-:W5:Y:S04]  /*56e0*/  LDL.LU R24, [R1+0x9c] ;  /* 0x00009c0001187983 */ /* 0x001f680000300800 */
[----:B------:R-:W5:Y:S04]  /*56f0*/  LDL.LU R25, [R1+0x98] ;  /* 0x0000980001197983 */ /* 0x000f680000300800 */
[----:B------:R-:W5:Y:S04]  /*5700*/  LDL.LU R20, [R1+0x94] ;  /* 0x0000940001147983 */ /* 0x000f680000300800 */
[----:B---3--:R0:W-:Y:S04]  /*5710*/  STL [R1+0x17c], R13 ;  /* 0x00017c0d01007387 */ /* 0x0081e80000100800 */
[----:B0-----:R-:W3:Y:S04]  /*5720*/  LDL.LU R13, [R1+0x90] ;  /* 0x00009000010d7983 */ /* 0x001ee80000300800 */
[----:B------:R0:W-:Y:S04]  /*5730*/  STL [R1+0x178], R23 ;  /* 0x0001781701007387 */ /* 0x0001e80000100800 */
[----:B0-----:R-:W3:Y:S04]  /*5740*/  LDL.LU R23, [R1+0x8c] ;  /* 0x00008c0001177983 */ /* 0x001ee80000300800 */
[----:B------:R-:W-:Y:S04]  /*5750*/  STL.64 [R1+0x128], R4 ;  /* 0x0001280401007387 */ /* 0x000fe80000100a00 */
[----:B--2---:R0:W-:Y:S04]  /*5760*/  STL [R1+0x16c], R18 ;  /* 0x00016c1201007387 */ /* 0x0041e80000100800 */
[----:B0-----:R-:W2:Y:S01]  /*5770*/  LDL.LU R18, [R1+0x88] ;  /* 0x0000880001127983 */ /* 0x001ea20000300800 */
[----:B------:R-:W-:-:S02]  /*5780*/  LEA R8, P1, R14, R26, 0x1 ;  /* 0x0000001a0e087211 */ /* 0x000fc400078208ff */
[-C--:B------:R-:W-:Y:S02]  /*5790*/  LEA R6, P2, R15, R26.reuse, 0x1 ;  /* 0x0000001a0f067211 */ /* 0x080fe400078408ff */
[-C--:B------:R-:W-:Y:S02]  /*57a0*/  LEA.HI.X.SX32 R9, R14, R27.reuse, 0x1, P1 ;  /* 0x0000001b0e097211 */ /* 0x080fe400008f0eff */
[----:B----4-:R-:W-:Y:S02]  /*57b0*/  LEA R2, P3, R19, R26, 0x1 ;  /* 0x0000001a13027211 */ /* 0x010fe400078608ff */
[-C--:B------:R-:W-:Y:S01]  /*57c0*/  LEA.HI.X.SX32 R7, R15, R27.reuse, 0x1, P2 ;  /* 0x0000001b0f077211 */ /* 0x080fe200010f0eff */
[----:B------:R5:W-:Y:S01]  /*57d0*/  STL.64 [R1+0x120], R8 ;  /* 0x0001200801007387 */ /* 0x000be20000100a00 */
[----:B------:R-:W-:-:S03]  /*57e0*/  LEA.HI.X.SX32 R3, R19, R27, 0x1, P3 ;  /* 0x0000001b13037211 */ /* 0x000fc600018f0eff */
[----:B------:R0:W-:Y:S01]  /*57f0*/  STL.64 [R1+0x118], R6 ;  /* 0x0001180601007387 */ /* 0x0001e20000100a00 */
[-C--:B------:R-:W-:Y:S02]  /*5800*/  LEA R4, P2, R16, R26.reuse, 0x1 ;  /* 0x0000001a10047211 */ /* 0x080fe400078408ff */
[-C--:B-----5:R-:W-:Y:S01]  /*5810*/  LEA R8, P0, R22, R26.reuse, 0x1 ;  /* 0x0000001a16087211 */ /* 0x0a0fe200078008ff */
[----:B------:R1:W-:Y:S01]  /*5820*/  STL.64 [R1+0x110], R2 ;  /* 0x0001100201007387 */ /* 0x0003e20000100a00 */
[----:B0-----:R-:W-:-:S03]  /*5830*/  LEA R6, P1, R11, R26, 0x1 ;  /* 0x0000001a0b067211 */ /* 0x001fc600078208ff */
[----:B------:R-:W4:Y:S01]  /*5840*/  LDL.LU R14, [R1+0x84] ;  /* 0x00008400010e7983 */ /* 0x000f220000300800 */
[-C--:B------:R-:W-:Y:S02]  /*5850*/  LEA.HI.X.SX32 R9, R22, R27.reuse, 0x1, P0 ;  /* 0x0000001b16097211 */ /* 0x080fe400000f0eff */
[-C--:B------:R-:W-:Y:S01]  /*5860*/  LEA.HI.X.SX32 R7, R11, R27.reuse, 0x1, P1 ;  /* 0x0000001b0b077211 */ /* 0x080fe200008f0eff */
[----:B------:R-:W5:Y:S01]  /*5870*/  LDL.LU R15, [R1+0x80] ;  /* 0x00008000010f7983 */ /* 0x000f620000300800 */
[-C--:B------:R-:W-:Y:S02]  /*5880*/  LEA.HI.X.SX32 R5, R16, R27.reuse, 0x1, P2 ;  /* 0x0000001b10057211 */ /* 0x080fe400010f0eff */
[C---:B-1----:R-:W-:Y:S01]  /*5890*/  LEA R2, P3, R17.reuse, R26, 0x1 ;  /* 0x0000001a11027211 */ /* 0x042fe200078608ff */
[----:B------:R-:W5:Y:S04]  /*58a0*/  LDL.LU R19, [R1+0x78] ;  /* 0x0000780001137983 */ /* 0x000f680000300800 */
[----:B------:R0:W-:Y:S01]  /*58b0*/  STL.64 [R1+0x108], R8 ;  /* 0x0001080801007387 */ /* 0x0001e20000100a00 */
[----:B------:R-:W-:-:S03]  /*58c0*/  LEA.HI.X.SX32 R3, R17, R27, 0x1, P3 ;  /* 0x0000001b11037211 */ /* 0x000fc600018f0eff */
[----:B------:R-:W5:Y:S04]  /*58d0*/  LDL.LU R22, [R1+0x70] ;  /* 0x0000700001167983 */ /* 0x000f680000300800 */
[----:B------:R-:W-:Y:S01]  /*58e0*/  STL [R1+0x168], R10 ;  /* 0x0001680a01007387 */ /* 0x000fe20000100800 */
[----:B0-----:R-:W-:-:S03]  /*58f0*/  LEA R8, P0, R21, R26, 0x1 ;  /* 0x0000001a15087211 */ /* 0x001fc600078008ff */
[----:B------:R0:W-:Y:S01]  /*5900*/  STL.64 [R1+0x100], R6 ;  /* 0x0001000601007387 */ /* 0x0001e20000100a00 */
[----:B------:R-:W-:-:S03]  /*5910*/  LEA.HI.X.SX32 R9, R21, R27, 0x1, P0 ;  /* 0x0000001b15097211 */ /* 0x000fc600000f0eff */
[----:B------:R1:W-:Y:S04]  /*5920*/  STL.64 [R1+0xf8], R4 ;  /* 0x0000f80401007387 */ /* 0x0003e80000100a00 */
[----:B------:R3:W-:Y:S01]  /*5930*/  STL.64 [R1+0xf0], R2 ;  /* 0x0000f00201007387 */ /* 0x0007e20000100a00 */
[-C--:B0-----:R-:W-:Y:S02]  /*5940*/  LEA R6, P1, R12, R26.reuse, 0x1 ;  /* 0x0000001a0c067211 */ /* 0x081fe400078208ff */
[-C--:B-1----:R-:W-:Y:S02]  /*5950*/  LEA R4, P2, R24, R26.reuse, 0x1 ;  /* 0x0000001a18047211 */ /* 0x082fe400078408ff */
[-C--:B------:R-:W-:Y:S02]  /*5960*/  LEA.HI.X.SX32 R7, R12, R27.reuse, 0x1, P1 ;  /* 0x0000001b0c077211 */ /* 0x080fe400008f0eff */
[----:B---3--:R-:W-:Y:S01]  /*5970*/  LEA R2, P3, R25, R26, 0x1 ;  /* 0x0000001a19027211 */ /* 0x008fe200078608ff */
[----:B------:R0:W-:Y:S01]  /*5980*/  STL.64 [R1+0xe8], R8 ;  /* 0x0000e80801007387 */ /* 0x0001e20000100a00 */
[----:B------:R-:W-:-:S02]  /*5990*/  LEA.HI.X.SX32 R5, R24, R27, 0x1, P2 ;  /* 0x0000001b18057211 */ /* 0x000fc400010f0eff */
[----:B------:R-:W-:Y:S01]  /*59a0*/  LEA.HI.X.SX32 R3, R25, R27, 0x1, P3 ;  /* 0x0000001b19037211 */ /* 0x000fe200018f0eff */
[----:B------:R-:W3:Y:S04]  /*59b0*/  LDL.LU R10, [R1+0x7c] ;  /* 0x00007c00010a7983 */ /* 0x000ee80000300800 */
[----:B------:R1:W-:Y:S04]  /*59c0*/  STL.64 [R1+0xe0], R6 ;  /* 0x0000e00601007387 */ /* 0x0003e80000100a00 */
[----:B------:R-:W3:Y:S01]  /*59d0*/  LDL.LU R11, [R1+0x74] ;  /* 0x00007400010b7983 */ /* 0x000ee20000300800 */
[----:B0-----:R-:W-:-:S03]  /*59e0*/  LEA R8, P0, R20, R26, 0x1 ;  /* 0x0000001a14087211 */ /* 0x001fc600078008ff */
[----:B------:R0:W-:Y:S04]  /*59f0*/  STL.64 [R1+0xd8], R4 ;  /* 0x0000d80401007387 */ /* 0x0001e80000100a00 */
[----:B------:R-:W3:Y:S01]  /*5a00*/  LDL.LU R17, [R1+0x68] ;  /* 0x0000680001117983 */ /* 0x000ee20000300800 */
[----:B-1----:R-:W-:-:S03]  /*5a10*/  LEA R6, P1, R13, R26, 0x1 ;  /* 0x0000001a0d067211 */ /* 0x002fc600078208ff */
[----:B------:R2:W-:Y:S04]  /*5a20*/  STL.64 [R1+0xd0], R2 ;  /* 0x0000d00201007387 */ /* 0x0005e80000100a00 */
[----:B------:R-:W3:Y:S01]  /*5a30*/  LDL.LU R24, [R1+0x60] ;  /* 0x0000600001187983 */ /* 0x000ee20000300800 */
[-C--:B0-----:R-:W-:Y:S02]  /*5a40*/  LEA R4, P2, R23, R26.reuse, 0x1 ;  /* 0x0000001a17047211 */ /* 0x081fe400078408ff */
[-C--:B------:R-:W-:Y:S01]  /*5a50*/  LEA.HI.X.SX32 R9, R20, R27.reuse, 0x1, P0 ;  /* 0x0000001b14097211 */ /* 0x080fe200000f0eff */
[----:B------:R-:W3:Y:S01]  /*5a60*/  LDL.LU R25, [R1+0x6c] ;  /* 0x00006c0001197983 */ /* 0x000ee20000300800 */
[-C--:B------:R-:W-:Y:S02]  /*5a70*/  LEA.HI.X.SX32 R7, R13, R27.reuse, 0x1, P1 ;  /* 0x0000001b0d077211 */ /* 0x080fe400008f0eff */
[----:B------:R-:W-:Y:S01]  /*5a80*/  LEA.HI.X.SX32 R5, R23, R27, 0x1, P2 ;  /* 0x0000001b17057211 */ /* 0x000fe200010f0eff */
[----:B------:R-:W3:Y:S04]  /*5a90*/  LDL.LU R20, [R1+0x64] ;  /* 0x0000640001147983 */ /* 0x000ee80000300800 */
[----:B------:R-:W3:Y:S04]  /*5aa0*/  LDL.LU R16, [R1+0x5c] ;  /* 0x00005c0001107983 */ /* 0x000ee80000300800 */
[----:B------:R4:W-:Y:S04]  /*5ab0*/  STL.64 [R1+0xc8], R8 ;  /* 0x0000c80801007387 */ /* 0x0009e80000100a00 */
[----:B------:R-:W3:Y:S04]  /*5ac0*/  LDL.LU R21, [R1+0x1ec] ;  /* 0x0001ec0001157983 */ /* 0x000ee80000300800 */
[----:B------:R5:W-:Y:S04]  /*5ad0*/  STL.64 [R1+0xc0], R6 ;  /* 0x0000c00601007387 */ /* 0x000be80000100a00 */
[----:B------:R0:W-:Y:S01]  /*5ae0*/  STL.64 [R1+0xb8], R4 ;  /* 0x0000b80401007387 */ /* 0x0001e20000100a00 */
[----:B--2---:R-:W-:-:S04]  /*5af0*/  LEA R2, P3, R18, R26, 0x1 ;  /* 0x0000001a12027211 */ /* 0x004fc800078608ff */
[----:B------:R-:W-:-:S05]  /*5b00*/  LEA.HI.X.SX32 R3, R18, R27, 0x1, P3 ;  /* 0x0000001b12037211 */ /* 0x000fca00018f0eff */
[----:B------:R1:W-:Y:S04]  /*5b10*/  STL.64 [R1+0xb0], R2 ;  /* 0x0000b00201007387 */ /* 0x0003e80000100a00 */
[----:B------:R-:W2:Y:S04]  /*5b20*/  LDL.LU R12, [R1+0x1e8] ;  /* 0x0001e800010c7983 */ /* 0x000ea80000300800 */
[----:B------:R-:W2:Y:S04]  /*5b30*/  LDL.LU R13, [R1+0x1dc] ;  /* 0x0001dc00010d7983 */ /* 0x000ea80000300800 */
[----:B------:R-:W2:Y:S01]  /*5b40*/  LDL.LU R23, [R1+0x1d4] ;  /* 0x0001d40001177983 */ /* 0x000ea20000300800 */
[----:B----4-:R-:W-:-:S02]  /*5b50*/  LEA R8, P0, R14, R26, 0x1 ;  /* 0x0000001a0e087211 */ /* 0x010fc400078008ff */
[-C--:B-----5:R-:W-:Y:S02]  /*5b60*/  LEA R6, P1, R15, R26.reuse, 0x1 ;  /* 0x0000001a0f067211 */ /* 0x0a0fe400078208ff */
[-C--:B------:R-:W-:Y:S02]  /*5b70*/  LEA.HI.X.SX32 R9, R14, R27.reuse, 0x1, P0 ;  /* 0x0000001b0e097211 */ /* 0x080fe400000f0eff */
[----:B0-----:R-:W-:Y:S02]  /*5b80*/  LEA R4, P2, R19, R26, 0x1 ;  /* 0x0000001a13047211 */ /* 0x001fe400078408ff */
[-C--:B------:R-:W-:Y:S01]  /*5b90*/  LEA.HI.X.SX32 R7, R15, R27.reuse, 0x1, P1 ;  /* 0x0000001b0f077211 */ /* 0x080fe200008f0eff */
[----:B------:R3:W-:Y:S01]  /*5ba0*/  STL.64 [R1+0xa8], R8 ;  /* 0x0000a80801007387 */ /* 0x0007e20000100a00 */
[----:B------:R-:W-:-:S03]  /*5bb0*/  LEA.HI.X.SX32 R5, R19, R27, 0x1, P2 ;  /* 0x0000001b13057211 */ /* 0x000fc600010f0eff */
[----:B------:R-:W4:Y:S01]  /*5bc0*/  LDL.LU R18, [R1+0x1cc] ;  /* 0x0001cc0001127983 */ /* 0x000f220000300800 */
[----:B-1----:R-:W-:-:S03]  /*5bd0*/  LEA R2, P3, R22, R26, 0x1 ;  /* 0x0000001a16027211 */ /* 0x002fc600078608ff */
[----:B------:R-:W5:Y:S01]  /*5be0*/  LDL.LU R14, [R1+0x1c8] ;  /* 0x0001c800010e7983 */ /* 0x000f620000300800 */
[----:B------:R-:W-:-:S03]  /*5bf0*/  LEA.HI.X.SX32 R3, R22, R27, 0x1, P3 ;  /* 0x0000001b16037211 */ /* 0x000fc600018f0eff */
[----:B------:R0:W-:Y:S04]  /*5c00*/  STL.64 [R1+0xa0], R6 ;  /* 0x0000a00601007387 */ /* 0x0001e80000100a00 */
[----:B------:R-:W5:Y:S04]  /*5c10*/  LDL.LU R15, [R1+0x1c0] ;  /* 0x0001c000010f7983 */ /* 0x000f680000300800 */
[----:B------:R1:W-:Y:S04]  /*5c20*/  STL.64 [R1+0x98], R4 ;  /* 0x0000980401007387 */ /* 0x0003e80000100a00 */
[----:B------:R-:W5:Y:S04]  /*5c30*/  LDL.LU R19, [R1+0x1b4] ;  /* 0x0001b40001137983 */ /* 0x000f680000300800 */
[----:B------:R0:W-:Y:S04]  /*5c40*/  STL.64 [R1+0x90], R2 ;  /* 0x0000900201007387 */ /* 0x0001e80000100a00 */
[----:B------:R-:W5:Y:S01]  /*5c50*/  LDL.LU R22, [R1+0x130] ;  /* 0x0001300001167983 */ /* 0x000f620000300800 */
[----:B---3--:R-:W-:-:S04]  /*5c60*/  LEA R8, P0, R10, R26, 0x1 ;  /* 0x0000001a0a087211 */ /* 0x008fc800078008ff */
[----:B------:R-:W-:Y:S02]  /*5c70*/  LEA.HI.X.SX32 R9, R10, R27, 0x1, P0 ;  /* 0x0000001b0a097211 */ /* 0x000fe400000f0eff */
[----:B0-----:R-:W-:-:S03]  /*5c80*/  LEA R6, P1, R11, R26, 0x1 ;  /* 0x0000001a0b067211 */ /* 0x001fc600078208ff */
[----:B------:R0:W-:Y:S01]  /*5c90*/  STL.64 [R1+0x88], R8 ;  /* 0x0000880801007387 */ /* 0x0001e20000100a00 */
[----:B------:R-:W-:Y:S02]  /*5ca0*/  LEA.HI.X.SX32 R7, R11, R27, 0x1, P1 ;  /* 0x0000001b0b077211 */ /* 0x000fe400008f0eff */
[----:B-1----:R-:W-:-:S04]  /*5cb0*/  LEA R4, P2, R17, R26, 0x1 ;  /* 0x0000001a11047211 */ /* 0x002fc800078408ff */
[-C--:B------:R-:W-:Y:S02]  /*5cc0*/  LEA.HI.X.SX32 R5, R17, R27.reuse, 0x1, P2 ;  /* 0x0000001b11057211 */ /* 0x080fe400010f0eff */
[CC--:B------:R-:W-:Y:S01]  /*5cd0*/  LEA R2, P3, R24.reuse, R26.reuse, 0x1 ;  /* 0x0000001a18027211 */ /* 0x0c0fe200078608ff */
[----:B------:R1:W-:Y:S03]  /*5ce0*/  STL.64 [R1+0x80], R6 ;  /* 0x0000800601007387 */ /* 0x0003e60000100a00 */
[-C--:B------:R-:W-:Y:S02]  /*5cf0*/  LEA.HI.X.SX32 R3, R24, R27.reuse, 0x1, P3 ;  /* 0x0000001b18037211 */ /* 0x080fe400018f0eff */
[CC--:B0-----:R-:W-:Y:S01]  /*5d00*/  LEA R8, P0, R25.reuse, R26.reuse, 0x1 ;  /* 0x0000001a19087211 */ /* 0x0c1fe200078008ff */
[----:B------:R0:W-:Y:S03]  /*5d10*/  STL.64 [R1+0x78], R4 ;  /* 0x0000780401007387 */ /* 0x0001e60000100a00 */
[----:B------:R-:W-:Y:S01]  /*5d20*/  LEA.HI.X.SX32 R9, R25, R27, 0x1, P0 ;  /* 0x0000001b19097211 */ /* 0x000fe200000f0eff */
[----:B------:R3:W-:Y:S01]  /*5d30*/  STL.64 [R1+0x70], R2 ;  /* 0x0000700201007387 */ /* 0x0007e20000100a00 */
[----:B-1----:R-:W-:-:S03]  /*5d40*/  LEA R6, P1, R20, R26, 0x1 ;  /* 0x0000001a14067211 */ /* 0x002fc600078208ff */
[----:B------:R-:W5:Y:S01]  /*5d50*/  LDL.LU R17, [R1+0x1ac] ;  /* 0x0001ac0001117983 */ /* 0x000f620000300800 */
[----:B------:R-:W-:Y:S02]  /*5d60*/  LEA.HI.X.SX32 R7, R20, R27, 0x1, P1 ;  /* 0x0000001b14077211 */ /* 0x000fe400008f0eff */
[-C--:B0-----:R-:W-:Y:S01]  /*5d70*/  LEA R4, P2, R16, R26.reuse, 0x1 ;  /* 0x0000001a10047211 */ /* 0x081fe200078408ff */
[----:B------:R-:W5:Y:S01]  /*5d80*/  LDL.LU R24, [R1+0x140] ;  /* 0x0001400001187983 */ /* 0x000f620000300800 */
[----:B---3--:R-:W-:-:S03]  /*5d90*/  LEA R2, P3, R21, R26, 0x1 ;  /* 0x0000001a15027211 */ /* 0x008fc600078608ff */
[----:B------:R2:W-:Y:S01]  /*5da0*/  STL.64 [R1+0x68], R8 ;  /* 0x0000680801007387 */ /* 0x0005e20000100a00 */
[----:B------:R-:W-:-:S03]  /*5db0*/  LEA.HI.X.SX32 R5, R16, R27, 0x1, P2 ;  /* 0x0000001b10057211 */ /* 0x000fc600010f0eff */
[----:B------:R-:W3:Y:S01]  /*5dc0*/  LDL.LU R25, [R1+0x134] ;  /* 0x0001340001197983 */ /* 0x000ee20000300800 */
[----:B------:R-:W-:-:S03]  /*5dd0*/  LEA.HI.X.SX32 R3, R21, R27, 0x1, P3 ;  /* 0x0000001b15037211 */ /* 0x000fc600018f0eff */
[----:B------:R0:W-:Y:S04]  /*5de0*/  STL.64 [R1+0x60], R6 ;  /* 0x0000600601007387 */ /* 0x0001e80000100a00 */
[----:B------:R-:W3:Y:S04]  /*5df0*/  LDL.LU R20, [R1+0x138] ;  /* 0x0001380001147983 */ /* 0x000ee80000300800 */
[----:B------:R1:W-:Y:S04]  /*5e00*/  STL.64 [R1+0x58], R4 ;  /* 0x0000580401007387 */ /* 0x0003e80000100a00 */
[----:B------:R4:W-:Y:S04]  /*5e10*/  STL.64 [R1+0x50], R2 ;  /* 0x0000500201007387 */ /* 0x0009e80000100a00 */
[----:B------:R-:W3:Y:S01]  /*5e20*/  LDL.LU R21, [R1+0x13c] ;  /* 0x00013c0001157983 */ /* 0x000ee20000300800 */
[----:B--2---:R-:W-:-:S04]  /*5e30*/  LEA R8, P0, R12, R26, 0x1 ;  /* 0x0000001a0c087211 */ /* 0x004fc800078008ff */
[----:B------:R-:W-:-:S05]  /*5e40*/  LEA.HI.X.SX32 R9, R12, R27, 0x1, P0 ;  /* 0x0000001b0c097211 */ /* 0x000fca00000f0eff */
[----:B------:R5:W-:Y:S04]  /*5e50*/  STL.64 [R1+0x48], R8 ;  /* 0x0000480801007387 */ /* 0x000be80000100a00 */
[----:B------:R-:W2:Y:S01]  /*5e60*/  LDL.LU R12, [R1+0x148] ;  /* 0x00014800010c7983 */ /* 0x000ea20000300800 */
[-C--:B0-----:R-:W-:Y:S02]  /*5e70*/  LEA R6, P1, R13, R26.reuse, 0x1 ;  /* 0x0000001a0d067211 */ /* 0x081fe400078208ff */
[----:B-1----:R-:W-:Y:S02]  /*5e80*/  LEA R4, P2, R23, R26, 0x1 ;  /* 0x0000001a17047211 */ /* 0x002fe400078408ff */
[-C--:B------:R-:W-:Y:S02]  /*5e90*/  LEA.HI.X.SX32 R7, R13, R27.reuse, 0x1, P1 ;  /* 0x0000001b0d077211 */ /* 0x080fe400008f0eff */
[----:B------:R-:W-:-:S03]  /*5ea0*/  LEA.HI.X.SX32 R5, R23, R27, 0x1, P2 ;  /* 0x0000001b17057211 */ /* 0x000fc600010f0eff */
[----:B------:R0:W-:Y:S04]  /*5eb0*/  STL.64 [R1+0x40], R6 ;  /* 0x0000400601007387 */ /* 0x0001e80000100a00 */
[----:B------:R-:W2:Y:S01]  /*5ec0*/  LDL.LU R13, [R1+0x144] ;  /* 0x00014400010d7983 */ /* 0x000ea20000300800 */
[----:B----4-:R-:W-:-:S03]  /*5ed0*/  LEA R2, P3, R18, R26, 0x1 ;  /* 0x0000001a12027211 */ /* 0x010fc600078608ff */
[----:B------:R1:W-:Y:S01]  /*5ee0*/  STL.64 [R1+0x38], R4 ;  /* 0x0000380401007387 */ /* 0x0003e20000100a00 */
[----:B------:R-:W-:Y:S02]  /*5ef0*/  LEA.HI.X.SX32 R3, R18, R27, 0x1, P3 ;  /* 0x0000001b12037211 */ /* 0x000fe400018f0eff */
[----:B-----5:R-:W-:-:S03]  /*5f00*/  LEA R8, P0, R14, R26, 0x1 ;  /* 0x0000001a0e087211 */ /* 0x020fc600078008ff */
[----:B------:R4:W-:Y:S01]  /*5f10*/  STL.64 [R1+0x30], R2 ;  /* 0x0000300201007387 */ /* 0x0009e20000100a00 */
[-C--:B------:R-:W-:Y:S02]  /*5f20*/  LEA.HI.X.SX32 R9, R14, R27.reuse, 0x1, P0 ;  /* 0x0000001b0e097211 */ /* 0x080fe400000f0eff */
[CC--:B0-----:R-:W-:Y:S01]  /*5f30*/  LEA R6, P1, R15.reuse, R26.reuse, 0x1 ;  /* 0x0000001a0f067211 */ /* 0x0c1fe200078208ff */
[----:B------:R-:W5:Y:S03]  /*5f40*/  LDL.LU R23, [R1+0x190] ;  /* 0x0001900001177983 */ /* 0x000f660000300800 */
[----:B------:R-:W-:Y:S01]  /*5f50*/  LEA.HI.X.SX32 R7, R15, R27, 0x1, P1 ;  /* 0x0000001b0f077211 */ /* 0x000fe200008f0eff */
[----:B------:R-:W5:Y:S01]  /*5f60*/  LDL.LU R18, [R1+0x14c] ;  /* 0x00014c0001127983 */ /* 0x000f620000300800 */
[----:B-1----:R-:W-:-:S03]  /*5f70*/  LEA R4, P2, R19, R26, 0x1 ;  /* 0x0000001a13047211 */ /* 0x002fc600078408ff */
[----:B------:R-:W5:Y:S01]  /*5f80*/  LDL.LU R14, [R1+0x150] ;  /* 0x00015000010e7983 */ /* 0x000f620000300800 */
[----:B------:R-:W-:-:S03]  /*5f90*/  LEA.HI.X.SX32 R5, R19, R27, 0x1, P2 ;  /* 0x0000001b13057211 */ /* 0x000fc600010f0eff */
[----:B------:R0:W-:Y:S01]  /*5fa0*/  STL.64 [R1+0x28], R8 ;  /* 0x0000280801007387 */ /* 0x0001e20000100a00 */
[----:B----4-:R-:W-:-:S03]  /*5fb0*/  LEA R2, P3, R22, R26, 0x1 ;  /* 0x0000001a16027211 */ /* 0x010fc600078608ff */
[----:B------:R-:W4:Y:S04]  /*5fc0*/  LDL.LU R15, [R1+0x154] ;  /* 0x00015400010f7983 */ /* 0x000f280000300800 */
[----:B------:R1:W-:Y:S01]  /*5fd0*/  STL.64 [R1+0x20], R6 ;  /* 0x0000200601007387 */ /* 0x0003e20000100a00 */
[----:B------:R-:W-:-:S03]  /*5fe0*/  LEA.HI.X.SX32 R3, R22, R27, 0x1, P3 ;  /* 0x0000001b16037211 */ /* 0x000fc600018f0eff */
[----:B------:R-:W4:Y:S04]  /*5ff0*/  LDL.LU R19, [R1+0x180] ;  /* 0x0001800001137983 */ /* 0x000f280000300800 */
[----:B------:R3:W-:Y:S04]  /*6000*/  STL.64 [R1+0x18], R4 ;  /* 0x0000180401007387 */ /* 0x0007e80000100a00 */
[----:B------:R-:W4:Y:S04]  /*6010*/  LDL.LU R22, [R1+0x174] ;  /* 0x0001740001167983 */ /* 0x000f280000300800 */
[----:B------:R0:W-:Y:S02]  /*6020*/  STL.64 [R1+0x10], R2 ;  /* 0x0000100201007387 */ /* 0x0001e40000100a00 */
[----:B0-----:R-:W-:-:S02]  /*6030*/  LEA R8, P0, R17, R26, 0x1 ;  /* 0x0000001a11087211 */ /* 0x001fc400078008ff */
[CC--:B-1----:R-:W-:Y:S02]  /*6040*/  LEA R6, P1, R24.reuse, R26.reuse, 0x1 ;  /* 0x0000001a18067211 */ /* 0x0c2fe400078208ff */
[-C--:B------:R-:W-:Y:S02]  /*6050*/  LEA.HI.X.SX32 R9, R17, R27.reuse, 0x1, P0 ;  /* 0x0000001b11097211 */ /* 0x080fe400000f0eff */
[-C--:B------:R-:W-:Y:S02]  /*6060*/  LEA.HI.X.SX32 R7, R24, R27.reuse, 0x1, P1 ;  /* 0x0000001b18077211 */ /* 0x080fe400008f0eff */
[CC--:B---3--:R-:W-:Y:S01]  /*6070*/  LEA R4, P2, R25.reuse, R26.reuse, 0x1 ;  /* 0x0000001a19047211 */ /* 0x0c8fe200078408ff */
[----:B------:R0:W-:Y:S03]  /*6080*/  STL.64 [R1+0x8], R8 ;  /* 0x0000080801007387 */ /* 0x0001e60000100a00 */
[----:B------:R-:W-:Y:S01]  /*6090*/  LEA.HI.X.SX32 R5, R25, R27, 0x1, P2 ;  /* 0x0000001b19057211 */ /* 0x000fe200010f0eff */
[----:B------:R-:W3:Y:S01]  /*60a0*/  LDL.LU R24, [R1+0x170] ;  /* 0x0001700001187983 */ /* 0x000ee20000300800 */
[----:B------:R-:W-:-:S03]  /*60b0*/  LEA R2, P3, R20, R26, 0x1 ;  /* 0x0000001a14027211 */ /* 0x000fc600078608ff */
[----:B------:R-:W-:Y:S04]  /*60c0*/  STL.64 [R1], R6 ;  /* 0x0000000601007387 */ /* 0x000fe80000100a00 */
[----:B------:R-:W3:Y:S01]  /*60d0*/  LDL.LU R25, [R1+0x164] ;  /* 0x0001640001197983 */ /* 0x000ee20000300800 */
[----:B------:R-:W-:-:S03]  /*60e0*/  LEA.HI.X.SX32 R3, R20, R27, 0x1, P3 ;  /* 0x0000001b14037211 */ /* 0x000fc600018f0eff */
[----:B------:R2:W-:Y:S01]  /*60f0*/  STL.64 [R1+0x130], R4 ;  /* 0x0001300401007387 */ /* 0x0005e20000100a00 */
[----:B0-----:R-:W-:-:S03]  /*6100*/  LEA R8, P0, R21, R26, 0x1 ;  /* 0x0000001a15087211 */ /* 0x001fc600078008ff */
[----:B------:R-:W3:Y:S01]  /*6110*/  LDL.LU R20, [R1+0x160] ;  /* 0x0001600001147983 */ /* 0x000ee20000300800 */
[----:B------:R-:W-:-:S03]  /*6120*/  LEA.HI.X.SX32 R9, R21, R27, 0x1, P0 ;  /* 0x0000001b15097211 */ /* 0x000fc600000f0eff */
[----:B------:R0:W-:Y:S04]  /*6130*/  STL [R1+0x11d8], R3 ;  /* 0x0011d80301007387 */ /* 0x0001e80000100800 */
[----:B------:R-:W-:Y:S01]  /*6140*/  STL [R1+0x11dc], R2 ;  /* 0x0011dc0201007387 */ /* 0x000fe20000100800 */
[----:B--2---:R-:W-:-:S04]  /*6150*/  LEA R4, P1, R12, R26, 0x1 ;  /* 0x0000001a0c047211 */ /* 0x004fc800078208ff */
[----:B------:R-:W-:-:S05]  /*6160*/  LEA.HI.X.SX32 R5, R12, R27, 0x1, P1 ;  /* 0x0000001b0c057211 */ /* 0x000fca00008f0eff */
[----:B------:R-:W-:Y:S04]  /*6170*/  STL [R1+0x11e0], R5 ;  /* 0x0011e00501007387 */ /* 0x000fe80000100800 */
[----:B------:R5:W-:Y:S04]  /*6180*/  STL [R1+0x11e4], R4 ;  /* 0x0011e40401007387 */ /* 0x000be80000100800 */
[----:B------:R1:W-:Y:S04]  /*6190*/  STL.64 [R1+0x138], R8 ;  /* 0x0001380801007387 */ /* 0x0003e80000100a00 */
[----:B0-----:R-:W2:Y:S01]  /*61a0*/  LDL.LU R3, [R1+0x15c] ;  /* 0x00015c0001037983 */ /* 0x001ea20000300800 */
[----:B------:R-:W-:-:S04]  /*61b0*/  LEA R6, P2, R13, R26, 0x1 ;  /* 0x0000001a0d067211 */ /* 0x000fc800078408ff */
[----:B------:R-:W-:-:S05]  /*61c0*/  LEA.HI.X.SX32 R7, R13, R27, 0x1, P2 ;  /* 0x0000001b0d077211 */ /* 0x000fca00010f0eff */
[----:B------:R0:W-:Y:S01]  /*61d0*/  STL.64 [R1+0x140], R6 ;  /* 0x0001400601007387 */ /* 0x0001e20000100a00 */
[-C--:B-----5:R-:W-:Y:S02]  /*61e0*/  LEA R4, P1, R18, R26.reuse, 0x1 ;  /* 0x0000001a12047211 */ /* 0x0a0fe400078208ff */
[CC--:B-1----:R-:W-:Y:S02]  /*61f0*/  LEA R8, P2, R14.reuse, R26.reuse, 0x1 ;  /* 0x0000001a0e087211 */ /* 0x0c2fe400078408ff */
[C---:B0-----:R-:W-:Y:S02]  /*6200*/  LEA R6, P0, R23.reuse, R26, 0x1 ;  /* 0x0000001a17067211 */ /* 0x041fe400078008ff */
[-C--:B------:R-:W-:Y:S02]  /*6210*/  LEA.HI.X.SX32 R9, R14, R27.reuse, 0x1, P2 ;  /* 0x0000001b0e097211 */ /* 0x080fe400010f0eff */
[-C--:B------:R-:W-:Y:S02]  /*6220*/  LEA.HI.X.SX32 R7, R23, R27.reuse, 0x1, P0 ;  /* 0x0000001b17077211 */ /* 0x080fe400000f0eff */
[----:B------:R-:W-:-:S03]  /*6230*/  LEA.HI.X.SX32 R5, R18, R27, 0x1, P1 ;  /* 0x0000001b12057211 */ /* 0x000fc600008f0eff */
[----:B------:R-:W-:Y:S04]  /*6240*/  STL [R1+0x11e8], R7 ;  /* 0x0011e80701007387 */ /* 0x000fe80000100800 */
[----:B------:R-:W-:Y:S01]  /*6250*/  STL [R1+0x11ec], R6 ;  /* 0x0011ec0601007387 */ /* 0x000fe20000100800 */
[----:B----4-:R-:W-:-:S03]  /*6260*/  LEA R10, P1, R19, R26, 0x1 ;  /* 0x0000001a130a7211 */ /* 0x010fc600078208ff */
[----:B------:R-:W-:Y:S04]  /*6270*/  STL [R1+0x11f0], R9 ;  /* 0x0011f00901007387 */ /* 0x000fe80000100800 */
[----:B------:R-:W-:Y:S01]  /*6280*/  STL [R1+0x11f4], R8 ;  /* 0x0011f40801007387 */ /* 0x000fe20000100800 */
[----:B------:R-:W-:-:S03]  /*6290*/  LEA R12, P2, R22, R26, 0x1 ;  /* 0x0000001a160c7211 */ /* 0x000fc600078408ff */
[----:B------:R0:W-:Y:S01]  /*62a0*/  STL.64 [R1+0x148], R4 ;  /* 0x0001480401007387 */ /* 0x0001e20000100a00 */
[-C--:B------:R-:W-:Y:S02]  /*62b0*/  LEA.HI.X.SX32 R11, R19, R27.reuse, 0x1, P1 ;  /* 0x0000001b130b7211 */ /* 0x080fe400008f0eff */
[----:B------:R-:W-:Y:S02]  /*62c0*/  LEA.HI.X.SX32 R13, R22, R27, 0x1, P2 ;  /* 0x0000001b160d7211 */ /* 0x000fe400010f0eff */
[----:B0-----:R-:W-:-:S04]  /*62d0*/  LEA R4, P0, R15, R26, 0x1 ;  /* 0x0000001a0f047211 */ /* 0x001fc800078008ff */
[----:B------:R-:W-:Y:S01]  /*62e0*/  LEA.HI.X.SX32 R5, R15, R27, 0x1, P0 ;  /* 0x0000001b0f057211 */ /* 0x000fe200000f0eff */
[----:B------:R-:W-:Y:S04]  /*62f0*/  STL [R1+0x11f8], R11 ;  /* 0x0011f80b01007387 */ /* 0x000fe80000100800 */
[----:B------:R-:W-:Y:S04]  /*6300*/  STL [R1+0x11fc], R10 ;  /* 0x0011fc0a01007387 */ /* 0x000fe80000100800 */
[----:B------:R0:W-:Y:S04]  /*6310*/  STL.64 [R1+0x150], R4 ;  /* 0x0001500401007387 */ /* 0x0001e80000100a00 */
[----:B------:R-:W-:Y:S04]  /*6320*/  STL [R1+0x1200], R13 ;  /* 0x0012000d01007387 */ /* 0x000fe80000100800 */
[----:B------:R-:W-:Y:S01]  /*6330*/  STL [R1+0x1204], R12 ;  /* 0x0012040c01007387 */ /* 0x000fe20000100800 */
[----:B---3--:R-:W-:-:S04]  /*6340*/  LEA R14, P0, R24, R26, 0x1 ;  /* 0x0000001a180e7211 */ /* 0x008fc800078008ff */
[----:B------:R-:W-:Y:S02]  /*6350*/  LEA.HI.X.SX32 R15, R24, R27, 0x1, P0 ;  /* 0x0000001b180f7211 */ /* 0x000fe400000f0eff */
[----:B------:R-:W-:-:S03]  /*6360*/  LEA R16, P1, R25, R26, 0x1 ;  /* 0x0000001a19107211 */ /* 0x000fc600078208ff */
[----:B------:R-:W-:Y:S01]  /*6370*/  STL [R1+0x1208], R15 ;  /* 0x0012080f01007387 */ /* 0x000fe20000100800 */
[----:B------:R-:W-:Y:S02]  /*6380*/  LEA.HI.X.SX32 R17, R25, R27, 0x1, P1 ;  /* 0x0000001b19117211 */ /* 0x000fe400008f0eff */
[----:B------:R-:W-:-:S04]  /*6390*/  LEA R18, P2, R20, R26, 0x1 ;  /* 0x0000001a14127211 */ /* 0x000fc800078408ff */
[----:B------:R-:W-:Y:S01]  /*63a0*/  LEA.HI.X.SX32 R19, R20, R27, 0x1, P2 ;  /* 0x0000001b14137211 */ /* 0x000fe200010f0eff */
[----:B------:R-:W-:Y:S01]  /*63b0*/  STL [R1+0x120c], R14 ;  /* 0x00120c0e01007387 */ /* 0x000fe20000100800 */
[----:B------:R-:W-:-:S03]  /*63c0*/  LEA R22, P1, R0, R26, 0x1 ;  /* 0x0000001a00167211 */ /* 0x000fc600078208ff */
[----:B------:R-:W-:Y:S04]  /*63d0*/  STL [R1+0x1210], R17 ;  /* 0x0012101101007387 */ /* 0x000fe80000100800 */
[----:B------:R-:W-:Y:S04]  /*63e0*/  STL [R1+0x1214], R16 ;  /* 0x0012141001007387 */ /* 0x000fe80000100800 */
[----:B------:R-:W-:Y:S01]  /*63f0*/  STL [R1+0x1218], R19 ;  /* 0x0012181301007387 */ /* 0x000fe20000100800 */
[----:B------:R-:W-:-:S03]  /*6400*/  LEA.HI.X.SX32 R23, R0, R27, 0x1, P1 ;  /* 0x0000001b00177211 */ /* 0x000fc600008f0eff */
[----:B------:R-:W-:Y:S04]  /*6410*/  STL [R1+0x121c], R18 ;  /* 0x00121c1201007387 */ /* 0x000fe80000100800 */
[----:B0-----:R-:W3:Y:S01]  /*6420*/  LDL.LU R5, [R1+0x4b8] ;  /* 0x0004b80001057983 */ /* 0x001ee20000300800 */
[----:B--2---:R-:W-:-:S04]  /*6430*/  LEA R20, P0, R3, R26, 0x1 ;  /* 0x0000001a03147211 */ /* 0x004fc800078008ff */
[----:B------:R-:W-:-:S05]  /*6440*/  LEA.HI.X.SX32 R21, R3, R27, 0x1, P0 ;  /* 0x0000001b03157211 */ /* 0x000fca00000f0eff */
[----:B------:R-:W-:Y:S04]  /*6450*/  STL [R1+0x1220], R21 ;  /* 0x0012201501007387 */ /* 0x000fe80000100800 */
[----:B------:R0:W-:Y:S04]  /*6460*/  STL [R1+0x1224], R20 ;  /* 0x0012241401007387 */ /* 0x0001e80000100800 */
[----:B------:R-:W3:Y:S04]  /*6470*/  LDL.LU R0, [R1+0x1300] ;  /* 0x0013000001007983 */ /* 0x000ee80000300800 */
[----:B------:R-:W2:Y:S04]  /*6480*/  LDL.LU R3, [R1+0x4a8] ;  /* 0x0004a80001037983 */ /* 0x000ea80000300800 */
[----:B0-----:R-:W4:Y:S04]  /*6490*/  LDL.LU R20, [R1+0x468] ;  /* 0x0004680001147983 */ /* 0x001f280000300800 */
[----:B------:R-:W5:Y:S04]  /*64a0*/  LDL.LU R21, [R1+0x458] ;  /* 0x0004580001157983 */ /* 0x000f680000300800 */
[----:B------:R-:W4:Y:S04]  /*64b0*/  LDL.LU R18, [R1+0x448] ;  /* 0x0004480001127983 */ /* 0x000f280000300800 */
[----:B------:R-:W4:Y:S04]  /*64c0*/  LDL.LU R19, [R1+0x438] ;  /* 0x0004380001137983 */ /* 0x000f280000300800 */
[----:B------:R-:W4:Y:S04]  /*64d0*/  LDL.LU R16, [R1+0x42c] ;  /* 0x00042c0001107983 */ /* 0x000f280000300800 */
[----:B------:R-:W4:Y:S04]  /*64e0*/  LDL.LU R17, [R1+0x420] ;  /* 0x0004200001117983 */ /* 0x000f280000300800 */
[----:B------:R-:W4:Y:S04]  /*64f0*/  LDL.LU R7, [R1+0x414] ;  /* 0x0004140001077983 */ /* 0x000f280000300800 */
[----:B------:R-:W5:Y:S04]  /*6500*/  LDL.LU R14, [R1+0x408] ;  /* 0x00040800010e7983 */ /* 0x000f680000300800 */
[----:B------:R-:W5:Y:S04]  /*6510*/  LDL.LU R15, [R1+0x3fc] ;  /* 0x0003fc00010f7983 */ /* 0x000f680000300800 */
[----:B------:R-:W5:Y:S04]  /*6520*/  LDL.LU R12, [R1+0x3f0] ;  /* 0x0003f000010c7983 */ /* 0x000f680000300800 */
[----:B------:R-:W5:Y:S04]  /*6530*/  LDL.LU R13, [R1+0x3e4] ;  /* 0x0003e400010d7983 */ /* 0x000f680000300800 */
[----:B------:R-:W5:Y:S04]  /*6540*/  LDL.LU R10, [R1+0x3d8] ;  /* 0x0003d800010a7983 */ /* 0x000f680000300800 */
[----:B------:R-:W5:Y:S04]  /*6550*/  LDL.LU R11, [R1+0x3cc] ;  /* 0x0003cc00010b7983 */ /* 0x000f680000300800 */
[----:B------:R-:W5:Y:S04]  /*6560*/  LDL.LU R8, [R1+0x3c0] ;  /* 0x0003c00001087983 */ /* 0x000f680000300800 */
[----:B------:R-:W5:Y:S04]  /*6570*/  LDL.LU R6, [R1+0x3b4] ;  /* 0x0003b40001067983 */ /* 0x000f680000300800 */
[----:B------:R-:W5:Y:S01]  /*6580*/  LDL.LU R2, [R1+0x3a8] ;  /* 0x0003a80001027983 */ /* 0x000f620000300800 */
[----:B------:R-:W0:Y:S01]  /*6590*/  S2UR UR5, SR_CgaCtaId ;  /* 0x00000000000579c3 */ /* 0x000e220000008800 */
[CC--:B------:R-:W-:Y:S01]  /*65a0*/  LEA R24, P2, R29.reuse, R26.reuse, 0x1 ;  /* 0x0000001a1d187211 */ /* 0x0c0fe200078408ff */
[----:B------:R-:W-:Y:S01]  /*65b0*/  UMOV UR4, 0x400 ;  /* 0x0000040000047882 */ /* 0x000fe20000000000 */
[----:B------:R-:W-:Y:S01]  /*65c0*/  LEA R26, P3, R28, R26, 0x1 ;  /* 0x0000001a1c1a7211 */ /* 0x000fe200078608ff */
[----:B------:R-:W5:Y:S01]  /*65d0*/  LDL.LU R4, [R1+0x39c] ;  /* 0x00039c0001047983 */ /* 0x000f620000300800 */
[----:B------:R-:W-:-:S03]  /*65e0*/  LEA.HI.X.SX32 R25, R29, R27, 0x1, P2 ;  /* 0x0000001b1d197211 */ /* 0x000fc600010f0eff */
[----:B------:R1:W-:Y:S01]  /*65f0*/  STL [R1+0x1228], R23 ;  /* 0x0012281701007387 */ /* 0x0003e20000100800 */
[----:B------:R-:W-:-:S03]  /*6600*/  LEA.HI.X.SX32 R27, R28, R27, 0x1, P3 ;  /* 0x0000001b1c1b7211 */ /* 0x000fc600018f0eff */
[----:B-1----:R-:W5:Y:S04]  /*6610*/  LDL.LU R23, [R1+0x478] ;  /* 0x0004780001177983 */ /* 0x002f680000300800 */
[----:B------:R1:W-:Y:S01]  /*6620*/  STL [R1+0x122c], R22 ;  /* 0x00122c1601007387 */ /* 0x0003e20000100800 */
[----:B0-----:R-:W-:-:S03]  /*6630*/  ULEA UR4, UR5, UR4, 0x18 ;  /* 0x0000000405047291 */ /* 0x001fc6000f8ec0ff */
[----:B-1----:R-:W5:Y:S04]  /*6640*/  LDL.LU R22, [R1+0x488] ;  /* 0x0004880001167983 */ /* 0x002f680000300800 */
[----:B------:R-:W5:Y:S04]  /*6650*/  LDL.LU R29, [R1+0x498] ;  /* 0x00049800011d7983 */ /* 0x000f680000300800 */
[----:B------:R-:W-:Y:S04]  /*6660*/  STL [R1+0x1230], R25 ;  /* 0x0012301901007387 */ /* 0x000fe80000100800 */
[----:B------:R-:W-:Y:S04]  /*6670*/  STL [R1+0x1234], R24 ;  /* 0x0012341801007387 */ /* 0x000fe80000100800 */
[----:B------:R-:W-:Y:S04]  /*6680*/  STL [R1+0x1238], R27 ;  /* 0x0012381b01007387 */ /* 0x000fe80000100800 */
[----:B------:R-:W-:Y:S04]  /*6690*/  STL [R1+0x123c], R26 ;  /* 0x00123c1a01007387 */ /* 0x000fe80000100800 */
[----:B------:R-:W5:Y:S04]  /*66a0*/  LDL.LU R9, [R1+0x390] ;  /* 0x0003900001097983 */ /* 0x000f680000300800 */
[----:B---3--:R0:W-:Y:S04]  /*66b0*/  STS.U16 [R0+UR4], R5 ;  /* 0x0000000500007988 */ /* 0x0081e80008000404 */
[----:B0-----:R-:W3:Y:S04]  /*66c0*/  LDL.LU R5, [R1+0x384] ;  /* 0x0003840001057983 */ /* 0x001ee80000300800 */
[----:B--2---:R0:W-:Y:S04]  /*66d0*/  STS.U16 [R0+UR4+0x1000], R3 ;  /* 0x0010000300007988 */ /* 0x0041e80008000404 */
[----:B0-----:R-:W2:Y:S04]  /*66e0*/  LDL.LU R3, [R1+0x378] ;  /* 0x0003780001037983 */ /* 0x001ea80000300800 */
[----:B----4-:R0:W-:Y:S04]  /*66f0*/  STS.U16 [R0+UR4+0xb000], R7 ;  /* 0x00b0000700007988 */ /* 0x0101e80008000404 */
[----:B0-----:R-:W4:Y:S04]  /*6700*/  LDL.LU R7, [R1+0x36c] ;  /* 0x00036c0001077983 */ /* 0x001f280000300800 */
[----:B------:R-:W2:Y:S04]  /*6710*/  LDL.LU R28, [R1+0x360] ;  /* 0x00036000011c7983 */ /* 0x000ea80000300800 */
[----:B------:R-:W2:Y:S04]  /*6720*/  LDL.LU R24, [R1+0x354] ;  /* 0x0003540001187983 */ /* 0x000ea80000300800 */
[----:B-----5:R0:W-:Y:S04]  /*6730*/  STS.U16 [R0+UR4+0x14000], R2 ;  /* 0x0140000200007988 */ /* 0x0201e80008000404 */
[----:B0-----:R-:W5:Y:S04]  /*6740*/  LDL.LU R2, [R1+0x348] ;  /* 0x0003480001027983 */ /* 0x001f680000300800 */
[----:B------:R0:W-:Y:S04]  /*6750*/  STS.U16 [R0+UR4+0x13000], R6 ;  /* 0x0130000600007988 */ /* 0x0001e80008000404 */
[----:B------:R-:W4:Y:S04]  /*6760*/  LDL.LU R25, [R1+0x33c] ;  /* 0x00033c0001197983 */ /* 0x000f280000300800 */
[----:B------:R1:W-:Y:S04]  /*6770*/  STS.U16 [R0+UR4+0x15000], R4 ;  /* 0x0150000400007988 */ /* 0x0003e80008000404 */
[----:B0-----:R-:W4:Y:S04]  /*6780*/  LDL.LU R6, [R1+0x330] ;  /* 0x0003300001067983 */ /* 0x001f280000300800 */
[----:B-1----:R-:W5:Y:S04]  /*6790*/  LDL.LU R4, [R1+0x324] ;  /* 0x0003240001047983 */ /* 0x002f680000300800 */
[----:B------:R-:W-:Y:S04]  /*67a0*/  STS.U16 [R0+UR4+0x3000], R22 ;  /* 0x0030001600007988 */ /* 0x000fe80008000404 */
        /* <DEDUP_REMOVED lines=16> */
[----:B---3--:R0:W-:Y:S04]  /*68b0*/  STS.U16 [R0+UR4+0x17000], R5 ;  /* 0x0170000500007988 */ /* 0x0081e80008000404 */
[----:B0-----:R-:W3:Y:S04]  /*68c0*/  LDL.LU R5, [R1+0x318] ;  /* 0x0003180001057983 */ /* 0x001ee80000300800 */
[----:B------:R-:W3:Y:S04]  /*68d0*/  LDL.LU R29, [R1+0x30c] ;  /* 0x00030c00011d7983 */ /* 0x000ee80000300800 */
[----:B------:R-:W3:Y:S04]  /*68e0*/  LDL.LU R22, [R1+0x300] ;  /* 0x0003000001167983 */ /* 0x000ee80000300800 */
[----:B------:R-:W3:Y:S04]  /*68f0*/  LDL.LU R23, [R1+0x2f4] ;  /* 0x0002f40001177983 */ /* 0x000ee80000300800 */
[----:B------:R-:W3:Y:S04]  /*6900*/  LDL.LU R20, [R1+0x2e8] ;  /* 0x0002e80001147983 */ /* 0x000ee80000300800 */
[----:B------:R-:W3:Y:S04]  /*6910*/  LDL.LU R21, [R1+0x2dc] ;  /* 0x0002dc0001157983 */ /* 0x000ee80000300800 */
[----:B------:R-:W3:Y:S04]  /*6920*/  LDL.LU R18, [R1+0x2d0] ;  /* 0x0002d00001127983 */ /* 0x000ee80000300800 */
[----:B------:R-:W3:Y:S04]  /*6930*/  LDL.LU R19, [R1+0x2c4] ;  /* 0x0002c40001137983 */ /* 0x000ee80000300800 */
[----:B------:R-:W3:Y:S04]  /*6940*/  LDL.LU R16, [R1+0x2b8] ;  /* 0x0002b80001107983 */ /* 0x000ee80000300800 */
[----:B--2---:R0:W-:Y:S04]  /*6950*/  STS.U16 [R0+UR4+0x18000], R3 ;  /* 0x0180000300007988 */ /* 0x0041e80008000404 */
[----:B------:R-:W2:Y:S04]  /*6960*/  LDL.LU R17, [R1+0x2ac] ;  /* 0x0002ac0001117983 */ /* 0x000ea80000300800 */
[----:B0-----:R-:W2:Y:S04]  /*6970*/  LDL.LU R3, [R1+0x2a0] ;  /* 0x0002a00001037983 */ /* 0x001ea80000300800 */
[----:B------:R-:W2:Y:S04]  /*6980*/  LDL.LU R14, [R1+0x294] ;  /* 0x00029400010e7983 */ /* 0x000ea80000300800 */
[----:B------:R-:W2:Y:S04]  /*6990*/  LDL.LU R15, [R1+0x288] ;  /* 0x00028800010f7983 */ /* 0x000ea80000300800 */
[----:B------:R-:W2:Y:S04]  /*69a0*/  LDL.LU R12, [R1+0x27c] ;  /* 0x00027c00010c7983 */ /* 0x000ea80000300800 */
[----:B------:R-:W2:Y:S04]  /*69b0*/  LDL.LU R13, [R1+0x270] ;  /* 0x00027000010d7983 */ /* 0x000ea80000300800 */
[----:B------:R-:W2:Y:S04]  /*69c0*/  LDL.LU R10, [R1+0x264] ;  /* 0x00026400010a7983 */ /* 0x000ea80000300800 */
[----:B------:R-:W2:Y:S04]  /*69d0*/  LDL.LU R11, [R1+0x258] ;  /* 0x00025800010b7983 */ /* 0x000ea80000300800 */
[----:B------:R-:W2:Y:S04]  /*69e0*/  LDL.LU R8, [R1+0x24c] ;  /* 0x00024c0001087983 */ /* 0x000ea80000300800 */
[----:B----4-:R0:W-:Y:S04]  /*69f0*/  STS.U16 [R0+UR4+0x19000], R7 ;  /* 0x0190000700007988 */ /* 0x0101e80008000404 */
[----:B------:R-:W4:Y:S04]  /*6a00*/  LDL.LU R9, [R1+0x244] ;  /* 0x0002440001097983 */ /* 0x000f280000300800 */
[----:B-----5:R1:W-:Y:S04]  /*6a10*/  STS.U16 [R0+UR4+0x1c000], R2 ;  /* 0x01c0000200007988 */ /* 0x0203e80008000404 */
[----:B0-----:R-:W5:Y:S04]  /*6a20*/  LDL.LU R7, [R1+0x240] ;  /* 0x0002400001077983 */ /* 0x001f680000300800 */
[----:B-1----:R-:W4:Y:S04]  /*6a30*/  LDL.LU R2, [R1+0x23c] ;  /* 0x00023c0001027983 */ /* 0x002f280000300800 */
[----:B------:R0:W-:Y:S04]  /*6a40*/  STS.U16 [R0+UR4+0x1e000], R6 ;  /* 0x01e0000600007988 */ /* 0x0001e80008000404 */
[----:B------:R1:W-:Y:S04]  /*6a50*/  STS.U16 [R0+UR4+0x1f000], R4 ;  /* 0x01f0000400007988 */ /* 0x0003e80008000404 */
[----:B0-----:R-:W4:Y:S04]  /*6a60*/  LDL.LU R6, [R1+0x238] ;  /* 0x0002380001067983 */ /* 0x001f280000300800 */
[----:B-1----:R-:W4:Y:S04]  /*6a70*/  LDL.LU R4, [R1+0x234] ;  /* 0x0002340001047983 */ /* 0x002f280000300800 */
[----:B------:R-:W-:Y:S04]  /*6a80*/  STS.U16 [R0+UR4+0x1a000], R28 ;  /* 0x01a0001c00007988 */ /* 0x000fe80008000404 */
[----:B------:R-:W-:Y:S04]  /*6a90*/  STS.U16 [R0+UR4+0x1b000], R24 ;  /* 0x01b0001800007988 */ /* 0x000fe80008000404 */
[----:B------:R-:W-:Y:S04]  /*6aa0*/  STS.U16 [R0+UR4+0x1d000], R25 ;  /* 0x01d0001900007988 */ /* 0x000fe80008000404 */
[----:B---3--:R0:W-:Y:S04]  /*6ab0*/  STS.U16 [R0+UR4+0x20000], R5 ;  /* 0x0200000500007988 */ /* 0x0081e80008000404 */
[----:B0-----:R-:W3:Y:S04]  /*6ac0*/  LDL.LU R5, [R1+0x230] ;  /* 0x0002300001057983 */ /* 0x001ee80000300800 */
[----:B------:R-:W-:Y:S04]  /*6ad0*/  STS.U16 [R0+UR4+0x21000], R29 ;  /* 0x0210001d00007988 */ /* 0x000fe80008000404 */
[----:B--2---:R0:W-:Y:S04]  /*6ae0*/  STS.U16 [R0+UR4+0x2a000], R3 ;  /* 0x02a0000300007988 */ /* 0x0041e80008000404 */
[----:B0-----:R-:W2:Y:S04]  /*6af0*/  LDL.LU R3, [R1+0x22c] ;  /* 0x00022c0001037983 */ /* 0x001ea80000300800 */
[----:B------:R-:W2:Y:S04]  /*6b00*/  LDL.LU R28, [R1+0x228] ;  /* 0x00022800011c7983 */ /* 0x000ea80000300800 */
[----:B------:R-:W2:Y:S04]  /*6b10*/  LDL.LU R24, [R1+0x224] ;  /* 0x0002240001187983 */ /* 0x000ea80000300800 */
[----:B------:R-:W2:Y:S04]  /*6b20*/  LDL.LU R29, [R1+0x220] ;  /* 0x00022000011d7983 */ /* 0x000ea80000300800 */
[----:B------:R-:W2:Y:S04]  /*6b30*/  LDL.LU R25, [R1+0x21c] ;  /* 0x00021c0001197983 */ /* 0x000ea80000300800 */
[----:B-----5:R0:W-:Y:S04]  /*6b40*/  STS.U16 [R0+UR4+0x33000], R7 ;  /* 0x0330000700007988 */ /* 0x0201e80008000404 */
[----:B----4-:R1:W-:Y:S04]  /*6b50*/  STS.U16 [R0+UR4+0x34000], R2 ;  /* 0x0340000200007988 */ /* 0x0103e80008000404 */
[----:B0-----:R-:W4:Y:S04]  /*6b60*/  LDL.LU R7, [R1+0x218] ;  /* 0x0002180001077983 */ /* 0x001f280000300800 */
[----:B-1----:R-:W5:Y:S04]  /*6b70*/  LDL.LU R2, [R1+0x214] ;  /* 0x0002140001027983 */ /* 0x002f680000300800 */
[----:B------:R0:W-:Y:S04]  /*6b80*/  STS.U16 [R0+UR4+0x22000], R22 ;  /* 0x0220001600007988 */ /* 0x0001e80008000404 */
[----:B------:R1:W-:Y:S04]  /*6b90*/  STS.U16 [R0+UR4+0x23000], R23 ;  /* 0x0230001700007988 */ /* 0x0003e80008000404 */
[----:B------:R1:W-:Y:S04]  /*6ba0*/  STS.U16 [R0+UR4+0x24000], R20 ;  /* 0x0240001400007988 */ /* 0x0003e80008000404 */
[----:B0-----:R-:W5:Y:S04]  /*6bb0*/  LDL.LU R22, [R1+0x210] ;  /* 0x0002100001167983 */ /* 0x001f680000300800 */
[----:B-1----:R-:W5:Y:S04]  /*6bc0*/  LDL.LU R23, [R1+0x4b4] ;  /* 0x0004b40001177983 */ /* 0x002f680000300800 */
[----:B------:R0:W-:Y:S04]  /*6bd0*/  STS.U16 [R0+UR4+0x25000], R21 ;  /* 0x0250001500007988 */ /* 0x0001e80008000404 */
[----:B------:R-:W5:Y:S04]  /*6be0*/  LDL.LU R20, [R1+0x4a4] ;  /* 0x0004a40001147983 */ /* 0x000f680000300800 */
[----:B------:R1:W-:Y:S04]  /*6bf0*/  STS.U16 [R0+UR4+0x26000], R18 ;  /* 0x0260001200007988 */ /* 0x0003e80008000404 */
[----:B0-----:R-:W5:Y:S04]  /*6c00*/  LDL.LU R21, [R1+0x494] ;  /* 0x0004940001157983 */ /* 0x001f680000300800 */
[----:B------:R0:W-:Y:S04]  /*6c10*/  STS.U16 [R0+UR4+0x27000], R19 ;  /* 0x0270001300007988 */ /* 0x0001e80008000404 */
[----:B-1----:R-:W5:Y:S04]  /*6c20*/  LDL.LU R18, [R1+0x484] ;  /* 0x0004840001127983 */ /* 0x002f680000300800 */
        /* <DEDUP_REMOVED lines=24> */
[----:B0-----:R-:W5:Y:S04]  /*6db0*/  LDL.LU R6, [R1+0x3d4] ;  /* 0x0003d40001067983 */ /* 0x001f680000300800 */
[----:B---3--:R0:W-:Y:S04]  /*6dc0*/  STS.U16 [R0+UR4+0x37000], R5 ;  /* 0x0370000500007988 */ /* 0x0081e80008000404 */
[----:B0-----:R-:W3:Y:S04]  /*6dd0*/  LDL.LU R5, [R1+0x3c8] ;  /* 0x0003c80001057983 */ /* 0x001ee80000300800 */
[----:B--2---:R0:W-:Y:S04]  /*6de0*/  STS.U16 [R0+UR4+0x38000], R3 ;  /* 0x0380000300007988 */ /* 0x0041e80008000404 */
[----:B0-----:R-:W2:Y:S04]  /*6df0*/  LDL.LU R3, [R1+0x3bc] ;  /* 0x0003bc0001037983 */ /* 0x001ea80000300800 */
[----:B----4-:R0:W-:Y:S04]  /*6e00*/  STS.U16 [R0+UR4+0x3d000], R7 ;  /* 0x03d0000700007988 */ /* 0x0101e80008000404 */
[----:B-----5:R1:W-:Y:S04]  /*6e10*/  STS.U16 [R0+UR4+0x3e000], R2 ;  /* 0x03e0000200007988 */ /* 0x0203e80008000404 */
[----:B0-----:R-:W4:Y:S04]  /*6e20*/  LDL.LU R7, [R1+0x3b0] ;  /* 0x0003b00001077983 */ /* 0x001f280000300800 */
[----:B-1----:R-:W5:Y:S04]  /*6e30*/  LDL.LU R2, [R1+0x3a4] ;  /* 0x0003a40001027983 */ /* 0x002f680000300800 */
[----:B------:R0:W-:Y:S04]  /*6e40*/  STS.U16 [R0+UR4+0x3b000], R29 ;  /* 0x03b0001d00007988 */ /* 0x0001e80008000404 */
[----:B------:R-:W-:Y:S01]  /*6e50*/  STS.U16 [R0+UR4+0x39000], R28 ;  /* 0x0390001c00007988 */ /* 0x000fe20008000404 */
[----:B0-----:R-:W-:-:S03]  /*6e60*/  LOP3.LUT R29, R0, 0x20, RZ, 0x3c, !PT ;  /* 0x00000020001d7812 */ /* 0x001fc600078e3cff */
[----:B------:R-:W-:Y:S04]  /*6e70*/  STS.U16 [R0+UR4+0x3a000], R24 ;  /* 0x03a0001800007988 */ /* 0x000fe80008000404 */
[----:B------:R-:W-:Y:S04]  /*6e80*/  STS.U16 [R0+UR4+0x3c000], R25 ;  /* 0x03c0001900007988 */ /* 0x000fe80008000404 */
[----:B------:R-:W-:Y:S04]  /*6e90*/  STS.U16 [R0+UR4+0x3f000], R22 ;  /* 0x03f0001600007988 */ /* 0x000fe80008000404 */
[----:B------:R-:W-:Y:S04]  /*6ea0*/  STL [R1+0x12fc], R0 ;  /* 0x0012fc0001007387 */ /* 0x000fe80000100800 */
[----:B------:R-:W-:Y:S04]  /*6eb0*/  STS.U16 [R29+UR4+0x400], R23 ;  /* 0x000400171d007988 */ /* 0x000fe80008000404 */
[----:B------:R-:W-:Y:S04]  /*6ec0*/  STS.U16 [R29+UR4+0x1400], R20 ;  /* 0x001400141d007988 */ /* 0x000fe80008000404 */
[----:B------:R-:W-:Y:S04]  /*6ed0*/  STS.U16 [R29+UR4+0x2400], R21 ;  /* 0x002400151d007988 */ /* 0x000fe80008000404 */
[----:B------:R-:W-:Y:S04]  /*6ee0*/  STS.U16 [R29+UR4+0x3400], R18 ;  /* 0x003400121d007988 */ /* 0x000fe80008000404 */
[----:B------:R-:W-:Y:S04]  /*6ef0*/  STS.U16 [R29+UR4+0x4400], R19 ;  /* 0x004400131d007988 */ /* 0x000fe80008000404 */
[----:B------:R-:W-:Y:S04]  /*6f00*/  STS.U16 [R29+UR4+0x5400], R16 ;  /* 0x005400101d007988 */ /* 0x000fe80008000404 */
[----:B------:R-:W-:Y:S04]  /*6f10*/  STS.U16 [R29+UR4+0x6400], R17 ;  /* 0x006400111d007988 */ /* 0x000fe80008000404 */
[----:B------:R0:W-:Y:S04]  /*6f20*/  STS.U16 [R29+UR4+0x9400], R4 ;  /* 0x009400041d007988 */ /* 0x0001e80008000404 */
[----:B0-----:R-:W4:Y:S04]  /*6f30*/  LDL.LU R4, [R1+0x398] ;  /* 0x0003980001047983 */ /* 0x001f280000300800 */
[----:B------:R-:W4:Y:S04]  /*6f40*/  LDL.LU R0, [R1+0x38c] ;  /* 0x00038c0001007983 */ /* 0x000f280000300800 */
[----:B------:R-:W4:Y:S04]  /*6f50*/  LDL.LU R26, [R1+0x380] ;  /* 0x00038000011a7983 */ /* 0x000f280000300800 */
[----:B------:R-:W4:Y:S04]  /*6f60*/  LDL.LU R27, [R1+0x374] ;  /* 0x00037400011b7983 */ /* 0x000f280000300800 */
[----:B------:R-:W4:Y:S04]  /*6f70*/  LDL.LU R28, [R1+0x368] ;  /* 0x00036800011c7983 */ /* 0x000f280000300800 */
[----:B------:R-:W4:Y:S04]  /*6f80*/  LDL.LU R24, [R1+0x35c] ;  /* 0x00035c0001187983 */ /* 0x000f280000300800 */
[----:B------:R-:W-:Y:S04]  /*6f90*/  STS.U16 [R29+UR4+0x7400], R14 ;  /* 0x0074000e1d007988 */ /* 0x000fe80008000404 */
[----:B------:R-:W-:Y:S04]  /*6fa0*/  STS.U16 [R29+UR4+0x8400], R15 ;  /* 0x0084000f1d007988 */ /* 0x000fe80008000404 */
[----:B---3--:R0:W-:Y:S04]  /*6fb0*/  STS.U16 [R29+UR4+0x11400], R5 ;  /* 0x011400051d007988 */ /* 0x0081e80008000404 */
[----:B0-----:R-:W3:Y:S04]  /*6fc0*/  LDL.LU R5, [R1+0x350] ;  /* 0x0003500001057983 */ /* 0x001ee80000300800 */
[----:B--2---:R0:W-:Y:S04]  /*6fd0*/  STS.U16 [R29+UR4+0x12400], R3 ;  /* 0x012400031d007988 */ /* 0x0041e80008000404 */
        /* <DEDUP_REMOVED lines=11> */
[----:B-----5:R0:W-:Y:S04]  /*7090*/  STS.U16 [R29+UR4+0x14400], R2 ;  /* 0x014400021d007988 */ /* 0x0201e80008000404 */
[----:B------:R-:W5:Y:S04]  /*70a0*/  LDL.LU R15, [R1+0x2c0] ;  /* 0x0002c000010f7983 */ /* 0x000f680000300800 */
[----:B0-----:R-:W5:Y:S04]  /*70b0*/  LDL.LU R2, [R1+0x2b4] ;  /* 0x0002b40001027983 */ /* 0x001f680000300800 */
        /* <DEDUP_REMOVED lines=13> */
[----:B----4-:R0:W-:Y:S04]  /*7190*/  STS.U16 [R29+UR4+0x13400], R7 ;  /* 0x013400071d007988 */ /* 0x0101e80008000404 */
[----:B-1----:R-:W4:Y:S04]  /*71a0*/  LDL.LU R6, [R1+0x260] ;  /* 0x0002600001067983 */ /* 0x002f280000300800 */
[----:B0-----:R-:W4:Y:S04]  /*71b0*/  LDL.LU R7, [R1+0x254] ;  /* 0x0002540001077983 */ /* 0x001f280000300800 */
[----:B------:R0:W-:Y:S04]  /*71c0*/  STS.U16 [R29+UR4+0x15400], R4 ;  /* 0x015400041d007988 */ /* 0x0001e80008000404 */
[----:B0-----:R-:W4:Y:S04]  /*71d0*/  LDL.LU R4, [R1+0x248] ;  /* 0x0002480001047983 */ /* 0x001f280000300800 */
[----:B------:R-:W-:Y:S04]  /*71e0*/  STS.U16 [R29+UR4+0x16400], R0 ;  /* 0x016400001d007988 */ /* 0x000fe80008000404 */
[----:B---3--:R0:W-:Y:S04]  /*71f0*/  STS.U16 [R29+UR4+0x1b400], R5 ;  /* 0x01b400051d007988 */ /* 0x0081e80008000404 */
[----:B0-----:R-:W3:Y:S04]  /*7200*/  LDL.LU R5, [R1+0x208] ;  /* 0x0002080001057983 */ /* 0x001ee80000300800 */
[----:B--2---:R0:W-:Y:S04]  /*7210*/  STS.U16 [R29+UR4+0x1c400], R3 ;  /* 0x01c400031d007988 */ /* 0x0041e80008000404 */
[----:B0-----:R-:W2:Y:S04]  /*7220*/  LDL.LU R3, [R1+0x200] ;  /* 0x0002000001037983 */ /* 0x001ea80000300800 */
[----:B-----5:R0:W-:Y:S04]  /*7230*/  STS.U16 [R29+UR4+0x28400], R2 ;  /* 0x028400021d007988 */ /* 0x0201e80008000404 */
[----:B0-----:R-:W5:Y:S04]  /*7240*/  LDL.LU R2, [R1+0x1fc] ;  /* 0x0001fc0001027983 */ /* 0x001f680000300800 */
[----:B------:R-:W5:Y:S04]  /*7250*/  LDL.LU R0, [R1+0x1f8] ;  /* 0x0001f80001007983 */ /* 0x000f680000300800 */
        /* <DEDUP_REMOVED lines=33> */
[----:B------:R-:W-:Y:S04]  /*7470*/  STS.U16 [R29+UR4+0x2b400], R10 ;  /* 0x02b4000a1d007988 */ /* 0x000fe80008000404 */
[----:B-1----:R-:W5:Y:S04]  /*7480*/  LDL.LU R13, [R1+0x450] ;  /* 0x00045000010d7983 */ /* 0x002f680000300800 */
[----:B------:R-:W-:Y:S04]  /*7490*/  STS.U16 [R29+UR4+0x2c400], R11 ;  /* 0x02c4000b1d007988 */ /* 0x000fe80008000404 */
[----:B------:R-:W-:Y:S04]  /*74a0*/  STS.U16 [R29+UR4+0x2d400], R8 ;  /* 0x02d400081d007988 */ /* 0x000fe80008000404 */
[----:B------:R-:W-:Y:S04]  /*74b0*/  STS.U16 [R29+UR4+0x2e400], R9 ;  /* 0x02e400091d007988 */ /* 0x000fe80008000404 */
[----:B----4-:R-:W-:Y:S04]  /*74c0*/  STS.U16 [R29+UR4+0x2f400], R6 ;  /* 0x02f400061d007988 */ /* 0x010fe80008000404 */
[----:B------:R-:W-:Y:S04]  /*74d0*/  STS.U16 [R29+UR4+0x30400], R7 ;  /* 0x030400071d007988 */ /* 0x000fe80008000404 */
[----:B------:R-:W-:Y:S04]  /*74e0*/  STS.U16 [R29+UR4+0x31400], R4 ;  /* 0x031400041d007988 */ /* 0x000fe80008000404 */
[----:B---3--:R-:W-:Y:S04]  /*74f0*/  STS.U16 [R29+UR4+0x32400], R5 ;  /* 0x032400051d007988 */ /* 0x008fe80008000404 */
[----:B--2---:R0:W-:Y:S04]  /*7500*/  STS.U16 [R29+UR4+0x33400], R3 ;  /* 0x033400031d007988 */ /* 0x0041e80008000404 */
[----:B0-----:R-:W2:Y:S04]  /*7510*/  LDL.LU R3, [R1+0x440] ;  /* 0x0004400001037983 */ /* 0x001ea80000300800 */
[----:B------:R-:W3:Y:S04]  /*7520*/  LDL.LU R10, [R1+0x430] ;  /* 0x00043000010a7983 */ /* 0x000ee80000300800 */
[----:B------:R-:W4:Y:S04]  /*7530*/  LDL.LU R11, [R1+0x424] ;  /* 0x00042400010b7983 */ /* 0x000f280000300800 */
[----:B------:R-:W2:Y:S04]  /*7540*/  LDL.LU R8, [R1+0x418] ;  /* 0x0004180001087983 */ /* 0x000ea80000300800 */
[----:B------:R-:W2:Y:S04]  /*7550*/  LDL.LU R9, [R1+0x40c] ;  /* 0x00040c0001097983 */ /* 0x000ea80000300800 */
[----:B------:R-:W2:Y:S04]  /*7560*/  LDL.LU R6, [R1+0x400] ;  /* 0x0004000001067983 */ /* 0x000ea80000300800 */
[----:B------:R-:W2:Y:S04]  /*7570*/  LDL.LU R7, [R1+0x3f4] ;  /* 0x0003f40001077983 */ /* 0x000ea80000300800 */
[----:B------:R-:W2:Y:S04]  /*7580*/  LDL.LU R4, [R1+0x3e8] ;  /* 0x0003e80001047983 */ /* 0x000ea80000300800 */
[----:B------:R-:W2:Y:S04]  /*7590*/  LDL.LU R5, [R1+0x3dc] ;  /* 0x0003dc0001057983 */ /* 0x000ea80000300800 */
[----:B-----5:R0:W-:Y:S04]  /*75a0*/  STS.U16 [R29+UR4+0x34400], R2 ;  /* 0x034400021d007988 */ /* 0x0201e80008000404 */
[----:B------:R1:W-:Y:S04]  /*75b0*/  STS.U16 [R29+UR4+0x35400], R0 ;  /* 0x035400001d007988 */ /* 0x0003e80008000404 */
[----:B0-----:R-:W5:Y:S04]  /*75c0*/  LDL.LU R2, [R1+0x3d0] ;  /* 0x0003d00001027983 */ /* 0x001f680000300800 */
[----:B-1----:R-:W2:Y:S04]  /*75d0*/  LDL.LU R0, [R1+0x12fc] ;  /* 0x0012fc0001007983 */ /* 0x002ea80000300800 */
[----:B------:R-:W-:Y:S04]  /*75e0*/  STS.U16 [R29+UR4+0x36400], R26 ;  /* 0x0364001a1d007988 */ /* 0x000fe80008000404 */
[----:B------:R-:W-:Y:S04]  /*75f0*/  STS.U16 [R29+UR4+0x37400], R27 ;  /* 0x0374001b1d007988 */ /* 0x000fe80008000404 */
[----:B------:R2:W-:Y:S04]  /*7600*/  STS.U16 [R29+UR4+0x38400], R28 ;  /* 0x0384001c1d007988 */ /* 0x0005e80008000404 */
[----:B------:R-:W-:Y:S04]  /*7610*/  STS.U16 [R29+UR4+0x39400], R24 ;  /* 0x039400181d007988 */ /* 0x000fe80008000404 */
[----:B------:R-:W-:Y:S04]  /*7620*/  STS.U16 [R29+UR4+0x3a400], R25 ;  /* 0x03a400191d007988 */ /* 0x000fe80008000404 */
[----:B------:R-:W-:Y:S04]  /*7630*/  STS.U16 [R29+UR4+0x3b400], R22 ;  /* 0x03b400161d007988 */ /* 0x000fe80008000404 */
[----:B------:R-:W-:Y:S04]  /*7640*/  STS.U16 [R29+UR4+0x3c400], R23 ;  /* 0x03c400171d007988 */ /* 0x000fe80008000404 */
[----:B------:R-:W-:Y:S04]  /*7650*/  STS.U16 [R29+UR4+0x3d400], R20 ;  /* 0x03d400141d007988 */ /* 0x000fe80008000404 */
[----:B------:R-:W-:Y:S04]  /*7660*/  STS.U16 [R29+UR4+0x3e400], R21 ;  /* 0x03e400151d007988 */ /* 0x000fe80008000404 */
[----:B------:R-:W-:Y:S01]  /*7670*/  STS.U16 [R29+UR4+0x3f400], R18 ;  /* 0x03f400121d007988 */ /* 0x000fe20008000404 */
[----:B--2---:R-:W-:-:S03]  /*7680*/  LOP3.LUT R28, R0, 0x40, RZ, 0x3c, !PT ;  /* 0x00000040001c7812 */ /* 0x004fc600078e3cff */
[----:B------:R-:W-:Y:S04]  /*7690*/  STL [R1+0x12d0], R0 ;  /* 0x0012d00001007387 */ /* 0x000fe80000100800 */
[----:B------:R0:W-:Y:S04]  /*76a0*/  STS.U16 [R28+UR4+0x7800], R3 ;  /* 0x007800031c007988 */ /* 0x0001e80008000404 */
[----:B0-----:R-:W2:Y:S04]  /*76b0*/  LDL.LU R3, [R1+0x3c4] ;  /* 0x0003c40001037983 */ /* 0x001ea80000300800 */
[----:B------:R-:W2:Y:S04]  /*76c0*/  LDL.LU R29, [R1+0x3a0] ;  /* 0x0003a000011d7983 */ /* 0x000ea80000300800 */
[----:B--2---:R0:W-:Y:S04]  /*76d0*/  STL [R1+0x12f4], R29 ;  /* 0x0012f41d01007387 */ /* 0x0041e80000100800 */
[----:B0-----:R-:W2:Y:S04]  /*76e0*/  LDL.LU R29, [R1+0x3ac] ;  /* 0x0003ac00011d7983 */ /* 0x001ea80000300800 */
[----:B------:R-:W-:Y:S04]  /*76f0*/  STS.U16 [R28+UR4+0x800], R19 ;  /* 0x000800131c007988 */ /* 0x000fe80008000404 */
[----:B------:R-:W-:Y:S04]  /*7700*/  STS.U16 [R28+UR4+0x1800], R16 ;  /* 0x001800101c007988 */ /* 0x000fe80008000404 */
[----:B------:R-:W-:Y:S04]  /*7710*/  STS.U16 [R28+UR4+0x2800], R17 ;  /* 0x002800111c007988 */ /* 0x000fe80008000404 */
[----:B--2---:R0:W-:Y:S04]  /*7720*/  STL [R1+0x12f8], R29 ;  /* 0x0012f81d01007387 */ /* 0x0041e80000100800 */
        /* <DEDUP_REMOVED lines=13> */
[----:B------:R0:W-:Y:S04]  /*7800*/  STS.U16 [R28+UR4+0x3800], R14 ;  /* 0x0038000e1c007988 */ /* 0x0001e80008000404 */
[----:B------:R-:W2:Y:S04]  /*7810*/  LDL.LU R17, [R1+0x304] ;  /* 0x0003040001117983 */ /* 0x000ea80000300800 */
[----:B------:R1:W-:Y:S04]  /*7820*/  STS.U16 [R28+UR4+0x4800], R15 ;  /* 0x0048000f1c007988 */ /* 0x0003e80008000404 */
[----:B0-----:R-:W2:Y:S04]  /*7830*/  LDL.LU R14, [R1+0x2f8] ;  /* 0x0002f800010e7983 */ /* 0x001ea80000300800 */
[----:B-----5:R0:W-:Y:S04]  /*7840*/  STS.U16 [R28+UR4+0x10800], R2 ;  /* 0x010800021c007988 */ /* 0x0201e80008000404 */
[----:B-1----:R-:W5:Y:S04]  /*7850*/  LDL.LU R15, [R1+0x2ec] ;  /* 0x0002ec00010f7983 */ /* 0x002f680000300800 */
[----:B------:R1:W-:Y:S04]  /*7860*/  STS.U16 [R28+UR4+0x5800], R12 ;  /* 0x0058000c1c007988 */ /* 0x0003e80008000404 */
[----:B0-----:R-:W5:Y:S04]  /*7870*/  LDL.LU R2, [R1+0x2e0] ;  /* 0x0002e00001027983 */ /* 0x001f680000300800 */
[----:B------:R0:W-:Y:S04]  /*7880*/  STS.U16 [R28+UR4+0x6800], R13 ;  /* 0x0068000d1c007988 */ /* 0x0001e80008000404 */
[----:B-1----:R-:W5:Y:S04]  /*7890*/  LDL.LU R12, [R1+0x2d4] ;  /* 0x0002d400010c7983 */ /* 0x002f680000300800 */
[----:B---3--:R1:W-:Y:S04]  /*78a0*/  STS.U16 [R28+UR4+0x8800], R10 ;  /* 0x0088000a1c007988 */ /* 0x0083e80008000404 */
[----:B0-----:R-:W3:Y:S04]  /*78b0*/  LDL.LU R13, [R1+0x2c8] ;  /* 0x0002c800010d7983 */ /* 0x001ee80000300800 */
[----:B----4-:R0:W-:Y:S04]  /*78c0*/  STS.U16 [R28+UR4+0x9800], R11 ;  /* 0x0098000b1c007988 */ /* 0x0101e80008000404 */
[----:B-1----:R-:W4:Y:S04]  /*78d0*/  LDL.LU R10, [R1+0x2bc] ;  /* 0x0002bc00010a7983 */ /* 0x002f280000300800 */
[----:B------:R1:W-:Y:S04]  /*78e0*/  STS.U16 [R28+UR4+0xa800], R8 ;  /* 0x00a800081c007988 */ /* 0x0003e80008000404 */
[----:B0-----:R-:W3:Y:S04]  /*78f0*/  LDL.LU R11, [R1+0x2b0] ;  /* 0x0002b000010b7983 */ /* 0x001ee80000300800 */
[----:B------:R0:W-:Y:S04]  /*7900*/  STS.U16 [R28+UR4+0xb800], R9 ;  /* 0x00b800091c007988 */ /* 0x0001e80008000404 */
[----:B-1----:R-:W3:Y:S04]  /*7910*/  LDL.LU R8, [R1+0x2a4] ;  /* 0x0002a40001087983 */ /* 0x002ee80000300800 */
        /* <DEDUP_REMOVED lines=10> */
[----:B-1----:R-:W3:Y:S04]  /*79c0*/  LDL.LU R3, [R1+0x25c] ;  /* 0x00025c0001037983 */ /* 0x002ee80000300800 */
[----:B--2---:R0:W-:Y:S04]  /*79d0*/  STS.U16 [R28+UR4+0x12800], R29 ;  /* 0x0128001d1c007988 */ /* 0x0041e80008000404 */
[----:B0-----:R-:W2:Y:S04]  /*79e0*/  LDL.LU R29, [R1+0x12f8] ;  /* 0x0012f800011d7983 */ /* 0x001ea80000300800 */
[----:B------:R-:W-:Y:S04]  /*79f0*/  STS.U16 [R28+UR4+0x15800], R0 ;  /* 0x015800001c007988 */ /* 0x000fe80008000404 */
[----:B-----5:R-:W-:Y:S04]  /*7a00*/  STS.U16 [R28+UR4+0x24800], R2 ;  /* 0x024800021c007988 */ /* 0x020fe80008000404 */
[----:B---3--:R-:W-:Y:S04]  /*7a10*/  STS.U16 [R28+UR4+0x2f800], R3 ;  /* 0x02f800031c007988 */ /* 0x008fe80008000404 */
[----:B--2---:R0:W-:Y:S04]  /*7a20*/  STS.U16 [R28+UR4+0x13800], R29 ;  /* 0x0138001d1c007988 */ /* 0x0041e80008000404 */
[----:B0-----:R-:W2:Y:S04]  /*7a30*/  LDL.LU R29, [R1+0x12f4] ;  /* 0x0012f400011d7983 */ /* 0x001ea80000300800 */
[----:B------:R-:W3:Y:S04]  /*7a40*/  LDL.LU R2, [R1+0x250] ;  /* 0x0002500001027983 */ /* 0x000ee80000300800 */
[----:B------:R-:W5:Y:S04]  /*7a50*/  LDL.LU R3, [R1+0x20c] ;  /* 0x00020c0001037983 */ /* 0x000f680000300800 */
[----:B------:R-:W2:Y:S04]  /*7a60*/  LDL.LU R0, [R1+0x188] ;  /* 0x0001880001007983 */ /* 0x000ea80000300800 */
[----:B--2---:R0:W-:Y:S04]  /*7a70*/  STL [R1+0x12d4], R0 ;  /* 0x0012d40001007387 */ /* 0x0041e80000100800 */
[----:B0-----:R-:W2:Y:S04]  /*7a80*/  LDL.LU R0, [R1+0x18c] ;  /* 0x00018c0001007983 */ /* 0x001ea80000300800 */
        /* <DEDUP_REMOVED lines=12> */
[----:B------:R-:W-:Y:S04]  /*7b50*/  STS.U16 [R28+UR4+0x14800], R29 ;  /* 0x0148001d1c007988 */ /* 0x000fe80008000404 */
        /* <DEDUP_REMOVED lines=8> */
[----:B------:R0:W-:Y:S04]  /*7be0*/  STS.U16 [R28+UR4+0x19800], R25 ;  /* 0x019800191c007988 */ /* 0x0001e80008000404 */
[----:B------:R-:W2:Y:S04]  /*7bf0*/  LDL.LU R24, [R1+0x16c] ;  /* 0x00016c0001187983 */ /* 0x000ea80000300800 */
[----:B------:R1:W-:Y:S04]  /*7c00*/  STS.U16 [R28+UR4+0x1a800], R22 ;  /* 0x01a800161c007988 */ /* 0x0003e80008000404 */
[----:B0-----:R-:W2:Y:S04]  /*7c10*/  LDL.LU R25, [R1+0x168] ;  /* 0x0001680001197983 */ /* 0x001ea80000300800 */
[----:B------:R0:W-:Y:S04]  /*7c20*/  STS.U16 [R28+UR4+0x1b800], R23 ;  /* 0x01b800171c007988 */ /* 0x0001e80008000404 */
[----:B-1----:R-:W2:Y:S04]  /*7c30*/  LDL.LU R22, [R1+0x4ac] ;  /* 0x0004ac0001167983 */ /* 0x002ea80000300800 */
        /* <DEDUP_REMOVED lines=12> */
[----:B------:R-:W-:Y:S04]  /*7d00*/  STS.U16 [R28+UR4+0x22800], R14 ;  /* 0x0228000e1c007988 */ /* 0x000fe80008000404 */
[----:B------:R1:W-:Y:S04]  /*7d10*/  STS.U16 [R28+UR4+0x23800], R15 ;  /* 0x0238000f1c007988 */ /* 0x0003e80008000404 */
[----:B0-----:R-:W2:Y:S04]  /*7d20*/  LDL.LU R17, [R1+0x43c] ;  /* 0x00043c0001117983 */ /* 0x001ea80000300800 */
[----:B------:R-:W-:Y:S04]  /*7d30*/  STS.U16 [R28+UR4+0x25800], R12 ;  /* 0x0258000c1c007988 */ /* 0x000fe80008000404 */
[----:B------:R0:W-:Y:S04]  /*7d40*/  STS.U16 [R28+UR4+0x26800], R13 ;  /* 0x0268000d1c007988 */ /* 0x0001e80008000404 */
[----:B-1----:R-:W2:Y:S04]  /*7d50*/  LDL.LU.64 R14, [R1+0x128] ;  /* 0x00012800010e7983 */ /* 0x002ea80000300a00 */
[----:B----4-:R-:W-:Y:S04]  /*7d60*/  STS.U16 [R28+UR4+0x27800], R10 ;  /* 0x0278000a1c007988 */ /* 0x010fe80008000404 */
[----:B------:R1:W-:Y:S04]  /*7d70*/  STS.U16 [R28+UR4+0x28800], R11 ;  /* 0x0288000b1c007988 */ /* 0x0003e80008000404 */
[----:B0-----:R-:W4:Y:S04]  /*7d80*/  LDL.LU.64 R12, [R1+0x120] ;  /* 0x00012000010c7983 */ /* 0x001f280000300a00 */
[----:B------:R-:W-:Y:S04]  /*7d90*/  STS.U16 [R28+UR4+0x29800], R8 ;  /* 0x029800081c007988 */ /* 0x000fe80008000404 */
[----:B------:R0:W-:Y:S04]  /*7da0*/  STS.U16 [R28+UR4+0x2a800], R9 ;  /* 0x02a800091c007988 */ /* 0x0001e80008000404 */
[----:B-1----:R-:W4:Y:S04]  /*7db0*/  LDL.LU.64 R10, [R1+0x118] ;  /* 0x00011800010a7983 */ /* 0x002f280000300a00 */
[----:B------:R-:W-:Y:S04]  /*7dc0*/  STS.U16 [R28+UR4+0x2b800], R6 ;  /* 0x02b800061c007988 */ /* 0x000fe80008000404 */
[----:B------:R1:W-:Y:S04]  /*7dd0*/  STS.U16 [R28+UR4+0x2c800], R7 ;  /* 0x02c800071c007988 */ /* 0x0003e80008000404 */
[----:B0-----:R-:W4:Y:S04]  /*7de0*/  LDL.LU.64 R8, [R1+0x110] ;  /* 0x0001100001087983 */ /* 0x001f280000300a00 */
[----:B------:R-:W-:Y:S04]  /*7df0*/  STS.U16 [R28+UR4+0x2d800], R4 ;  /* 0x02d800041c007988 */ /* 0x000fe80008000404 */
[----:B------:R0:W-:Y:S04]  /*7e00*/  STS.U16 [R28+UR4+0x2e800], R5 ;  /* 0x02e800051c007988 */ /* 0x0001e80008000404 */
[----:B-1----:R-:W4:Y:S04]  /*7e10*/  LDL.LU.64 R6, [R1+0x108] ;  /* 0x0001080001067983 */ /* 0x002f280000300a00 */
[----:B---3--:R-:W-:Y:S04]  /*7e20*/  STS.U16 [R28+UR4+0x30800], R2 ;  /* 0x030800021c007988 */ /* 0x008fe80008000404 */
[----:B-----5:R1:W-:Y:S04]  /*7e30*/  STS.U16 [R28+UR4+0x31800], R3 ;  /* 0x031800031c007988 */ /* 0x0203e80008000404 */
[----:B0-----:R-:W3:Y:S04]  /*7e40*/  LDL.LU.64 R4, [R1+0x100] ;  /* 0x0001000001047983 */ /* 0x001ee80000300a00 */
[----:B-1----:R-:W5:Y:S04]  /*7e50*/  LDL.LU.64 R2, [R1+0xf8] ;  /* 0x0000f80001027983 */ /* 0x002f680000300a00 */
[----:B--2---:R0:W-:Y:S04]  /*7e60*/  STS.U16 [R28+UR4+0x32800], R0 ;  /* 0x032800001c007988 */ /* 0x0041e80008000404 */
[----:B0-----:R-:W2:Y:S04]  /*7e70*/  LDL.LU R0, [R1+0x12f0] ;  /* 0x0012f00001007983 */ /* 0x001ea80000300800 */
        /* <DEDUP_REMOVED lines=16> */
[----:B------:R-:W-:Y:S04]  /*7f80*/  STS.U16 [R28+UR4+0x3c800], R26 ;  /* 0x03c8001a1c007988 */ /* 0x000fe80008000404 */
[----:B------:R0:W-:Y:S01]  /*7f90*/  STS.U16 [R28+UR4+0x3d800], R27 ;  /* 0x03d8001b1c007988 */ /* 0x0001e20008000404 */
[----:B--2---:R-:W-:-:S05]  /*7fa0*/  LOP3.LUT R0, R0, 0x60, RZ, 0x3c, !PT ;  /* 0x0000006000007812 */ /* 0x004fca00078e3cff */
[----:B------:R-:W-:Y:S04]  /*7fb0*/  STL [R1+0x1240], R0 ;  /* 0x0012400001007387 */ /* 0x000fe80000100800 */
[----:B0-----:R-:W2:Y:S04]  /*7fc0*/  LDL.LU.64 R26, [R1+0x68] ;  /* 0x00006800011a7983 */ /* 0x001ea80000300a00 */
[----:B--2---:R0:W-:Y:S04]  /*7fd0*/  STL.64 [R1+0x1248], R26 ;  /* 0x0012481a01007387 */ /* 0x0041e80000100a00 */
        /* <DEDUP_REMOVED lines=30> */
[----:B------:R-:W2:Y:S04]  /*81c0*/  LDG.E.U16 R14, desc[UR10][R14.64] ;  /* 0x0000000a0e0e7981 */ /* 0x000ea8000c1e1500 */
[----:B----4-:R-:W4:Y:S04]  /*81d0*/  LDG.E.U16 R12, desc[UR10][R12.64] ;  /* 0x0000000a0c0c7981 */ /* 0x010f28000c1e1500 */
[----:B------:R-:W4:Y:S04]  /*81e0*/  LDG.E.U16 R10, desc[UR10][R10.64] ;  /* 0x0000000a0a0a7981 */ /* 0x000f28000c1e1500 */
[----:B------:R-:W4:Y:S04]  /*81f0*/  LDG.E.U16 R8, desc[UR10][R8.64] ;  /* 0x0000000a08087981 */ /* 0x000f28000c1e1500 */
[----:B------:R-:W4:Y:S04]  /*8200*/  LDG.E.U16 R6, desc[UR10][R6.64] ;  /* 0x0000000a06067981 */ /* 0x000f28000c1e1500 */
[----:B---3--:R-:W3:Y:S04]  /*8210*/  LDG.E.U16 R4, desc[UR10][R4.64] ;  /* 0x0000000a04047981 */ /* 0x008ee8000c1e1500 */
[----:B-----5:R-:W5:Y:S04]  /*8220*/  LDG.E.U16 R0, desc[UR10][R2.64] ;  /* 0x0000000a02007981 */ /* 0x020f68000c1e1500 */
[----:B--2---:R0:W-:Y:S04]  /*8230*/  STL.64 [R1+0x1298], R26 ;  /* 0x0012981a01007387 */ /* 0x0041e80000100a00 */
[----:B0-----:R-:W2:Y:S04]  /*8240*/  LDL.LU.64 R26, [R1+0xc0] ;  /* 0x0000c000011a7983 */ /* 0x001ea80000300a00 */
[----:B--2---:R0:W-:Y:S04]  /*8250*/  STL.64 [R1+0x12a0], R26 ;  /* 0x0012a01a01007387 */ /* 0x0041e80000100a00 */
[----:B------:R-:W-:Y:S04]  /*8260*/  STL [R1+0x128], R14 ;  /* 0x0001280e01007387 */ /* 0x000fe80000100800 */
[----:B0-----:R-:W2:Y:S04]  /*8270*/  LDL.LU.64 R26, [R1+0xc8] ;  /* 0x0000c800011a7983 */ /* 0x001ea80000300a00 */
[----:B----4-:R-:W-:Y:S04]  /*8280*/  STL [R1+0x120], R12 ;  /* 0x0001200c01007387 */ /* 0x010fe80000100800 */
[----:B--2---:R0:W-:Y:S04]  /*8290*/  STL.64 [R1+0x12a8], R26 ;  /* 0x0012a81a01007387 */ /* 0x0041e80000100a00 */
[----:B------:R-:W-:Y:S04]  /*82a0*/  STL [R1+0x118], R10 ;  /* 0x0001180a01007387 */ /* 0x000fe80000100800 */
[----:B0-----:R-:W2:Y:S04]  /*82b0*/  LDL.LU.64 R26, [R1+0xd0] ;  /* 0x0000d000011a7983 */ /* 0x001ea80000300a00 */
[----:B------:R-:W-:Y:S04]  /*82c0*/  STL [R1+0x110], R8 ;  /* 0x0001100801007387 */ /* 0x000fe80000100800 */
[----:B--2---:R0:W-:Y:S04]  /*82d0*/  STL.64 [R1+0x12b0], R26 ;  /* 0x0012b01a01007387 */ /* 0x0041e80000100a00 */
[----:B------:R-:W-:Y:S04]  /*82e0*/  STL [R1+0x108], R6 ;  /* 0x0001080601007387 */ /* 0x000fe80000100800 */
[----:B0-----:R-:W2:Y:S04]  /*82f0*/  LDL.LU.64 R26, [R1+0xd8] ;  /* 0x0000d800011a7983 */ /* 0x001ea80000300a00 */
[----:B---3--:R-:W-:Y:S04]  /*8300*/  STL [R1+0x100], R4 ;  /* 0x0001000401007387 */ /* 0x008fe80000100800 */
[----:B--2---:R0:W-:Y:S04]  /*8310*/  STL.64 [R1+0x12b8], R26 ;  /* 0x0012b81a01007387 */ /* 0x0041e80000100a00 */
[----:B-----5:R-:W-:Y:S04]  /*8320*/  STL [R1+0xf8], R0 ;  /* 0x0000f80001007387 */ /* 0x020fe80000100800 */
[----:B0-----:R-:W2:Y:S04]  /*8330*/  LDL.LU.64 R26, [R1+0xe0] ;  /* 0x0000e000011a7983 */ /* 0x001ea80000300a00 */
[----:B--2---:R0:W-:Y:S04]  /*8340*/  STL.64 [R1+0x12c0], R26 ;  /* 0x0012c01a01007387 */ /* 0x0041e80000100a00 */
[----:B0-----:R-:W2:Y:S04]  /*8350*/  LDL.LU.64 R26, [R1+0xe8] ;  /* 0x0000e800011a7983 */ /* 0x001ea80000300a00 */
[----:B--2---:R0:W-:Y:S04]  /*8360*/  STL.64 [R1+0x12c8], R26 ;  /* 0x0012c81a01007387 */ /* 0x0041e80000100a00 */
[----:B0-----:R-:W2:Y:S04]  /*8370*/  LDL.LU.64 R26, [R1+0xf0] ;  /* 0x0000f000011a7983 */ /* 0x001ea80000300a00 */
[----:B------:R-:W3:Y:S04]  /*8380*/  LDL.LU.64 R24, [R1+0x60] ;  /* 0x0000600001187983 */ /* 0x000ee80000300a00 */
[----:B------:R-:W4:Y:S04]  /*8390*/  LDL.LU.64 R22, [R1+0x58] ;  /* 0x0000580001167983 */ /* 0x000f280000300a00 */
[----:B------:R-:W5:Y:S04]  /*83a0*/  LDL.LU.64 R20, [R1+0x50] ;  /* 0x0000500001147983 */ /* 0x000f680000300a00 */
        /* <DEDUP_REMOVED lines=9> */
[----:B------:R-:W5:Y:S04]  /*8440*/  LDL.LU.64 R28, [R1] ;  /* 0x00000000011c7983 */ /* 0x000f680000300a00 */
[----:B--2---:R-:W2:Y:S04]  /*8450*/  LDG.E.U16 R0, desc[UR10][R26.64] ;  /* 0x0000000a1a007981 */ /* 0x004ea8000c1e1500 */
[----:B---3--:R-:W3:Y:S04]  /*8460*/  LDG.E.U16 R25, desc[UR10][R24.64] ;  /* 0x0000000a18197981 */ /* 0x008ee8000c1e1500 */
[----:B----4-:R-:W4:Y:S04]  /*8470*/  LDG.E.U16 R23, desc[UR10][R22.64] ;  /* 0x0000000a16177981 */ /* 0x010f28000c1e1500 */
[----:B------:R-:W3:Y:S04]  /*8480*/  LDL.LU.64 R26, [R1+0x12c8] ;  /* 0x0012c800011a7983 */ /* 0x000ee80000300a00 */
[----:B-----5:R-:W5:Y:S04]  /*8490*/  LDG.E.U16 R21, desc[UR10][R20.64] ;  /* 0x0000000a14157981 */ /* 0x020f68000c1e1500 */
[----:B------:R-:W4:Y:S04]  /*84a0*/  LDG.E.U16 R19, desc[UR10][R18.64] ;  /* 0x0000000a12137981 */ /* 0x000f28000c1e1500 */
        /* <DEDUP_REMOVED lines=9> */
[----:B--2---:R3:W-:Y:S04]  /*8540*/  STL [R1+0xf0], R0 ;  /* 0x0000f00001007387 */ /* 0x0047e80000100800 */
[----:B---3--:R-:W2:Y:S04]  /*8550*/  LDG.E.U16 R0, desc[UR10][R26.64] ;  /* 0x0000000a1a007981 */ /* 0x008ea8000c1e1500 */
[----:B------:R-:W3:Y:S04]  /*8560*/  LDL.LU.64 R26, [R1+0x12c0] ;  /* 0x0012c000011a7983 */ /* 0x000ee80000300a00 */
        /* <DEDUP_REMOVED lines=45> */
[----:B---3--:R-:W3:Y:S04]  /*8840*/  LDG.E.U16 R27, desc[UR10][R26.64] ;  /* 0x0000000a1a1b7981 */ /* 0x008ee8000c1e1500 */
[----:B--2---:R0:W-:Y:S04]  /*8850*/  STL [R1+0x70], R0 ;  /* 0x0000700001007387 */ /* 0x0041e80000100800 */
[----:B0-----:R-:W2:Y:S04]  /*8860*/  LDL.LU R0, [R1+0x1240] ;  /* 0x0012400001007983 */ /* 0x001ea80000300800 */
[----:B------:R-:W2:Y:S04]  /*8870*/  LDL.LU R26, [R1+0x123c] ;  /* 0x00123c00011a7983 */ /* 0x000ea80000300800 */
[----:B---3--:R0:W-:Y:S04]  /*8880*/  STL [R1+0x68], R27 ;  /* 0x0000681b01007387 */ /* 0x0081e80000100800 */
[----:B0-----:R-:W2:Y:S04]  /*8890*/  LDL.LU R27, [R1+0x1238] ;  /* 0x00123800011b7983 */ /* 0x001ea80000300800 */
[----:B------:R-:W3:Y:S04]  /*88a0*/  LDL.LU R24, [R1+0x1234] ;  /* 0x0012340001187983 */ /* 0x000ee80000300800 */
[----:B------:R0:W-:Y:S04]  /*88b0*/  STL [R1+0x60], R25 ;  /* 0x0000601901007387 */ /* 0x0001e80000100800 */
[----:B0-----:R-:W3:Y:S04]  /*88c0*/  LDL.LU R25, [R1+0x1230] ;  /* 0x0012300001197983 */ /* 0x001ee80000300800 */
[----:B------:R-:W3:Y:S04]  /*88d0*/  LDL.LU R22, [R1+0x122c] ;  /* 0x00122c0001167983 */ /* 0x000ee80000300800 */
[----:B----4-:R0:W-:Y:S04]  /*88e0*/  STL [R1+0x58], R23 ;  /* 0x0000581701007387 */ /* 0x0101e80000100800 */
[----:B0-----:R-:W4:Y:S04]  /*88f0*/  LDL.LU R23, [R1+0x1228] ;  /* 0x0012280001177983 */ /* 0x001f280000300800 */
[----:B------:R-:W4:Y:S04]  /*8900*/  LDL.LU R20, [R1+0x1224] ;  /* 0x0012240001147983 */ /* 0x000f280000300800 */
[----:B-----5:R0:W-:Y:S04]  /*8910*/  STL [R1+0x50], R21 ;  /* 0x0000501501007387 */ /* 0x0201e80000100800 */
[----:B0-----:R-:W5:Y:S04]  /*8920*/  LDL.LU R21, [R1+0x1220] ;  /* 0x0012200001157983 */ /* 0x001f680000300800 */
[----:B------:R-:W5:Y:S04]  /*8930*/  LDL.LU R18, [R1+0x121c] ;  /* 0x00121c0001127983 */ /* 0x000f680000300800 */
[----:B------:R0:W-:Y:S04]  /*8940*/  STL [R1+0x48], R19 ;  /* 0x0000481301007387 */ /* 0x0001e80000100800 */
        /* <DEDUP_REMOVED lines=25> */
[----:B------:R0:W-:Y:S04]  /*8ae0*/  STL [R1+0x1180], R28 ;  /* 0x0011801c01007387 */ /* 0x0001e80000100800 */
[----:B0-----:R-:W5:Y:S04]  /*8af0*/  LDL.LU.64 R28, [R1+0x130] ;  /* 0x00013000011c7983 */ /* 0x001f680000300a00 */
[----:B--2---:R-:W2:Y:S04]  /*8b00*/  LDG.E.U16 R26, desc[UR10][R26.64] ;  /* 0x0000000a1a1a7981 */ /* 0x004ea8000c1e1500 */
[----:B---3--:R-:W3:Y:S04]  /*8b10*/  LDG.E.U16 R24, desc[UR10][R24.64] ;  /* 0x0000000a18187981 */ /* 0x008ee8000c1e1500 */
[----:B----4-:R-:W4:Y:S04]  /*8b20*/  LDG.E.U16 R22, desc[UR10][R22.64] ;  /* 0x0000000a16167981 */ /* 0x010f28000c1e1500 */
[----:B-----5:R-:W5:Y:S04]  /*8b30*/  LDG.E.U16 R20, desc[UR10][R20.64] ;  /* 0x0000000a14147981 */ /* 0x020f68000c1e1500 */
[----:B------:R-:W2:Y:S04]  /*8b40*/  LDG.E.U16 R18, desc[UR10][R18.64] ;  /* 0x0000000a12127981 */ /* 0x000ea8000c1e1500 */
        /* <DEDUP_REMOVED lines=9> */
[----:B--2---:R0:W-:Y:S04]  /*8be0*/  STL [R1+0x1184], R29 ;  /* 0x0011841d01007387 */ /* 0x0041e80000100800 */
[----:B0-----:R-:W2:Y:S04]  /*8bf0*/  LDL.LU.64 R28, [R1+0x140] ;  /* 0x00014000011c7983 */ /* 0x001ea80000300a00 */
[----:B------:R0:W-:Y:S04]  /*8c00*/  STL [R1+0x1188], R2 ;  /* 0x0011880201007387 */ /* 0x0001e80000100800 */
[----:B0-----:R-:W3:Y:S04]  /*8c10*/  LDL.LU.64 R2, [R1+0x138] ;  /* 0x0001380001027983 */ /* 0x001ee80000300a00 */
[----:B--2---:R-:W2:Y:S04]  /*8c20*/  LDG.E.U16 R5, desc[UR10][R28.64] ;  /* 0x0000000a1c057981 */ /* 0x004ea8000c1e1500 */
[----:B---3--:R-:W3:Y:S04]  /*8c30*/  LDG.E.U16 R3, desc[UR10][R2.64] ;  /* 0x0000000a02037981 */ /* 0x008ee8000c1e1500 */
[----:B---3--:R-:W-:Y:S04]  /*8c40*/  STL [R1+0x118c], R3 ;  /* 0x00118c0301007387 */ /* 0x008fe80000100800 */
[----:B------:R0:W-:Y:S04]  /*8c50*/  STL [R1+0x1190], R4 ;  /* 0x0011900401007387 */ /* 0x0001e80000100800 */
[----:B0-----:R-:W3:Y:S04]  /*8c60*/  LDL.LU R4, [R1+0x120] ;  /* 0x0001200001047983 */ /* 0x001ee80000300800 */
[----:B------:R-:W3:Y:S04]  /*8c70*/  LDL.LU R3, [R1+0x118] ;  /* 0x0001180001037983 */ /* 0x000ee80000300800 */
[----:B------:R-:W3:Y:S04]  /*8c80*/  LDL.LU R2, [R1+0x110] ;  /* 0x0001100001027983 */ /* 0x000ee80000300800 */
[----:B------:R-:W3:Y:S04]  /*8c90*/  LDL.LU R29, [R1+0x108] ;  /* 0x00010800011d7983 */ /* 0x000ee80000300800 */
[----:B------:R-:W3:Y:S04]  /*8ca0*/  LDL.LU R28, [R1+0x100] ;  /* 0x00010000011c7983 */ /* 0x000ee80000300800 */
[----:B--2---:R0:W-:Y:S04]  /*8cb0*/  STL [R1+0x1194], R5 ;  /* 0x0011940501007387 */ /* 0x0041e80000100800 */
[----:B0-----:R-:W2:Y:S04]  /*8cc0*/  LDL.LU R5, [R1+0x128] ;  /* 0x0001280001057983 */ /* 0x001ea80000300800 */
[----:B------:R0:W-:Y:S04]  /*8cd0*/  STL [R1+0x1198], R6 ;  /* 0x0011980601007387 */ /* 0x0001e80000100800 */
[----:B0-----:R-:W2:Y:S04]  /*8ce0*/  LDL.LU.64 R6, [R1+0x148] ;  /* 0x0001480001067983 */ /* 0x001ea80000300a00 */
[----:B--2---:R-:W2:Y:S04]  /*8cf0*/  LDG.E.U16 R7, desc[UR10][R6.64] ;  /* 0x0000000a06077981 */ /* 0x004ea8000c1e1500 */
[----:B--2---:R0:W-:Y:S04]  /*8d00*/  STL [R1+0x119c], R7 ;  /* 0x00119c0701007387 */ /* 0x0041e80000100800 */
[----:B0-----:R-:W2:Y:S04]  /*8d10*/  LDL.LU.64 R6, [R1+0x150] ;  /* 0x0001500001067983 */ /* 0x001ea80000300a00 */
[----:B--2---:R-:W2:Y:S04]  /*8d20*/  LDG.E.U16 R9, desc[UR10][R6.64] ;  /* 0x0000000a06097981 */ /* 0x004ea8000c1e1500 */
[----:B------:R-:W-:Y:S04]  /*8d30*/  STL [R1+0x11a0], R8 ;  /* 0x0011a00801007387 */ /* 0x000fe80000100800 */
[----:B--2---:R-:W-:Y:S04]  /*8d40*/  STL [R1+0x11a4], R9 ;  /* 0x0011a40901007387 */ /* 0x004fe80000100800 */
[----:B------:R-:W-:Y:S04]  /*8d50*/  STL [R1+0x11a8], R10 ;  /* 0x0011a80a01007387 */ /* 0x000fe80000100800 */
[----:B------:R-:W-:Y:S04]  /*8d60*/  STL [R1+0x11ac], R12 ;  /* 0x0011ac0c01007387 */ /* 0x000fe80000100800 */
[----:B------:R-:W-:Y:S04]  /*8d70*/  STL [R1+0x11b0], R14 ;  /* 0x0011b00e01007387 */ /* 0x000fe80000100800 */
[----:B------:R-:W-:Y:S04]  /*8d80*/  STL [R1+0x11b4], R16 ;  /* 0x0011b41001007387 */ /* 0x000fe80000100800 */
[----:B------:R-:W-:Y:S04]  /*8d90*/  STL [R1+0x11b8], R18 ;  /* 0x0011b81201007387 */ /* 0x000fe80000100800 */
[----:B-----5:R-:W-:Y:S04]  /*8da0*/  STL [R1+0x11bc], R20 ;  /* 0x0011bc1401007387 */ /* 0x020fe80000100800 */
[----:B----4-:R-:W-:Y:S04]  /*8db0*/  STL [R1+0x11c0], R22 ;  /* 0x0011c01601007387 */ /* 0x010fe80000100800 */
[----:B------:R-:W-:Y:S04]  /*8dc0*/  STL [R1+0x11c4], R24 ;  /* 0x0011c41801007387 */ /* 0x000fe80000100800 */
[----:B------:R0:W-:Y:S04]  /*8dd0*/  STL [R1+0x11c8], R26 ;  /* 0x0011c81a01007387 */ /* 0x0001e80000100800 */
[----:B0-----:R-:W2:Y:S04]  /*8de0*/  LDL.LU R26, [R1+0xe0] ;  /* 0x0000e000011a7983 */ /* 0x001ea80000300800 */
[----:B--2---:R0:W-:Y:S04]  /*8df0*/  STL [R1+0x11cc], R26 ;  /* 0x0011cc1a01007387 */ /* 0x0041e80000100800 */
[----:B0-----:R-:W2:Y:S04]  /*8e00*/  LDL.LU R26, [R1+0xe8] ;  /* 0x0000e800011a7983 */ /* 0x001ea80000300800 */
[----:B--2---:R0:W-:Y:S04]  /*8e10*/  STL [R1+0x11d0], R26 ;  /* 0x0011d01a01007387 */ /* 0x0041e80000100800 */
[----:B0-----:R-:W2:Y:S04]  /*8e20*/  LDL.LU R26, [R1+0xf0] ;  /* 0x0000f000011a7983 */ /* 0x001ea80000300800 */
[----:B------:R-:W-:Y:S04]  /*8e30*/  STS.U16 [R0+UR4+0x8c00], R5 ;  /* 0x008c000500007988 */ /* 0x000fe80008000404 */
[----:B---3--:R-:W-:Y:S04]  /*8e40*/  STS.U16 [R0+UR4+0x9c00], R4 ;  /* 0x009c000400007988 */ /* 0x008fe80008000404 */
[----:B------:R-:W-:Y:S04]  /*8e50*/  STS.U16 [R0+UR4+0xac00], R3 ;  /* 0x00ac000300007988 */ /* 0x000fe80008000404 */
[----:B--2---:R0:W-:Y:S04]  /*8e60*/  STL [R1+0x11d4], R26 ;  /* 0x0011d41a01007387 */ /* 0x0041e80000100800 */
[----:B0-----:R-:W2:Y:S04]  /*8e70*/  LDL.LU R26, [R1+0xf8] ;  /* 0x0000f800011a7983 */ /* 0x001ea80000300800 */
[----:B------:R-:W3:Y:S04]  /*8e80*/  LDL.LU R24, [R1+0xd8] ;  /* 0x0000d80001187983 */ /* 0x000ee80000300800 */
[----:B------:R-:W4:Y:S04]  /*8e90*/  LDL.LU R22, [R1+0xd0] ;  /* 0x0000d00001167983 */ /* 0x000f280000300800 */
[----:B------:R-:W5:Y:S04]  /*8ea0*/  LDL.LU R20, [R1+0xc8] ;  /* 0x0000c80001147983 */ /* 0x000f680000300800 */
        /* <DEDUP_REMOVED lines=11> */
[----:B------:R0:W-:Y:S04]  /*8f60*/  STS.U16 [R0+UR4+0xbc00], R2 ;  /* 0x00bc000200007988 */ /* 0x0001e80008000404 */
[----:B------:R-:W3:Y:S04]  /*8f70*/  LDL.LU R3, [R1+0x68] ;  /* 0x0000680001037983 */ /* 0x000ee80000300800 */
[----:B------:R1:W-:Y:S04]  /*8f80*/  STS.U16 [R0+UR4+0xcc00], R29 ;  /* 0x00cc001d00007988 */ /* 0x0003e80008000404 */
[----:B0-----:R-:W3:Y:S04]  /*8f90*/  LDL.LU R2, [R1+0x60] ;  /* 0x0000600001027983 */ /* 0x001ee80000300800 */
[----:B------:R0:W-:Y:S04]  /*8fa0*/  STS.U16 [R0+UR4+0xdc00], R28 ;  /* 0x00dc001c00007988 */ /* 0x0001e80008000404 */
[----:B-1----:R-:W3:Y:S04]  /*8fb0*/  LDL.LU R29, [R1+0x58] ;  /* 0x00005800011d7983 */ /* 0x002ee80000300800 */
        /* <DEDUP_REMOVED lines=11> */
[----:B0-----:R-:W2:Y:S04]  /*9070*/  LDL.LU R26, [R1+0x11d4] ;  /* 0x0011d400011a7983 */ /* 0x001ea80000300800 */
[----:B--2---:R0:W-:Y:S04]  /*9080*/  STS.U16 [R0+UR4+0xfc00], R26 ;  /* 0x00fc001a00007988 */ /* 0x0041e80008000404 */
[----:B0-----:R-:W2:Y:S04]  /*9090*/  LDL.LU R26, [R1+0x11d0] ;  /* 0x0011d000011a7983 */ /* 0x001ea80000300800 */
[----:B--2---:R0:W-:Y:S04]  /*90a0*/  STS.U16 [R0+UR4+0x10c00], R26 ;  /* 0x010c001a00007988 */ /* 0x0041e80008000404 */
[----:B0-----:R-:W2:Y:S04]  /*90b0*/  LDL.LU R26, [R1+0x11cc] ;  /* 0x0011cc00011a7983 */ /* 0x001ea80000300800 */
[----:B---3--:R-:W-:Y:S04]  /*90c0*/  STS.U16 [R0+UR4+0x12c00], R24 ;  /* 0x012c001800007988 */ /* 0x008fe80008000404 */
[----:B----4-:R-:W-:Y:S04]  /*90d0*/  STS.U16 [R0+UR4+0x13c00], R22 ;  /* 0x013c001600007988 */ /* 0x010fe80008000404 */
[----:B-----5:R-:W-:Y:S04]  /*90e0*/  STS.U16 [R0+UR4+0x14c00], R20 ;  /* 0x014c001400007988 */ /* 0x020fe80008000404 */
        /* <DEDUP_REMOVED lines=15> */
[----:B--2---:R0:W-:Y:S04]  /*91e0*/  STS.U16 [R0+UR4+0x11c00], R26 ;  /* 0x011c001a00007988 */ /* 0x0041e80008000404 */
[----:B0-----:R-:W2:Y:S04]  /*91f0*/  LDL.LU R26, [R1+0x11c8] ;  /* 0x0011c800011a7983 */ /* 0x001ea80000300800 */
[----:B------:R-:W3:Y:S04]  /*9200*/  LDL.LU R24, [R1+0x11c4] ;  /* 0x0011c40001187983 */ /* 0x000ee80000300800 */
        /* <DEDUP_REMOVED lines=26> */
[----:B--2---:R-:W-:Y:S04]  /*93b0*/  STS.U16 [R0+UR4+0x3fc00], R26 ;  /* 0x03fc001a00007988 */ /* 0x004fe80008000404 */
        /* <DEDUP_REMOVED lines=15> */
[----:B------:R1:W-:Y:S04]  /*94b0*/  STS.U16 [R0+UR4+0x2fc00], R2 ;  /* 0x02fc000200007988 */ /* 0x0003e80008000404 */
[----:B------:R-:W-:Y:S01]  /*94c0*/  STS.U16 [R0+UR4+0x2ec00], R29 ;  /* 0x02ec001d00007988 */ /* 0x000fe20008000404 */
[----:B0-----:R-:W-:-:S03]  /*94d0*/  IMAD.MOV.U32 R3, RZ, RZ, -0x800000 ;  /* 0xff800000ff037424 */ /* 0x001fc600078e00ff */
[----:B------:R0:W-:Y:S01]  /*94e0*/  STS.U16 [R0+UR4+0x2dc00], R28 ;  /* 0x02dc001c00007988 */ /* 0x0001e20008000404 */
[----:B------:R-:W-:Y:S01]  /*94f0*/  MOV R6, 0x3f800000 ;  /* 0x3f80000000067802 */ /* 0x000fe20000000f00 */
[----:B-1----:R-:W-:Y:S01]  /*9500*/  IMAD.MOV.U32 R2, RZ, RZ, -0x800000 ;  /* 0xff800000ff027424 */ /* 0x002fe200078e00ff */
[----:B------:R-:W-:Y:S01]  /*9510*/  MOV R4, 0x3f800000 ;  /* 0x3f80000000047802 */ /* 0x000fe20000000f00 */
[----:B------:R-:W-:Y:S01]  /*9520*/  IMAD.MOV.U32 R7, RZ, RZ, 0x3f800000 ;  /* 0x3f800000ff077424 */ /* 0x000fe200078e00ff */
[----:B------:R-:W1:Y:S01]  /*9530*/  S2R R11, SR_TID.X ;  /* 0x00000000000b7919 */ /* 0x000e620000002100 */
[----:B------:R-:W-:Y:S01]  /*9540*/  IMAD.MOV.U32 R5, RZ, RZ, 0x3f800000 ;  /* 0x3f800000ff057424 */ /* 0x000fe200078e00ff */
[----:B------:R-:W2:Y:S01]  /*9550*/  LDCU UR4, c[0x0][0x3f0] ;  /* 0x00007e00ff0477ac */ /* 0x000ea20008000800 */
[----:B0-----:R-:W-:Y:S01]  /*9560*/  MOV R0, 0xff800000 ;  /* 0xff80000000007802 */ /* 0x001fe20000000f00 */
[----:B------:R-:W-:Y:S04]  /*9570*/  STL [R1+0x950], R2 ;  /* 0x0009500201007387 */ /* 0x000fe80000100800 */
        /* <DEDUP_REMOVED lines=28> */
[----:B------:R0:W-:Y:S04]  /*9740*/  STL [R1+0x8dc], R3 ;  /* 0x0008dc0301007387 */ /* 0x0001e80000100800 */
[----:B------:R3:W-:Y:S04]  /*9750*/  STL [R1+0x8d8], R2 ;  /* 0x0008d80201007387 */ /* 0x0007e80000100800 */
[----:B------:R1:W-:Y:S01]  /*9760*/  STL [R1+0x8bc], R0 ;  /* 0x0008bc0001007387 */ /* 0x0003e20000100800 */
[----:B0-----:R-:W-:Y:S01]  /*9770*/  IMAD.MOV.U32 R3, RZ, RZ, 0x3f800000 ;  /* 0x3f800000ff037424 */ /* 0x001fe200078e00ff */
[----:B---3--:R-:W-:-:S02]  /*9780*/  MOV R2, 0x3f800000 ;  /* 0x3f80000000027802 */ /* 0x008fc40000000f00 */
[----:B------:R0:W-:Y:S04]  /*9790*/  STL.64 [R1+0x1f8], R6 ;  /* 0x0001f80601007387 */ /* 0x0001e80000100a00 */
[----:B------:R0:W-:Y:S04]  /*97a0*/  STL.64 [R1+0x200], R4 ;  /* 0x0002000401007387 */ /* 0x0001e80000100a00 */
[----:B------:R0:W-:Y:S04]  /*97b0*/  STL.64 [R1+0x208], R2 ;  /* 0x0002080201007387 */ /* 0x0001e80000100a00 */
[----:B------:R0:W-:Y:S04]  /*97c0*/  STL.64 [R1+0x210], R6 ;  /* 0x0002100601007387 */ /* 0x0001e80000100a00 */
[----:B------:R0:W-:Y:S04]  /*97d0*/  STL.64 [R1+0x220], R4 ;  /* 0x0002200401007387 */ /* 0x0001e80000100a00 */
[----:B------:R0:W-:Y:S04]  /*97e0*/  STL [R1+0x460], RZ ;  /* 0x000460ff01007387 */ /* 0x0001e80000100800 */
[----:B------:R0:W-:Y:S04]  /*97f0*/  STL.64 [R1+0x228], R2 ;  /* 0x0002280201007387 */ /* 0x0001e80000100a00 */
[----:B------:R0:W-:Y:S04]  /*9800*/  STL [R1+0x464], RZ ;  /* 0x000464ff01007387 */ /* 0x0001e80000100800 */
        /* <DEDUP_REMOVED lines=254> */
[----:B------:R0:W-:Y:S04]  /*a7f0*/  STL.64 [R1+0x258], R2 ;  /* 0x0002580201007387 */ /* 0x0001e80000100a00 */
        /* <DEDUP_REMOVED lines=8> */
[----:B------:R0:W-:Y:S01]  /*a880*/  STL.64 [R1+0x9f8], R4 ;  /* 0x0009f80401007387 */ /* 0x0001e20000100a00 */
[----:B--2---:R-:W-:Y:S01]  /*a890*/  UISETP.GE.AND UP0, UPT, UR4, 0x1, UPT ;  /* 0x000000010400788c */ /* 0x004fe2000bf06270 */
[----:B-1----:R-:W-:-:S08]  /*a8a0*/  LOP3.LUT R0, R11, 0x1ff, RZ, 0xc0, !PT ;  /* 0x000001ff0b007812 */ /* 0x002fd000078ec0ff */
[----:B------:R-:W-:Y:S05]  /*a8b0*/  BRA.U !UP0, `(.L_x_0) ;  /* 0x000005ad08247547 */ /* 0x000fea000b800000 */
[----:B0-----:R-:W0:Y:S01]  /*a8c0*/  LDC.64 R2, c[0x0][0x3c0] ;  /* 0x0000f000ff027b82 */ /* 0x001e220000000a00 */
[----:B------:R-:W1:Y:S01]  /*a8d0*/  LDCU UR7, c[0x0][0x3c8] ;  /* 0x00007900ff0777ac */ /* 0x000e620008000800 */
[----:B------:R-:W2:Y:S06]  /*a8e0*/  LDCU.64 UR8, c[0x0][0x388] ;  /* 0x00007100ff0877ac */ /* 0x000eac0008000a00 */
[----:B------:R-:W3:Y:S01]  /*a8f0*/  LDC.64 R4, c[0x0][0x390] ;  /* 0x0000e400ff047b82 */ /* 0x000ee20000000a00 */
[----:B------:R-:W4:Y:S01]  /*a900*/  LDCU.64 UR4, c[0x0][0x3d0] ;  /* 0x00007a00ff0477ac */ /* 0x000f220008000a00 */
[----:B------:R-:W0:Y:S06]  /*a910*/  LDCU UR12, c[0x0][0x3f0] ;  /* 0x00007e00ff0c77ac */ /* 0x000e2c0008000800 */
[----:B------:R-:W5:Y:S01]  /*a920*/  LDC R15, c[0x0][0x3d8] ;  /* 0x0000f600ff0f7b82 */ /* 0x000f620000000800 */
[----:B-1----:R-:W-:-:S04]  /*a930*/  IMAD R6, R0, UR7, RZ ;  /* 0x0000000700067c24 */ /* 0x002fc8000f8e02ff */
[C---:B------:R-:W-:Y:S01]  /*a940*/  IMAD.HI R9, R6.reuse, 0x2, RZ ;  /* 0x0000000206097827 */ /* 0x040fe200078e02ff */
[----:B------:R-:W-:Y:S02]  /*a950*/  SHF.L.U32 R7, R6, 0x1, RZ ;  /* 0x0000000106077819 */ /* 0x000fe400000006ff */
[----:B------:R-:W1:Y:S01]  /*a960*/  LDC R18, c[0x0][0x3d8] ;  /* 0x0000f600ff127b82 */ /* 0x000e620000000800 */
[C---:B0-----:R-:W-:Y:S01]  /*a970*/  SHF.L.U32 R10, R3.reuse, 0x6, RZ ;  /* 0x00000006030a7819 */ /* 0x041fe200000006ff */
[----:B------:R-:W-:Y:S01]  /*a980*/  IMAD R2, R2, UR6, RZ ;  /* 0x0000000602027c24 */ /* 0x000fe2000f8e02ff */
[----:B----4-:R-:W-:Y:S01]  /*a990*/  UIMAD UR4, UR6, UR4, URZ ;  /* 0x00000004060472a4 */ /* 0x010fe2000f8e02ff */
[----:B------:R-:W-:Y:S02]  /*a9a0*/  IMAD R6, R3, 0x84, RZ ;  /* 0x0000008403067824 */ /* 0x000fe400078e02ff */
[C---:B------:R-:W-:Y:S01]  /*a9b0*/  IMAD.SHL.U32 R0, R2.reuse, 0x2, RZ ;  /* 0x0000000202007824 */ /* 0x040fe200078e00ff */
[----:B------:R-:W-:Y:S01]  /*a9c0*/  USHF.L.U32 UR7, UR4, 0x1, URZ ;  /* 0x0000000104077899 */ /* 0x000fe200080006ff */
[----:B------:R-:W-:Y:S01]  /*a9d0*/  IMAD.HI R2, R2, 0x2, RZ ;  /* 0x0000000202027827 */ /* 0x000fe200078e02ff */
[----:B------:R-:W0:Y:S02]  /*a9e0*/  LDC R20, c[0x0][0x3d8] ;  /* 0x0000f600ff147b82 */ /* 0x000e240000000800 */
[----:B--2---:R-:W-:Y:S01]  /*a9f0*/  IADD3 R26, P0, P1, R7, UR8, R0 ;  /* 0x00000008071a7c10 */ /* 0x004fe2000f91e000 */
[----:B------:R-:W-:Y:S01]  /*aa00*/  IMAD R8, R3, 0x86, RZ ;  /* 0x0000008603087824 */ /* 0x000fe200078e02ff */
[----:B------:R-:W-:-:S02]  /*aa10*/  LOP3.LUT R0, R11, 0x7f, RZ, 0xc0, !PT ;  /* 0x0000007f0b007812 */ /* 0x000fc400078ec0ff */
[----:B------:R-:W-:Y:S01]  /*aa20*/  IADD3.X R27, PT, PT, R9, UR9, R2, P0, P1 ;  /* 0x00000009091b7c10 */ /* 0x000fe200087e2402 */
[C---:B------:R-:W-:Y:S01]  /*aa30*/  IMAD R2, R3.reuse, 0x82, RZ ;  /* 0x0000008203027824 */ /* 0x040fe200078e02ff */
[-C--:B------:R-:W-:Y:S01]  /*aa40*/  LEA RZ, P5, R3, R26.reuse, 0x2 ;  /* 0x0000001a03ff7211 */ /* 0x080fe200078a10ff */
[----:B------:R-:W-:Y:S01]  /*aa50*/  IMAD R0, R0, UR5, RZ ;  /* 0x0000000500007c24 */ /* 0x000fe2000f8e02ff */
[----:B------:R-:W-:Y:S01]  /*aa60*/  UIMAD.WIDE UR4, UR4, 0x2, URZ ;  /* 0x00000002040478a5 */ /* 0x000fe2000f8e02ff */
[-C--:B------:R-:W-:Y:S01]  /*aa70*/  IADD3 RZ, P2, PT, R6, R26.reuse, RZ ;  /* 0x0000001a06ff7210 */ /* 0x080fe20007f5e0ff */
[----:B------:R-:W-:Y:S01]  /*aa80*/  STL.64 [R1+0x698], R26 ;  /* 0x0006981a01007387 */ /* 0x000fe20000100a00 */
[----:B------:R-:W-:Y:S01]  /*aa90*/  IADD3 RZ, P6, PT, R2, R26, RZ ;  /* 0x0000001a02ff7210 */ /* 0x000fe20007fde0ff */
[C---:B------:R-:W-:Y:S01]  /*aaa0*/  IMAD.HI R2, R0.reuse, 0x2, RZ ;  /* 0x0000000200027827 */ /* 0x040fe200078e02ff */
[----:B------:R-:W-:Y:S01]  /*aab0*/  SHF.L.U32 R7, R0, 0x1, RZ ;  /* 0x0000000100077819 */ /* 0x000fe200000006ff */
[----:B------:R-:W2:Y:S01]  /*aac0*/  LDC R22, c[0x0][0x3d8] ;  /* 0x0000f600ff167b82 */ /* 0x000ea20000000800 */
[----:B------:R-:W-:Y:S01]  /*aad0*/  SHF.R.U32.HI R6, RZ, 0x7, R11 ;  /* 0x00000007ff067819 */ /* 0x000fe2000001160b */
[----:B------:R-:W4:Y:S01]  /*aae0*/  LDCU UR9, c[0x0][0x3a8] ;  /* 0x00007500ff0977ac */ /* 0x000f220008000800 */
[----:B---3--:R-:W-:Y:S01]  /*aaf0*/  IADD3 R0, P0, P1, R7, UR7, R4 ;  /* 0x0000000707007c10 */ /* 0x008fe2000f91e004 */
[----:B------:R-:W-:Y:S01]  /*ab00*/  IMAD.SHL.U32 R7, R3, 0x8, RZ ;  /* 0x0000000803077824 */ /* 0x000fe200078e00ff */
[----:B------:R-:W-:-:S02]  /*ab10*/  SGXT.U32 R6, R6, 0x2 ;  /* 0x000000020606781a */ /* 0x000fc40000000000 */
[----:B------:R-:W-:Y:S01]  /*ab20*/  IADD3.X R4, PT, PT, R2, UR5, R5, P0, P1 ;  /* 0x0000000502047c10 */ /* 0x000fe200087e2405 */
[C---:B------:R-:W-:Y:S01]  /*ab30*/  IMAD.SHL.U32 R2, R3.reuse, 0x2, RZ ;  /* 0x0000000203027824 */ /* 0x040fe200078e00ff */
[----:B------:R-:W-:Y:S01]  /*ab40*/  SHF.L.U32 R5, R3, 0x2, RZ ;  /* 0x0000000203057819 */ /* 0x000fe200000006ff */
[----:B-----5:R-:W-:Y:S01]  /*ab50*/  IMAD R6, R6, R15, RZ ;  /* 0x0000000f06067224 */ /* 0x020fe200078e02ff */
[----:B------:R-:W-:Y:S01]  /*ab60*/  LOP3.LUT P0, RZ, R11, 0xf, RZ, 0xc0, !PT ;  /* 0x0000000f0bff7812 */ /* 0x000fe2000780c0ff */
[----:B------:R3:W-:Y:S01]  /*ab70*/  STL [R1+0x1310], R0 ;  /* 0x0013100001007387 */ /* 0x0007e20000100800 */
[CC--:B------:R-:W-:Y:S01]  /*ab80*/  IADD3 R24, P3, PT, R2.reuse, R26.reuse, RZ ;  /* 0x0000001a02187210 */ /* 0x0c0fe20007f7e0ff */
[----:B------:R-:W5:Y:S01]  /*ab90*/  LDC R28, c[0x0][0x3d8] ;  /* 0x0000f600ff1c7b82 */ /* 0x000f620000000800 */
[----:B------:R-:W-:Y:S02]  /*aba0*/  LEA.HI.X.SX32 R23, R2, R27, 0x1, P5 ;  /* 0x0000001b02177211 */ /* 0x000fe400028f0eff */
[----:B------:R-:W-:-:S02]  /*abb0*/  LEA RZ, P5, R3, R26, 0x4 ;  /* 0x0000001a03ff7211 */ /* 0x000fc400078a20ff */
[CC--:B------:R-:W-:Y:S02]  /*abc0*/  LEA.HI.X.SX32 R25, R3.reuse, R27.reuse, 0x1, P3 ;  /* 0x0000001b03197211 */ /* 0x0c0fe400018f0eff */
[-C--:B------:R-:W-:Y:S01]  /*abd0*/  LEA RZ, P3, R3, R26.reuse, 0x3 ;  /* 0x0000001a03ff7211 */ /* 0x080fe200078618ff */
[----:B---3--:R-:W-:Y:S01]  /*abe0*/  IMAD R0, R15, 0x4, R6 ;  /* 0x000000040f007824 */ /* 0x008fe200078e0206 */
[-C--:B------:R-:W-:Y:S01]  /*abf0*/  LEA.HI.X.SX32 R9, R7, R27.reuse, 0x1, P5 ;  /* 0x0000001b07097211 */ /* 0x080fe200028f0eff */
[----:B------:R-:W-:Y:S01]  /*ac00*/  STL.64 [R1+0x1178], R24 ;  /* 0x0011781801007387 */ /* 0x000fe20000100a00 */
[C---:B------:R-:W-:Y:S01]  /*ac10*/  SHF.L.U32 R2, R3.reuse, 0x4, RZ ;  /* 0x0000000403027819 */ /* 0x040fe200000006ff */
[C---:B------:R-:W-:Y:S01]  /*ac20*/  IMAD R7, R3.reuse, 0x42, RZ ;  /* 0x0000004203077824 */ /* 0x040fe200078e02ff */
[-C--:B------:R-:W-:Y:S01]  /*ac30*/  LEA RZ, P5, R3, R26.reuse, 0x5 ;  /* 0x0000001a03ff7211 */ /* 0x080fe200078a28ff */
[----:B------:R3:W-:Y:S01]  /*ac40*/  STL [R1+0x9f4], R23 ;  /* 0x0009f41701007387 */ /* 0x0007e20000100800 */
[----:B------:R-:W-:Y:S01]  /*ac50*/  LOP3.LUT P1, RZ, R11, 0x3, RZ, 0xc0, !PT ;  /* 0x000000030bff7812 */ /* 0x000fe2000782c0ff */
[----:B------:R-:W0:Y:S01]  /*ac60*/  LDC R29, c[0x0][0x3d8] ;  /* 0x0000f600ff1d7b82 */ /* 0x000e220000000800 */
[-C--:B------:R-:W-:Y:S01]  /*ac70*/  LEA.HI.X.SX32 R11, R5, R27.reuse, 0x1, P3 ;  /* 0x0000001b050b7211 */ /* 0x080fe200018f0eff */
[C---:B------:R-:W-:Y:S01]  /*ac80*/  IMAD.SHL.U32 R5, R3.reuse, 0x20, RZ ;  /* 0x0000002003057824 */ /* 0x040fe200078e00ff */
[-C--:B------:R-:W-:Y:S01]  /*ac90*/  LEA.HI.X.SX32 R21, R2, R27.reuse, 0x1, P5 ;  /* 0x0000001b02157211 */ /* 0x080fe200028f0eff */
[C---:B------:R-:W-:Y:S01]  /*aca0*/  IMAD R2, R3.reuse, 0x21, RZ ;  /* 0x0000002103027824 */ /* 0x040fe200078e02ff */
[----:B------:R-:W-:Y:S01]  /*acb0*/  LEA RZ, P5, R3, R26, 0x6 ;  /* 0x0000001a03ff7211 */ /* 0x000fe200078a30ff */
[----:B------:R-:W-:Y:S01]  /*acc0*/  STL [R1+0x9ec], R11 ;  /* 0x0009ec0b01007387 */ /* 0x000fe20000100800 */
[----:B------:R-:W-:Y:S01]  /*acd0*/  LEA R0, R15, R0, 0x2 ;  /* 0x000000000f007211 */ /* 0x000fe200078e10ff */
[----:B---3--:R-:W3:Y:S01]  /*ace0*/  LDC R23, c[0x0][0x3d8] ;  /* 0x0000f600ff177b82 */ /* 0x008ee20000000800 */
[-C--:B------:R-:W-:Y:S01]  /*acf0*/  LEA.HI.X.SX32 R17, R5, R27.reuse, 0x1, P5 ;  /* 0x0000001b05117211 */ /* 0x080fe200028f0eff */
[----:B------:R1:W-:Y:S01]  /*ad00*/  STL [R1+0x9e4], R9 ;  /* 0x0009e40901007387 */ /* 0x0003e20000100800 */
[CC--:B------:R-:W-:Y:S01]  /*ad10*/  LEA RZ, P5, R3.reuse, R26.reuse, 0x7 ;  /* 0x0000001a03ff7211 */ /* 0x0c0fe200078a38ff */
[C---:B------:R-:W-:Y:S01]  /*ad20*/  IMAD R5, R3.reuse, 0x8c, RZ ;  /* 0x0000008c03057824 */ /* 0x040fe200078e02ff */
[-C--:B------:R-:W-:Y:S01]  /*ad30*/  IADD3 RZ, P4, PT, R8, R26.reuse, RZ ;  /* 0x0000001a08ff7210 */ /* 0x080fe20007f9e0ff */
[----:B------:R-:W-:Y:S01]  /*ad40*/  IMAD R8, R3, 0x88, RZ ;  /* 0x0000008803087824 */ /* 0x000fe200078e02ff */
[-C--:B------:R-:W-:Y:S01]  /*ad50*/  LEA.HI.X.SX32 R19, R10, R27.reuse, 0x1, P5 ;  /* 0x0000001b0a137211 */ /* 0x080fe200028f0eff */
[----:B------:R-:W-:Y:S01]  /*ad60*/  STL [R1+0x9dc], R21 ;  /* 0x0009dc1501007387 */ /* 0x000fe20000100800 */
[-C--:B------:R-:W-:Y:S01]  /*ad70*/  IADD3 R16, P5, PT, R7, R26.reuse, RZ ;  /* 0x0000001a07107210 */ /* 0x080fe20007fbe0ff */
[C---:B------:R-:W-:Y:S01]  /*ad80*/  IMAD R10, R3.reuse, 0x43, RZ ;  /* 0x00000043030a7824 */ /* 0x040fe200078e02ff */
[-C--:B------:R-:W-:Y:S01]  /*ad90*/  IADD3 RZ, P3, PT, R8, R26.reuse, RZ ;  /* 0x0000001a08ff7210 */ /* 0x080fe20007f7e0ff */
[C---:B-1----:R-:W-:Y:S01]  /*ada0*/  IMAD R9, R3.reuse, 0x41, RZ ;  /* 0x0000004103097824 */ /* 0x042fe200078e02ff */
[----:B------:R1:W-:Y:S01]  /*adb0*/  STL [R1+0x9d4], R17 ;  /* 0x0009d41101007387 */ /* 0x0003e20000100800 */
[----:B------:R-:W-:Y:S01]  /*adc0*/  IMAD R8, R3, 0x8a, RZ ;  /* 0x0000008a03087824 */ /* 0x000fe200078e02ff */
[-C--:B------:R-:W-:Y:S01]  /*add0*/  LEA.HI.X.SX32 R13, R7, R27.reuse, 0x1, P2 ;  /* 0x0000001b070d7211 */ /* 0x080fe200010f0eff */
[----:B------:R-:W0:Y:S01]  /*ade0*/  LDC R24, c[0x0][0x3d8] ;  /* 0x0000f600ff187b82 */ /* 0x000e220000000800 */
[----:B------:R-:W-:Y:S01]  /*adf0*/  LEA.HI.X.SX32 R11, R9, R27, 0x1, P6 ;  /* 0x0000001b090b7211 */ /* 0x000fe200030f0eff */
[----:B------:R-:W-:Y:S01]  /*ae00*/  IMAD R9, R15, 0x4, R0 ;  /* 0x000000040f097824 */ /* 0x000fe200078e0200 */
[----:B------:R-:W-:Y:S01]  /*ae10*/  STL [R1+0x9cc], R19 ;  /* 0x0009cc1301007387 */ /* 0x000fe20000100800 */
[----:B------:R-:W-:Y:S01]  /*ae20*/  IADD3 RZ, P6, PT, R8, R26, RZ ;  /* 0x0000001a08ff7210 */ /* 0x000fe20007fde0ff */
[----:B------:R-:W-:-:S02]  /*ae30*/  IMAD R8, R3, 0x11, RZ ;  /* 0x0000001103087824 */ /* 0x000fc400078e02ff */
[----:B------:R2:W-:Y:S01]  /*ae40*/  STL [R1+0x9c4], R11 ;  /* 0x0009c40b01007387 */ /* 0x0005e20000100800 */
[----:B-1----:R-:W-:Y:S01]  /*ae50*/  LEA.HI.X.SX32 R17, R2, R27, 0x1, P5 ;  /* 0x0000001b02117211 */ /* 0x002fe200028f0eff */
[----:B------:R-:W-:Y:S01]  /*ae60*/  IMAD R2, R3, 0x22, RZ ;  /* 0x0000002203027824 */ /* 0x000fe200078e02ff */
[----:B------:R-:W1:Y:S01]  /*ae70*/  LDC R21, c[0x0][0x3d8] ;  /* 0x0000f600ff157b82 */ /* 0x000e620000000800 */
[----:B------:R4:W-:Y:S01]  /*ae80*/  STL [R1+0x14], R0 ;  /* 0x0000140001007387 */ /* 0x0009e20000100800 */
[----:B------:R-:W-:Y:S01]  /*ae90*/  IADD3 RZ, P5, PT, R5, R26, RZ ;  /* 0x0000001a05ff7210 */ /* 0x000fe20007fbe0ff */
[----:B------:R-:W-:Y:S02]  /*aea0*/  IMAD R5, R3, 0x8e, RZ ;  /* 0x0000008e03057824 */ /* 0x000fe400078e02ff */
[----:B------:R5:W-:Y:S01]  /*aeb0*/  STL.64 [R1+0x1170], R16 ;  /* 0x0011701001007387 */ /* 0x000be20000100a00 */
[----:B--2---:R-:W-:Y:S02]  /*aec0*/  LEA R11, R15, R9, 0x2 ;  /* 0x000000090f0b7211 */ /* 0x004fe400078e10ff */
[----:B------:R-:W2:Y:S01]  /*aed0*/  LDC R19, c[0x0][0x3d8] ;  /* 0x0000f600ff137b82 */ /* 0x000ea20000000800 */
[----:B------:R3:W-:Y:S01]  /*aee0*/  STL [R1+0x20], R9 ;  /* 0x0000200901007387 */ /* 0x0007e20000100800 */
[----:B----4-:R-:W-:-:S02]  /*aef0*/  IMAD R0, R3, 0x44, RZ ;  /* 0x0000004403007824 */ /* 0x010fc400078e02ff */
[----:B------:R-:W-:Y:S01]  /*af00*/  IMAD R7, R15, 0x4, R11 ;  /* 0x000000040f077824 */ /* 0x000fe200078e020b */
[----:B------:R4:W-:Y:S03]  /*af10*/  STL [R1+0x8], R11 ;  /* 0x0000080b01007387 */ /* 0x0009e60000100800 */
[----:B------:R-:W0:Y:S01]  /*af20*/  LDC R25, c[0x0][0x3d8] ;  /* 0x0000f600ff197b82 */ /* 0x000e220000000800 */
[----:B-----5:R-:W-:Y:S01]  /*af30*/  IADD3 R16, P2, PT, R2, R26, RZ ;  /* 0x0000001a02107210 */ /* 0x020fe20007f5e0ff */
[----:B------:R5:W-:Y:S01]  /*af40*/  STL [R1+0x9bc], R13 ;  /* 0x0009bc0d01007387 */ /* 0x000be20000100800 */
[----:B---3--:R-:W-:Y:S02]  /*af50*/  IMAD R9, R3, 0x90, RZ ;  /* 0x0000009003097824 */ /* 0x008fe400078e02ff */
[----:B------:R-:W-:Y:S02]  /*af60*/  LEA.HI.X.SX32 R17, R8, R27, 0x1, P2 ;  /* 0x0000001b08117211 */ /* 0x000fe400010f0eff */
[----:B------:R-:W-:-:S02]  /*af70*/  LEA R8, R15, R7, 0x2 ;  /* 0x000000070f087211 */ /* 0x000fc400078e10ff */
[-C--:B----4-:R-:W-:Y:S02]  /*af80*/  LEA.HI.X.SX32 R11, R10, R27.reuse, 0x1, P4 ;  /* 0x0000001b0a0b7211 */ /* 0x090fe400020f0eff */
[-C--:B------:R-:W-:Y:S02]  /*af90*/  IADD3 R12, P4, PT, R0, R26.reuse, RZ ;  /* 0x0000001a000c7210 */ /* 0x080fe40007f9e0ff */
[-C--:B------:R-:W-:Y:S01]  /*afa0*/  IADD3 RZ, P2, PT, R5, R26.reuse, RZ ;  /* 0x0000001a05ff7210 */ /* 0x080fe20007f5e0ff */
[----:B------:R3:W-:Y:S01]  /*afb0*/  STL [R1+0x9b4], R11 ;  /* 0x0009b40b01007387 */ /* 0x0007e20000100800 */
[----:B-----5:R-:W-:Y:S01]  /*afc0*/  LEA.HI.X.SX32 R13, R2, R27, 0x1, P4 ;  /* 0x0000001b020d7211 */ /* 0x020fe200020f0eff */
[----:B------:R-:W4:Y:S01]  /*afd0*/  LDC R5, c[0x0][0x3d8] ;  /* 0x0000f600ff057b82 */ /* 0x000f220000000800 */
[----:B------:R-:W-:Y:S01]  /*afe0*/  IADD3 RZ, P4, PT, R9, R26, RZ ;  /* 0x0000001a09ff7210 */ /* 0x000fe20007f9e0ff */
[C---:B------:R-:W-:Y:S01]  /*aff0*/  IMAD R9, R15.reuse, 0x4, R8 ;  /* 0x000000040f097824 */ /* 0x040fe200078e0208 */
[----:B------:R5:W-:Y:S04]  /*b000*/  STL [R1+0x1300], R7 ;  /* 0x0013000701007387 */ /* 0x000be80000100800 */
[C---:B------:R-:W-:Y:S01]  /*b010*/  LEA R10, R15.reuse, R9, 0x2 ;  /* 0x000000090f0a7211 */ /* 0x040fe200078e10ff */
[----:B------:R-:W-:Y:S01]  /*b020*/  STL.64 [R1+0x1168], R16 ;  /* 0x0011681001007387 */ /* 0x000fe20000100a00 */
[----:B------:R-:W0:Y:S03]  /*b030*/  LDC R2, c[0x0][0x3d8] ;  /* 0x0000f600ff027b82 */ /* 0x000e260000000800 */
[C---:B---3--:R-:W-:Y:S01]  /*b040*/  IMAD R11, R15.reuse, 0x4, R10 ;  /* 0x000000040f0b7824 */ /* 0x048fe200078e020a */
[----:B------:R3:W-:Y:S04]  /*b050*/  STL.64 [R1+0x1160], R12 ;  /* 0x0011600c01007387 */ /* 0x0007e80000100a00 */
[----:B------:R-:W-:Y:S01]  /*b060*/  STL [R1+0x12f0], R9 ;  /* 0x0012f00901007387 */ /* 0x000fe20000100800 */
[----:B-----5:R-:W5:Y:S03]  /*b070*/  LDC R7, c[0x0][0x3d8] ;  /* 0x0000f600ff077b82 */ /* 0x020f660000000800 */
[----:B------:R1:W-:Y:S01]  /*b080*/  STL.64 [R1+0x12e0], R10 ;  /* 0x0012e00a01007387 */ /* 0x0003e20000100a00 */
[----:B---3--:R-:W-:-:S04]  /*b090*/  LEA R12, R15, R11, 0x2 ;  /* 0x0000000b0f0c7211 */ /* 0x008fc800078e10ff */
[----:B------:R-:W3:Y:S01]  /*b0a0*/  LDC R16, c[0x0][0x3d8] ;  /* 0x0000f600ff107b82 */ /* 0x000ee20000000800 */
[----:B------:R-:W-:Y:S02]  /*b0b0*/  IMAD R13, R15, 0x4, R12 ;  /* 0x000000040f0d7824 */ /* 0x000fe400078e020c */
[----:B-1----:R-:W-:-:S05]  /*b0c0*/  IMAD.MOV.U32 R10, RZ, RZ, R26 ;  /* 0x000000ffff0a7224 */ /* 0x002fca00078e001a */
[----:B------:R-:W1:Y:S01]  /*b0d0*/  LDC R17, c[0x0][0x3d8] ;  /* 0x0000f600ff117b82 */ /* 0x000e620000000800 */
[----:B------:R-:W-:Y:S01]  /*b0e0*/  LEA R14, R15, R13, 0x2 ;  /* 0x0000000d0f0e7211 */ /* 0x000fe200078e10ff */
[----:B------:R-:W-:Y:S01]  /*b0f0*/  STL.64 [R1+0x12d8], R12 ;  /* 0x0012d80c01007387 */ /* 0x000fe20000100a00 */
[----:B------:R-:W-:-:S03]  /*b100*/  MOV R11, R27 ;  /* 0x0000001b000b7202 */ /* 0x000fc60000000f00 */
[----:B------:R-:W-:Y:S02]  /*b110*/  IMAD R15, R15, 0x4, R14 ;  /* 0x000000040f0f7824 */ /* 0x000fe400078e020e */
[----:B------:R-:W0:Y:S03]  /*b120*/  LDC R26, c[0x0][0x3d8] ;  /* 0x0000f600ff1a7b82 */ /* 0x000e260000000800 */
[----:B------:R0:W-:Y:S01]  /*b130*/  STL.64 [R1+0x12e8], R14 ;  /* 0x0012e80e01007387 */ /* 0x0001e20000100a00 */
[----:B---3--:R-:W-:-:S04]  /*b140*/  LEA R16, R16, R15, 0x2 ;  /* 0x0000000f10107211 */ /* 0x008fc800078e10ff */
[----:B------:R-:W3:Y:S01]  /*b150*/  LDC R27, c[0x0][0x3d8] ;  /* 0x0000f600ff1b7b82 */ /* 0x000ee20000000800 */
[----:B-1----:R-:W-:-:S07]  /*b160*/  IMAD R17, R17, 0x4, R16 ;  /* 0x0000000411117824 */ /* 0x002fce00078e0210 */
[----:B------:R-:W1:Y:S01]  /*b170*/  LDC R9, c[0x0][0x3d8] ;  /* 0x0000f600ff097b82 */ /* 0x000e620000000800 */
[----:B------:R-:W-:Y:S01]  /*b180*/  LEA R18, R18, R17, 0x2 ;  /* 0x0000001112127211 */ /* 0x000fe200078e10ff */
[----:B------:R4:W-:Y:S06]  /*b190*/  STL.64 [R1+0x12c8], R16 ;  /* 0x0012c81001007387 */ /* 0x0009ec0000100a00 */
[----:B0-----:R-:W0:Y:S01]  /*b1a0*/  LDC R15, c[0x0][0x3d8] ;  /* 0x0000f600ff0f7b82 */ /* 0x001e220000000800 */
[----:B--2---:R-:W-:-:S05]  /*b1b0*/  IMAD R19, R19, 0x4, R18 ;  /* 0x0000000413137824 */ /* 0x004fca00078e0212 */
[----:B------:R-:W-:Y:S01]  /*b1c0*/  LEA R20, R20, R19, 0x2 ;  /* 0x0000001314147211 */ /* 0x000fe200078e10ff */
[----:B------:R2:W-:Y:S01]  /*b1d0*/  STL.64 [R1+0x12c0], R18 ;  /* 0x0012c01201007387 */ /* 0x0005e20000100a00 */
[----:B------:R-:W0:Y:S01]  /*b1e0*/  LDC R0, c[0x0][0x3d8] ;  /* 0x0000f600ff007b82 */ /* 0x000e220000000800 */
[----:B----4-:R-:W-:Y:S01]  /*b1f0*/  IMAD.MOV.U32 R16, RZ, RZ, R10 ;  /* 0x000000ffff107224 */ /* 0x010fe200078e000a */
[----:B------:R-:W-:Y:S01]  /*b200*/  MOV R17, R11 ;  /* 0x0000000b00117202 */ /* 0x000fe20000000f00 */
[----:B------:R-:W-:-:S05]  /*b210*/  IMAD R21, R21, 0x4, R20 ;  /* 0x0000000415157824 */ /* 0x000fca00078e0214 */
[----:B------:R-:W-:Y:S01]  /*b220*/  LEA R22, R22, R21, 0x2 ;  /* 0x0000001516167211 */ /* 0x000fe200078e10ff */
[----:B-1----:R1:W-:Y:S01]  /*b230*/  STL.64 [R1+0x1308], R8 ;  /* 0x0013080801007387 */ /* 0x0023e20000100a00 */
[----:B------:R-:W4:Y:S03]  /*b240*/  LDC R10, c[0x0][0x3d8] ;  /* 0x0000f600ff0a7b82 */ /* 0x000f260000000800 */
[----:B------:R-:W-:Y:S01]  /*b250*/  IMAD R23, R23, 0x4, R22 ;  /* 0x0000000417177824 */ /* 0x000fe200078e0216 */
[----:B------:R0:W-:Y:S04]  /*b260*/  STL.64 [R1+0x12d0], R20 ;  /* 0x0012d01401007387 */ /* 0x0001e80000100a00 */
[----:B------:R-:W-:Y:S01]  /*b270*/  LEA R24, R24, R23, 0x2 ;  /* 0x0000001718187211 */ /* 0x000fe200078e10ff */
[----:B--2---:R-:W2:Y:S04]  /*b280*/  LDC R18, c[0x0][0x3d8] ;  /* 0x0000f600ff127b82 */ /* 0x004ea80000000800 */
[----:B------:R-:W-:-:S04]  /*b290*/  IMAD R25, R25, 0x4, R24 ;  /* 0x0000000419197824 */ /* 0x000fc800078e0218 */
[----:B-1----:R-:W1:Y:S01]  /*b2a0*/  LDC R9, c[0x0][0x3d8] ;  /* 0x0000f600ff097b82 */ /* 0x002e620000000800 */
[----:B------:R-:W-:-:S05]  /*b2b0*/  LEA R26, R26, R25, 0x2 ;  /* 0x000000191a1a7211 */ /* 0x000fca00078e10ff */
[----:B---3--:R-:W-:Y:S02]  /*b2c0*/  IMAD R27, R27, 0x4, R26 ;  /* 0x000000041b1b7824 */ /* 0x008fe400078e021a */
[----:B------:R-:W2:Y:S03]  /*b2d0*/  LDC R19, c[0x0][0x3d8] ;  /* 0x0000f600ff137b82 */ /* 0x000ea60000000800 */
[----:B------:R-:W-:-:S05]  /*b2e0*/  LEA R28, R28, R27, 0x2 ;  /* 0x0000001b1c1c7211 */ /* 0x000fca00078e10ff */
[----:B------:R-:W-:Y:S01]  /*b2f0*/  IMAD R29, R29, 0x4, R28 ;  /* 0x000000041d1d7824 */ /* 0x000fe200078e021c */
[----:B------:R-:W3:Y:S04]  /*b300*/  LDC R13, c[0x0][0x3d8] ;  /* 0x0000f600ff0d7b82 */ /* 0x000ee80000000800 */
[----:B------:R-:W-:-:S04]  /*b310*/  LEA R2, R2, R29, 0x2 ;  /* 0x0000001d02027211 */ /* 0x000fc800078e10ff */
[----:B------:R-:W3:Y:S01]  /*b320*/  LDC R11, c[0x0][0x3d8] ;  /* 0x0000f600ff0b7b82 */ /* 0x000ee20000000800 */
[----:B------:R-:W-:-:S05]  /*b330*/  IMAD R5, R5, 0x4, R2 ;  /* 0x0000000405057824 */ /* 0x000fca00078e0202 */
[----:B-1----:R-:W-:Y:S01]  /*b340*/  LEA R5, R9, R5, 0x2 ;  /* 0x0000000509057211 */ /* 0x002fe200078e10ff */
[----:B--2---:R1:W-:Y:S01]  /*b350*/  STL.64 [R1+0x12f8], R18 ;  /* 0x0012f81201007387 */ /* 0x0043e20000100a00 */
[----:B------:R-:W2:Y:S08]  /*b360*/  LDC R9, c[0x0][0x3d8] ;  /* 0x0000f600ff097b82 */ /* 0x000eb00000000800 */
[----:B0-----:R-:W0:Y:S08]  /*b370*/  LDC R21, c[0x0][0x3d8] ;  /* 0x0000f600ff157b82 */ /* 0x001e300000000800 */
[----:B-1----:R-:W1:Y:S01]  /*b380*/  LDC R19, c[0x0][0x3d8] ;  /* 0x0000f600ff137b82 */ /* 0x002e620000000800 */
[----:B--2---:R-:W-:-:S07]  /*b390*/  IMAD R18, R9, 0x4, R5 ;  /* 0x0000000409127824 */ /* 0x004fce00078e0205 */
[----:B------:R-:W2:Y:S02]  /*b3a0*/  LDC R9, c[0x0][0x3d8] ;  /* 0x0000f600ff097b82 */ /* 0x000ea40000000800 */
[----:B--2---:R-:W-:-:S06]  /*b3b0*/  LEA R18, R9, R18, 0x2 ;  /* 0x0000001209127211 */ /* 0x004fcc00078e10ff */
[----:B------:R-:W2:Y:S01]  /*b3c0*/  LDC R9, c[0x0][0x3d8] ;  /* 0x0000f600ff097b82 */ /* 0x000ea20000000800 */
[----:B------:R2:W-:Y:S02]  /*b3d0*/  STL [R1+0x10], R18 ;  /* 0x0000101201007387 */ /* 0x0005e40000100800 */
[----:B--2---:R-:W-:-:S05]  /*b3e0*/  IMAD R18, R9, 0x4, R18 ;  /* 0x0000000409127824 */ /* 0x004fca00078e0212 */
[----:B------:R-:W2:Y:S01]  /*b3f0*/  LDC R9, c[0x0][0x3d8] ;  /* 0x0000f600ff097b82 */ /* 0x000ea20000000800 */
[----:B------:R2:W-:Y:S02]  /*b400*/  STL [R1+0xc], R18 ;  /* 0x00000c1201007387 */ /* 0x0005e40000100800 */
[----:B--2---:R-:W-:-:S05]  /*b410*/  LEA R18, R9, R18, 0x2 ;  /* 0x0000001209127211 */ /* 0x004fca00078e10ff */
        /* <DEDUP_REMOVED lines=19> */
[----:B------:R-:W-:Y:S01]  /*b550*/  STL [R1+0x50], R18 ;  /* 0x0000501201007387 */ /* 0x000fe20000100800 */
[----:B--2---:R-:W-:-:S05]  /*b560*/  IMAD R9, R9, 0x4, R18 ;  /* 0x0000000409097824 */ /* 0x004fca00078e0212 */
[----:B------:R4:W-:Y:S04]  /*b570*/  STL [R1+0x58], R9 ;  /* 0x0000580901007387 */ /* 0x0009e80000100800 */
[----:B------:R-:W2:Y:S01]  /*b580*/  LDL.LU R20, [R1+0x14] ;  /* 0x0000140001147983 */ /* 0x000ea20000300800 */
[----:B----4-:R-:W-:-:S03]  /*b590*/  LEA R9, R10, R9, 0x2 ;  /* 0x000000090a097211 */ /* 0x010fc600078e10ff */
[----:B------:R-:W4:Y:S04]  /*b5a0*/  LDL.LU R10, [R1+0x20] ;  /* 0x00002000010a7983 */ /* 0x000f280000300800 */
[----:B------:R0:W-:Y:S02]  /*b5b0*/  STL [R1+0x54], R9 ;  /* 0x0000540901007387 */ /* 0x0001e40000100800 */
[----:B0-----:R-:W-:-:S05]  /*b5c0*/  IMAD R9, R15, 0x4, R9 ;  /* 0x000000040f097824 */ /* 0x001fca00078e0209 */
[----:B-----5:R-:W-:Y:S01]  /*b5d0*/  LEA R7, R7, R9, 0x2 ;  /* 0x0000000907077211 */ /* 0x020fe200078e10ff */
[----:B------:R0:W-:Y:S04]  /*b5e0*/  STL [R1+0x68], R9 ;  /* 0x0000680901007387 */ /* 0x0001e80000100800 */
[----:B------:R-:W-:Y:S01]  /*b5f0*/  IMAD R0, R0, 0x4, R7 ;  /* 0x0000000400007824 */ /* 0x000fe200078e0207 */
[----:B------:R5:W-:Y:S01]  /*b600*/  STL [R1+0x74], R7 ;  /* 0x0000740701007387 */ /* 0x000be20000100800 */
[C---:B------:R-:W-:Y:S02]  /*b610*/  IMAD R15, R3.reuse, 0x46, RZ ;  /* 0x00000046030f7824 */ /* 0x040fe400078e02ff */
[----:B0-----:R-:W-:Y:S01]  /*b620*/  IMAD R9, R3, 0x44, RZ ;  /* 0x0000004403097824 */ /* 0x001fe200078e02ff */
[----:B-1----:R-:W-:Y:S01]  /*b630*/  LEA R19, R19, R0, 0x2 ;  /* 0x0000000013137211 */ /* 0x002fe200078e10ff */
[----:B------:R0:W-:Y:S01]  /*b640*/  STL [R1+0x70], R0 ;  /* 0x0000700001007387 */ /* 0x0001e20000100800 */
[----:B------:R-:W-:-:S02]  /*b650*/  IMAD R18, R3, 0x23, RZ ;  /* 0x0000002303127824 */ /* 0x000fc400078e02ff */
[----:B-----5:R-:W-:Y:S01]  /*b660*/  IMAD R7, R3, 0x45, RZ ;  /* 0x0000004503077824 */ /* 0x020fe200078e02ff */
[-C--:B------:R-:W-:Y:S02]  /*b670*/  LEA.HI.X.SX32 R9, R9, R17.reuse, 0x1, P3 ;  /* 0x0000001109097211 */ /* 0x080fe400018f0eff */
[----:B------:R-:W-:Y:S01]  /*b680*/  IADD3 R8, P3, PT, R15, R16, RZ ;  /* 0x000000100f087210 */ /* 0x000fe20007f7e0ff */
[----:B0-----:R-:W5:Y:S04]  /*b690*/  LDL.LU R0, [R1+0x1310] ;  /* 0x0013100001007983 */ /* 0x001f680000300800 */
[----:B------:R3:W-:Y:S04]  /*b6a0*/  STL [R1+0x1298], R3 ;  /* 0x0012980301007387 */ /* 0x0007e80000100800 */
[----:B------:R-:W-:Y:S04]  /*b6b0*/  STL [R1+0x80], R19 ;  /* 0x0000801301007387 */ /* 0x000fe80000100800 */
[----:B------:R0:W-:Y:S01]  /*b6c0*/  STL [R1+0x9ac], R9 ;  /* 0x0009ac0901007387 */ /* 0x0001e20000100800 */
[----:B---3--:R-:W-:Y:S01]  /*b6d0*/  IMAD R3, R13, 0x4, R19 ;  /* 0x000000040d037824 */ /* 0x008fe200078e0213 */
[----:B------:R-:W-:-:S02]  /*b6e0*/  LEA.HI.X.SX32 R13, R7, R17, 0x1, P6 ;  /* 0x00000011070d7211 */ /* 0x000fc400030f0eff */
[----:B------:R-:W1:Y:S01]  /*b6f0*/  LDC R7, c[0x0][0x3d8] ;  /* 0x0000f600ff077b82 */ /* 0x000e620000000800 */
[----:B0-----:R-:W-:Y:S02]  /*b700*/  LEA.HI.X.SX32 R9, R18, R17, 0x1, P3 ;  /* 0x0000001112097211 */ /* 0x001fe400018f0eff */
[----:B------:R-:W-:Y:S05]  /*b710*/  STL [R1+0x9a4], R13 ;  /* 0x0009a40d01007387 */ /* 0x000fea0000100800 */
[----:B------:R-:W0:Y:S01]  /*b720*/  LDC R19, c[0x0][0x3d8] ;  /* 0x0000f600ff137b82 */ /* 0x000e220000000800 */
[----:B------:R-:W-:Y:S04]  /*b730*/  STL [R1+0x90], R3 ;  /* 0x0000900301007387 */ /* 0x000fe80000100800 */
[----:B------:R3:W-:Y:S04]  /*b740*/  STL.64 [R1+0x1158], R8 ;  /* 0x0011580801007387 */ /* 0x0007e80000100a00 */
[----:B---3--:R-:W3:Y:S01]  /*b750*/  LDL.LU.64 R8, [R1+0x1308] ;  /* 0x0013080001087983 */ /* 0x008ee20000300a00 */
[----:B-1----:R-:W-:-:S02]  /*b760*/  LEA R7, R7, R6, 0x2 ;  /* 0x0000000607077211 */ /* 0x002fc400078e10ff */
[----:B------:R-:W-:Y:S01]  /*b770*/  LEA.HI.X.SX32 R15, R15, R17, 0x1, P5 ;  /* 0x000000110f0f7211 */ /* 0x000fe200028f0eff */
[----:B0-----:R-:W-:-:S05]  /*b780*/  IMAD R3, R19, 0x4, R3 ;  /* 0x0000000413037824 */ /* 0x001fca00078e0203 */
[----:B------:R0:W-:Y:S04]  /*b790*/  STL [R1+0x8c], R3 ;  /* 0x00008c0301007387 */ /* 0x0001e80000100800 */
[----:B------:R-:W-:Y:S01]  /*b7a0*/  STL [R1+0x99c], R15 ;  /* 0x00099c0f01007387 */ /* 0x000fe20000100800 */
[CC--:B-----5:R-:W-:Y:S02]  /*b7b0*/  LEA R12, P6, R6.reuse, R0.reuse, 0x1 ;  /* 0x00000000060c7211 */ /* 0x0e0fe400078c08ff */
[C---:B------:R-:W-:Y:S02]  /*b7c0*/  LEA R18, P3, R7.reuse, R0, 0x1 ;  /* 0x0000000007127211 */ /* 0x040fe400078608ff */
[-C--:B------:R-:W-:Y:S02]  /*b7d0*/  LEA.HI.X.SX32 R13, R6, R4.reuse, 0x1, P6 ;  /* 0x00000004060d7211 */ /* 0x080fe400030f0eff */
[----:B------:R-:W5:Y:S01]  /*b7e0*/  LDL.LU R6, [R1+0x8] ;  /* 0x0000080001067983 */ /* 0x000f620000300800 */
[----:B------:R-:W-:-:S03]  /*b7f0*/  LEA.HI.X.SX32 R19, R7, R4, 0x1, P3 ;  /* 0x0000000407137211 */ /* 0x000fc600018f0eff */
[----:B------:R-:W-:Y:S01]  /*b800*/  STL.64 [R1+0x1150], R12 ;  /* 0x0011500c01007387 */ /* 0x000fe20000100a00 */
[----:B---3--:R-:W-:Y:S02]  /*b810*/  LEA R9, R9, R3, 0x2 ;  /* 0x0000000309097211 */ /* 0x008fe400078e10ff */
[----:B0-----:R-:W0:Y:S03]  /*b820*/  LDC R3, c[0x0][0x3d8] ;  /* 0x0000f600ff037b82 */ /* 0x001e260000000800 */
[----:B------:R-:W-:Y:S04]  /*b830*/  STL [R1+0x88], R9 ;  /* 0x0000880901007387 */ /* 0x000fe80000100800 */
[----:B------:R-:W3:Y:S04]  /*b840*/  LDL.LU R7, [R1+0x1300] ;  /* 0x0013000001077983 */ /* 0x000ee80000300800 */
[----:B------:R1:W-:Y:S04]  /*b850*/  STL.64 [R1+0x1148], R18 ;  /* 0x0011481201007387 */ /* 0x0003e80000100a00 */
[----:B-1----:R-:W3:Y:S01]  /*b860*/  LDL.LU.64 R18, [R1+0x12f8] ;  /* 0x0012f80001127983 */ /* 0x002ee20000300a00 */
[----:B0-----:R-:W-:-:S03]  /*b870*/  IMAD R3, R3, 0x4, R9 ;  /* 0x0000000403037824 */ /* 0x001fc600078e0209 */
[----:B------:R-:W3:Y:S01]  /*b880*/  LDL.LU R9, [R1+0x12f0] ;  /* 0x0012f00001097983 */ /* 0x000ee20000300800 */
[----:B--2---:R-:W-:-:S04]  /*b890*/  LEA R14, P5, R20, R0, 0x1 ;  /* 0x00000000140e7211 */ /* 0x004fc800078a08ff */
[----:B------:R-:W-:Y:S02]  /*b8a0*/  LEA.HI.X.SX32 R15, R20, R4, 0x1, P5 ;  /* 0x00000004140f7211 */ /* 0x000fe400028f0eff */
[C---:B----4-:R-:W-:Y:S01]  /*b8b0*/  LEA R12, P6, R10.reuse, R0, 0x1 ;  /* 0x000000000a0c7211 */ /* 0x050fe200078c08ff */
[----:B------:R-:W0:Y:S02]  /*b8c0*/  LDC R20, c[0x0][0x3d8] ;  /* 0x0000f600ff147b82 */ /* 0x000e240000000800 */
[----:B------:R-:W-:Y:S01]  /*b8d0*/  STL.64 [R1+0x1140], R14 ;  /* 0x0011400e01007387 */ /* 0x000fe20000100a00 */
[----:B------:R-:W-:-:S03]  /*b8e0*/  LEA.HI.X.SX32 R13, R10, R4, 0x1, P6 ;  /* 0x000000040a0d7211 */ /* 0x000fc600030f0eff */
[----:B------:R1:W-:Y:S04]  /*b8f0*/  STL [R1+0x84], R3 ;  /* 0x0000840301007387 */ /* 0x0003e80000100800 */
[----:B------:R2:W-:Y:S01]  /*b900*/  STL.64 [R1+0x1138], R12 ;  /* 0x0011380c01007387 */ /* 0x0005e20000100a00 */
[----:B-1----:R-:W-:-:S05]  /*b910*/  LEA R3, R11, R3, 0x2 ;  /* 0x000000030b037211 */ /* 0x002fca00078e10ff */
[----:B------:R0:W-:Y:S01]  /*b920*/  STL [R1+0x7c], R3 ;  /* 0x00007c0301007387 */ /* 0x0001e20000100800 */
[----:B--2---:R-:W-:-:S04]  /*b930*/  LEA R12, P6, R8, R0, 0x1 ;  /* 0x00000000080c7211 */ /* 0x004fc800078c08ff */
[----:B------:R-:W-:Y:S01]  /*b940*/  LEA.HI.X.SX32 R13, R8, R4, 0x1, P6 ;  /* 0x00000004080d7211 */ /* 0x000fe200030f0eff */
[----:B0-----:R-:W-:Y:S01]  /*b950*/  IMAD R3, R20, 0x4, R3 ;  /* 0x0000000414037824 */ /* 0x001fe200078e0203 */
[----:B-----5:R-:W-:-:S04]  /*b960*/  LEA R14, P3, R6, R0, 0x1 ;  /* 0x00000000060e7211 */ /* 0x020fc800078608ff */
[----:B------:R-:W-:-:S05]  /*b970*/  LEA.HI.X.SX32 R15, R6, R4, 0x1, P3 ;  /* 0x00000004060f7211 */ /* 0x000fca00018f0eff */
[----:B------:R0:W-:Y:S04]  /*b980*/  STL.64 [R1+0x1130], R14 ;  /* 0x0011300e01007387 */ /* 0x0001e80000100a00 */
[----:B0-----:R-:W2:Y:S01]  /*b990*/  LDL.LU.64 R14, [R1+0x12e8] ;  /* 0x0012e800010e7983 */ /* 0x001ea20000300a00 */
[----:B---3--:R-:W-:-:S04]  /*b9a0*/  LEA R10, P5, R7, R0, 0x1 ;  /* 0x00000000070a7211 */ /* 0x008fc800078a08ff */
[----:B------:R-:W-:-:S05]  /*b9b0*/  LEA.HI.X.SX32 R11, R7, R4, 0x1, P5 ;  /* 0x00000004070b7211 */ /* 0x000fca00028f0eff */
[----:B------:R0:W-:Y:S04]  /*b9c0*/  STL.64 [R1+0x1128], R10 ;  /* 0x0011280a01007387 */ /* 0x0001e80000100a00 */
[----:B0-----:R-:W3:Y:S04]  /*b9d0*/  LDL.LU.64 R10, [R1+0x12e0] ;  /* 0x0012e000010a7983 */ /* 0x001ee80000300a00 */
[----:B------:R0:W-:Y:S04]  /*b9e0*/  STL.64 [R1+0x1120], R12 ;  /* 0x0011200c01007387 */ /* 0x0001e80000100a00 */
[----:B------:R-:W-:Y:S01]  /*b9f0*/  STL [R1+0x78], R3 ;  /* 0x0000780301007387 */ /* 0x000fe20000100800 */
[----:B0-----:R-:W-:-:S04]  /*ba00*/  LEA R12, P3, R9, R0, 0x1 ;  /* 0x00000000090c7211 */ /* 0x001fc800078608ff */
[----:B------:R-:W-:-:S05]  /*ba10*/  LEA.HI.X.SX32 R13, R9, R4, 0x1, P3 ;  /* 0x00000004090d7211 */ /* 0x000fca00018f0eff */
[----:B------:R0:W-:Y:S04]  /*ba20*/  STL.64 [R1+0x1118], R12 ;  /* 0x0011180c01007387 */ /* 0x0001e80000100a00 */
[----:B0-----:R-:W4:Y:S01]  /*ba30*/  LDL.LU.64 R12, [R1+0x12d8] ;  /* 0x0012d800010c7983 */ /* 0x001f220000300a00 */
[----:B------:R-:W-:-:S05]  /*ba40*/  LEA R3, R21, R3, 0x2 ;  /* 0x0000000315037211 */ /* 0x000fca00078e10ff */
[----:B------:R0:W-:Y:S02]  /*ba50*/  STL [R1+0x6c], R3 ;  /* 0x00006c0301007387 */ /* 0x0001e40000100800 */
[----:B0-----:R-:W-:Y:S01]  /*ba60*/  IMAD R3, R18, 0x4, R3 ;  /* 0x0000000412037824 */ /* 0x001fe200078e0203 */
[CC--:B---3--:R-:W-:Y:S02]  /*ba70*/  LEA R20, P5, R10.reuse, R0.reuse, 0x1 ;  /* 0x000000000a147211 */ /* 0x0c8fe400078a08ff */
[C---:B------:R-:W-:Y:S02]  /*ba80*/  LEA R6, P6, R11.reuse, R0, 0x1 ;  /* 0x000000000b067211 */ /* 0x040fe400078c08ff */
[-C--:B------:R-:W-:Y:S02]  /*ba90*/  LEA.HI.X.SX32 R21, R10, R4.reuse, 0x1, P5 ;  /* 0x000000040a157211 */ /* 0x080fe400028f0eff */
[----:B------:R-:W-:-:S03]  /*baa0*/  LEA.HI.X.SX32 R7, R11, R4, 0x1, P6 ;  /* 0x000000040b077211 */ /* 0x000fc600030f0eff */
[----:B------:R0:W-:Y:S04]  /*bab0*/  STL.64 [R1+0x1110], R20 ;  /* 0x0011101401007387 */ /* 0x0001e80000100a00 */
[----:B0-----:R-:W3:Y:S04]  /*bac0*/  LDL.LU.64 R20, [R1+0x12d0] ;  /* 0x0012d00001147983 */ /* 0x001ee80000300a00 */
[----:B------:R-:W-:Y:S04]  /*bad0*/  STL [R1+0x64], R3 ;  /* 0x0000640301007387 */ /* 0x000fe80000100800 */
[----:B------:R0:W-:Y:S02]  /*bae0*/  STL.64 [R1+0x1108], R6 ;  /* 0x0011080601007387 */ /* 0x0001e40000100a00 */
[----:B0-----:R-:W-:-:S02]  /*baf0*/  LEA R6, R19, R3, 0x2 ;  /* 0x0000000313067211 */ /* 0x001fc400078e10ff */
[----:B------:R-:W0:Y:S01]  /*bb00*/  LDC R3, c[0x0][0x3d8] ;  /* 0x0000f600ff037b82 */ /* 0x000e220000000800 */
[----:B------:R-:W-:Y:S02]  /*bb10*/  MOV R10, R16 ;  /* 0x00000010000a7202 */ /* 0x000fe40000000f00 */
[C---:B----4-:R-:W-:Y:S01]  /*bb20*/  LEA R16, P3, R12.reuse, R0, 0x1 ;  /* 0x000000000c107211 */ /* 0x050fe200078608ff */
[----:B------:R-:W-:Y:S01]  /*bb30*/  IMAD.MOV.U32 R11, RZ, RZ, R17 ;  /* 0x000000ffff0b7224 */ /* 0x000fe200078e0011 */
[----:B------:R0:W-:Y:S02]  /*bb40*/  STL [R1+0x60], R6 ;  /* 0x0000600601007387 */ /* 0x0001e40000100800 */
[----:B------:R-:W-:-:S05]  /*bb50*/  LEA.HI.X.SX32 R17, R12, R4, 0x1, P3 ;  /* 0x000000040c117211 */ /* 0x000fca00018f0eff */
[----:B------:R1:W-:Y:S01]  /*bb60*/  STL.64 [R1+0x1100], R16 ;  /* 0x0011001001007387 */ /* 0x0003e20000100a00 */
[----:B0-----:R-:W-:-:S03]  /*bb70*/  IMAD R6, R3, 0x4, R6 ;  /* 0x0000000403067824 */ /* 0x001fc600078e0206 */
[----:B-1----:R-:W4:Y:S01]  /*bb80*/  LDL.LU.64 R16, [R1+0x12c8] ;  /* 0x0012c80001107983 */ /* 0x002f220000300a00 */
[----:B------:R-:W0:Y:S01]  /*bb90*/  LDC R3, c[0x0][0x3d8] ;  /* 0x0000f600ff037b82 */ /* 0x000e220000000800 */
[----:B------:R-:W-:-:S04]  /*bba0*/  LEA R18, P5, R13, R0, 0x1 ;  /* 0x000000000d127211 */ /* 0x000fc800078a08ff */
[----:B------:R-:W-:Y:S01]  /*bbb0*/  LEA.HI.X.SX32 R19, R13, R4, 0x1, P5 ;  /* 0x000000040d137211 */ /* 0x000fe200028f0eff */
[----:B------:R-:W-:Y:S01]  /*bbc0*/  STL [R1+0x5c], R6 ;  /* 0x00005c0601007387 */ /* 0x000fe20000100800 */
[----:B--2---:R-:W-:-:S03]  /*bbd0*/  LEA R8, P6, R14, R0, 0x1 ;  /* 0x000000000e087211 */ /* 0x004fc600078c08ff */
[----:B------:R1:W-:Y:S01]  /*bbe0*/  STL.64 [R1+0x10f8], R18 ;  /* 0x0010f81201007387 */ /* 0x0003e20000100a00 */
[----:B------:R-:W-:Y:S02]  /*bbf0*/  LEA.HI.X.SX32 R9, R14, R4, 0x1, P6 ;  /* 0x000000040e097211 */ /* 0x000fe400030f0eff */
[----:B-1----:R-:W-:Y:S02]  /*bc00*/  LEA R18, P3, R15, R0, 0x1 ;  /* 0x000000000f127211 */ /* 0x002fe400078608ff */
[----:B0-----:R-:W-:Y:S02]  /*bc10*/  LEA R6, R3, R6, 0x2 ;  /* 0x0000000603067211 */ /* 0x001fe400078e10ff */
[----:B------:R-:W-:Y:S01]  /*bc20*/  LEA.HI.X.SX32 R19, R15, R4, 0x1, P3 ;  /* 0x000000040f137211 */ /* 0x000fe200018f0eff */
[----:B------:R-:W-:Y:S01]  /*bc30*/  STL.64 [R1+0x10f0], R8 ;  /* 0x0010f00801007387 */ /* 0x000fe20000100a00 */
[----:B------:R-:W0:Y:S03]  /*bc40*/  LDC R3, c[0x0][0x3d8] ;  /* 0x0000f600ff037b82 */ /* 0x000e260000000800 */
[----:B------:R-:W-:Y:S04]  /*bc50*/  STL [R1+0x4c], R6 ;  /* 0x00004c0601007387 */ /* 0x000fe80000100800 */
[----:B------:R1:W-:Y:S04]  /*bc60*/  STL.64 [R1+0x10e8], R18 ;  /* 0x0010e81201007387 */ /* 0x0003e80000100a00 */
[----:B-1----:R-:W2:Y:S01]  /*bc70*/  LDL.LU.64 R18, [R1+0x12c0] ;  /* 0x0012c00001127983 */ /* 0x002ea20000300a00 */
[----:B0-----:R-:W-:-:S02]  /*bc80*/  IMAD R6, R3, 0x4, R6 ;  /* 0x0000000403067824 */ /* 0x001fc400078e0206 */
[----:B------:R-:W0:Y:S03]  /*bc90*/  LDC R3, c[0x0][0x3d8] ;  /* 0x0000f600ff037b82 */ /* 0x000e260000000800 */
[----:B------:R0:W-:Y:S02]  /*bca0*/  STL [R1+0x48], R6 ;  /* 0x0000480601007387 */ /* 0x0001e40000100800 */
[----:B0-----:R-:W-:-:S03]  /*bcb0*/  LEA R6, R3, R6, 0x2 ;  /* 0x0000000603067211 */ /* 0x001fc600078e10ff */
[----:B------:R-:W0:Y:S01]  /*bcc0*/  LDC R3, c[0x0][0x3d8] ;  /* 0x0000f600ff037b82 */ /* 0x000e220000000800 */
[CC--:B----4-:R-:W-:Y:S02]  /*bcd0*/  LEA R12, P5, R16.reuse, R0.reuse, 0x1 ;  /* 0x00000000100c7211 */ /* 0x0d0fe400078a08ff */
[C---:B------:R-:W-:Y:S02]  /*bce0*/  LEA R8, P6, R17.reuse, R0, 0x1 ;  /* 0x0000000011087211 */ /* 0x040fe400078c08ff */
[-C--:B------:R-:W-:Y:S02]  /*bcf0*/  LEA.HI.X.SX32 R13, R16, R4.reuse, 0x1, P5 ;  /* 0x00000004100d7211 */ /* 0x080fe400028f0eff */
[----:B------:R-:W-:-:S03]  /*bd00*/  LEA.HI.X.SX32 R9, R17, R4, 0x1, P6 ;  /* 0x0000000411097211 */ /* 0x000fc600030f0eff */
[----:B------:R-:W-:Y:S04]  /*bd10*/  STL.64 [R1+0x10e0], R12 ;  /* 0x0010e00c01007387 */ /* 0x000fe80000100a00 */
[----:B------:R-:W-:Y:S04]  /*bd20*/  STL.64 [R1+0x10d8], R8 ;  /* 0x0010d80801007387 */ /* 0x000fe80000100a00 */
[----:B------:R0:W-:Y:S02]  /*bd30*/  STL [R1+0x44], R6 ;  /* 0x0000440601007387 */ /* 0x0001e40000100800 */
[----:B0-----:R-:W-:-:S02]  /*bd40*/  IMAD R6, R3, 0x4, R6 ;  /* 0x0000000403067824 */ /* 0x001fc400078e0206 */
[----:B------:R-:W0:Y:S01]  /*bd50*/  LDC R3, c[0x0][0x3d8] ;  /* 0x0000f600ff037b82 */ /* 0x000e220000000800 */
[----:B--2---:R-:W-:-:S04]  /*bd60*/  LEA R14, P3, R18, R0, 0x1 ;  /* 0x00000000120e7211 */ /* 0x004fc800078608ff */
[----:B------:R-:W-:-:S05]  /*bd70*/  LEA.HI.X.SX32 R15, R18, R4, 0x1, P3 ;  /* 0x00000004120f7211 */ /* 0x000fca00018f0eff */
[----:B------:R-:W-:Y:S04]  /*bd80*/  STL.64 [R1+0x10d0], R14 ;  /* 0x0010d00e01007387 */ /* 0x000fe80000100a00 */
[----:B------:R0:W-:Y:S02]  /*bd90*/  STL [R1+0x38], R6 ;  /* 0x0000380601007387 */ /* 0x0001e40000100800 */
[----:B0-----:R-:W-:Y:S02]  /*bda0*/  LEA R6, R3, R6, 0x2 ;  /* 0x0000000603067211 */ /* 0x001fe400078e10ff */
[----:B------:R-:W0:Y:S01]  /*bdb0*/  LDC R3, c[0x0][0x3d8] ;  /* 0x0000f600ff037b82 */ /* 0x000e220000000800 */
[-C--:B------:R-:W-:Y:S02]  /*bdc0*/  LEA R12, P5, R19, R0.reuse, 0x1 ;  /* 0x00000000130c7211 */ /* 0x080fe400078a08ff */
[----:B---3--:R-:W-:-:S02]  /*bdd0*/  LEA R8, P6, R20, R0, 0x1 ;  /* 0x0000000014087211 */ /* 0x008fc400078c08ff */
[-C--:B------:R-:W-:Y:S02]  /*bde0*/  LEA.HI.X.SX32 R13, R19, R4.reuse, 0x1, P5 ;  /* 0x00000004130d7211 */ /* 0x080fe400028f0eff */
[----:B------:R-:W-:-:S03]  /*bdf0*/  LEA.HI.X.SX32 R9, R20, R4, 0x1, P6 ;  /* 0x0000000414097211 */ /* 0x000fc600030f0eff */
[----:B------:R-:W-:Y:S04]  /*be00*/  STL.64 [R1+0x10c8], R12 ;  /* 0x0010c80c01007387 */ /* 0x000fe80000100a00 */
[----:B------:R-:W-:Y:S04]  /*be10*/  STL.64 [R1+0x10c0], R8 ;  /* 0x0010c00801007387 */ /* 0x000fe80000100a00 */
[----:B------:R0:W-:Y:S02]  /*be20*/  STL [R1+0x34], R6 ;  /* 0x0000340601007387 */ /* 0x0001e40000100800 */
[----:B0-----:R-:W-:-:S02]  /*be30*/  IMAD R6, R3, 0x4, R6 ;  /* 0x0000000403067824 */ /* 0x001fc400078e0206 */
[----:B------:R-:W0:Y:S01]  /*be40*/  LDC R3, c[0x0][0x3d8] ;  /* 0x0000f600ff037b82 */ /* 0x000e220000000800 */
[----:B------:R-:W-:-:S04]  /*be50*/  LEA R14, P3, R21, R0, 0x1 ;  /* 0x00000000150e7211 */ /* 0x000fc800078608ff */
[----:B------:R-:W-:-:S05]  /*be60*/  LEA.HI.X.SX32 R15, R21, R4, 0x1, P3 ;  /* 0x00000004150f7211 */ /* 0x000fca00018f0eff */
[----:B------:R-:W-:Y:S04]  /*be70*/  STL.64 [R1+0x10b8], R14 ;  /* 0x0010b80e01007387 */ /* 0x000fe80000100a00 */
[----:B------:R0:W-:Y:S02]  /*be80*/  STL [R1+0x30], R6 ;  /* 0x0000300601007387 */ /* 0x0001e40000100800 */
[----:B0-----:R-:W-:Y:S02]  /*be90*/  LEA R6, R3, R6, 0x2 ;  /* 0x0000000603067211 */ /* 0x001fe400078e10ff */
[----:B------:R-:W0:Y:S01]  /*bea0*/  LDC R3, c[0x0][0x3d8] ;  /* 0x0000f600ff037b82 */ /* 0x000e220000000800 */
[-C--:B------:R-:W-:Y:S02]  /*beb0*/  LEA R8, P6, R23, R0.reuse, 0x1 ;  /* 0x0000000017087211 */ /* 0x080fe400078c08ff */
[----:B------:R-:W-:-:S02]  /*bec0*/  LEA R12, P5, R22, R0, 0x1 ;  /* 0x00000000160c7211 */ /* 0x000fc400078a08ff */
        /* <DEDUP_REMOVED lines=9> */
[----:B------:R1:W-:Y:S01]  /*bf60*/  STL.64 [R1+0x10a0], R8 ;  /* 0x0010a00801007387 */ /* 0x0003e20000100a00 */
[----:B------:R-:W-:-:S03]  /*bf70*/  LEA R14, P5, R25, R0, 0x1 ;  /* 0x00000000190e7211 */ /* 0x000fc600078a08ff */
[----:B-1----:R-:W2:Y:S01]  /*bf80*/  LDL.LU R8, [R1+0x10] ;  /* 0x0000100001087983 */ /* 0x002ea20000300800 */
[----:B0-----:R-:W-:Y:S02]  /*bf90*/  LEA R9, R3, R6, 0x2 ;  /* 0x0000000603097211 */ /* 0x001fe400078e10ff */
[----:B------:R-:W0:Y:S01]  /*bfa0*/  LDC R3, c[0x0][0x3d8] ;  /* 0x0000f600ff037b82 */ /* 0x000e220000000800 */
[C---:B------:R-:W-:Y:S01]  /*bfb0*/  LEA R12, P6, R26.reuse, R0, 0x1 ;  /* 0x000000001a0c7211 */ /* 0x040fe200078c08ff */
[----:B------:R-:W3:Y:S01]  /*bfc0*/  LDL.LU R20, [R1+0xc] ;  /* 0x00000c0001147983 */ /* 0x000ee20000300800 */
[----:B------:R-:W-:Y:S02]  /*bfd0*/  LEA.HI.X.SX32 R15, R25, R4, 0x1, P5 ;  /* 0x00000004190f7211 */ /* 0x000fe400028f0eff */
[----:B------:R-:W-:Y:S01]  /*bfe0*/  MOV R18, R10 ;  /* 0x0000000a00127202 */ /* 0x000fe20000000f00 */
[----:B------:R1:W-:Y:S01]  /*bff0*/  STL [R1+0x1c], R6 ;  /* 0x00001c0601007387 */ /* 0x0003e20000100800 */
[----:B------:R-:W-:-:S02]  /*c000*/  LEA.HI.X.SX32 R13, R26, R4, 0x1, P6 ;  /* 0x000000041a0d7211 */ /* 0x000fc400030f0eff */
[C---:B------:R-:W-:Y:S01]  /*c010*/  LEA R10, P3, R27.reuse, R0, 0x1 ;  /* 0x000000001b0a7211 */ /* 0x040fe200078608ff */
[----:B------:R-:W-:Y:S01]  /*c020*/  IMAD.MOV.U32 R19, RZ, RZ, R11 ;  /* 0x000000ffff137224 */ /* 0x000fe200078e000b */
[----:B------:R-:W-:Y:S02]  /*c030*/  STL.64 [R1+0x1098], R14 ;  /* 0x0010980e01007387 */ /* 0x000fe40000100a00 */
[----:B------:R-:W-:Y:S02]  /*c040*/  LEA.HI.X.SX32 R11, R27, R4, 0x1, P3 ;  /* 0x000000041b0b7211 */ /* 0x000fe400018f0eff */
[C---:B-1----:R-:W-:Y:S01]  /*c050*/  LEA R6, P5, R28.reuse, R0, 0x1 ;  /* 0x000000001c067211 */ /* 0x042fe200078a08ff */
[----:B------:R1:W-:Y:S03]  /*c060*/  STL.64 [R1+0x1090], R12 ;  /* 0x0010900c01007387 */ /* 0x0003e60000100a00 */
[----:B------:R-:W-:Y:S01]  /*c070*/  LEA.HI.X.SX32 R7, R28, R4, 0x1, P5 ;  /* 0x000000041c077211 */ /* 0x000fe200028f0eff */
[----:B------:R-:W4:Y:S01]  /*c080*/  LDL.LU R17, [R1+0x18] ;  /* 0x0000180001117983 */ /* 0x000f220000300800 */
[----:B0-----:R-:W-:-:S03]  /*c090*/  IMAD R3, R3, 0x4, R9 ;  /* 0x0000000403037824 */ /* 0x001fc600078e0209 */
[----:B------:R0:W-:Y:S01]  /*c0a0*/  STL [R1+0x14], R9 ;  /* 0x0000140901007387 */ /* 0x0001e20000100800 */
[----:B-1----:R-:W1:Y:S03]  /*c0b0*/  LDC R12, c[0x0][0x3d8] ;  /* 0x0000f600ff0c7b82 */ /* 0x002e660000000800 */
[----:B0-----:R-:W5:Y:S04]  /*c0c0*/  LDL.LU R9, [R1+0x28] ;  /* 0x0000280001097983 */ /* 0x001f680000300800 */
[----:B------:R0:W-:Y:S04]  /*c0d0*/  STL.64 [R1+0x1088], R10 ;  /* 0x0010880a01007387 */ /* 0x0001e80000100a00 */
[----:B0-----:R-:W5:Y:S01]  /*c0e0*/  LDL.LU R10, [R1+0x24] ;  /* 0x00002400010a7983 */ /* 0x001f620000300800 */
[----:B------:R-:W0:Y:S03]  /*c0f0*/  LDC R11, c[0x0][0x3d8] ;  /* 0x0000f600ff0b7b82 */ /* 0x000e260000000800 */
[----:B------:R1:W-:Y:S01]  /*c100*/  STL.64 [R1+0x1080], R6 ;  /* 0x0010800601007387 */ /* 0x0003e20000100a00 */
[----:B------:R-:W-:-:S04]  /*c110*/  LEA R14, P6, R29, R0, 0x1 ;  /* 0x000000001d0e7211 */ /* 0x000fc800078c08ff */
[----:B-1----:R-:W1:Y:S01]  /*c120*/  LDC R6, c[0x0][0x3d8] ;  /* 0x0000f600ff067b82 */ /* 0x002e620000000800 */
[----:B------:R-:W-:Y:S02]  /*c130*/  LEA.HI.X.SX32 R15, R29, R4, 0x1, P6 ;  /* 0x000000041d0f7211 */ /* 0x000fe400030f0eff */
[----:B------:R-:W-:-:S03]  /*c140*/  LEA R22, P3, R2, R0, 0x1 ;  /* 0x0000000002167211 */ /* 0x000fc600078608ff */
[----:B------:R-:W-:Y:S01]  /*c150*/  STL.64 [R1+0x1078], R14 ;  /* 0x0010780e01007387 */ /* 0x000fe20000100a00 */
[----:B------:R-:W-:Y:S01]  /*c160*/  LEA.HI.X.SX32 R23, R2, R4, 0x1, P3 ;  /* 0x0000000402177211 */ /* 0x000fe200018f0eff */
[----:B------:R-:W0:Y:S02]  /*c170*/  LDC R7, c[0x0][0x3d8] ;  /* 0x0000f600ff077b82 */ /* 0x000e240000000800 */
[----:B------:R-:W5:Y:S01]  /*c180*/  LDL.LU R16, [R1+0x2c] ;  /* 0x00002c0001107983 */ /* 0x000f620000300800 */
[----:B------:R-:W-:-:S03]  /*c190*/  LEA R12, R12, R2, 0x2 ;  /* 0x000000020c0c7211 */ /* 0x000fc600078e10ff */
[----:B------:R1:W-:Y:S02]  /*c1a0*/  STL.64 [R1+0x1070], R22 ;  /* 0x0010701601007387 */ /* 0x0003e40000100a00 */
[----:B-1----:R-:W-:Y:S02]  /*c1b0*/  IMAD R6, R6, 0x4, R3 ;  /* 0x0000000406067824 */ /* 0x002fe400078e0203 */
[----:B------:R-:W5:Y:S03]  /*c1c0*/  LDL.LU R23, [R1+0x40] ;  /* 0x0000400001177983 */ /* 0x000f660000300800 */
[----:B0-----:R-:W-:Y:S02]  /*c1d0*/  LEA R2, R11, R6, 0x2 ;  /* 0x000000060b027211 */ /* 0x001fe400078e10ff */
[----:B------:R-:W5:Y:S01]  /*c1e0*/  LDL.LU R11, [R1+0x3c] ;  /* 0x00003c00010b7983 */ /* 0x000f620000300800 */
[----:B------:R-:W-:-:S02]  /*c1f0*/  IMAD R13, R7, 0x4, R5 ;  /* 0x00000004070d7824 */ /* 0x000fc400078e0205 */
[----:B------:R-:W0:Y:S01]  /*c200*/  LDC R7, c[0x0][0x3d8] ;  /* 0x0000f600ff077b82 */ /* 0x000e220000000800 */
[CC--:B------:R-:W-:Y:S02]  /*c210*/  LEA R24, P5, R12.reuse, R0.reuse, 0x1 ;  /* 0x000000000c187211 */ /* 0x0c0fe400078a08ff */
[C---:B------:R-:W-:Y:S02]  /*c220*/  LEA R14, P6, R5.reuse, R0, 0x1 ;  /* 0x00000000050e7211 */ /* 0x040fe400078c08ff */
[-C--:B------:R-:W-:Y:S02]  /*c230*/  LEA.HI.X.SX32 R25, R12, R4.reuse, 0x1, P5 ;  /* 0x000000040c197211 */ /* 0x080fe400028f0eff */
[----:B------:R-:W-:-:S03]  /*c240*/  LEA.HI.X.SX32 R15, R5, R4, 0x1, P6 ;  /* 0x00000004050f7211 */ /* 0x000fc600030f0eff */
[----:B------:R2:W-:Y:S01]  /*c250*/  STL.64 [R1+0x1068], R24 ;  /* 0x0010681801007387 */ /* 0x0005e20000100a00 */
[----:B------:R-:W-:-:S03]  /*c260*/  LEA R26, P3, R13, R0, 0x1 ;  /* 0x000000000d1a7211 */ /* 0x000fc600078608ff */
[----:B------:R-:W5:Y:S01]  /*c270*/  LDL.LU R12, [R1+0x50] ;  /* 0x00005000010c7983 */ /* 0x000f620000300800 */
[----:B0-----:R-:W-:Y:S02]  /*c280*/  LEA R5, R7, R2, 0x2 ;  /* 0x0000000207057211 */ /* 0x001fe400078e10ff */
[----:B------:R-:W0:Y:S01]  /*c290*/  LDC R7, c[0x0][0x3d8] ;  /* 0x0000f600ff077b82 */ /* 0x000e220000000800 */
[----:B------:R3:W-:Y:S01]  /*c2a0*/  STL.64 [R1+0x1060], R14 ;  /* 0x0010600e01007387 */ /* 0x0007e20000100a00 */
[----:B------:R-:W-:-:S03]  /*c2b0*/  LEA.HI.X.SX32 R27, R13, R4, 0x1, P3 ;  /* 0x000000040d1b7211 */ /* 0x000fc600018f0eff */
[----:B------:R-:W-:Y:S04]  /*c2c0*/  STL.64 [R1+0x12a8], R2 ;  /* 0x0012a80201007387 */ /* 0x000fe80000100a00 */
[----:B------:R-:W-:Y:S04]  /*c2d0*/  STL.64 [R1+0x1058], R26 ;  /* 0x0010581a01007387 */ /* 0x000fe80000100a00 */
[----:B------:R-:W5:Y:S04]  /*c2e0*/  LDL.LU R21, [R1+0x58] ;  /* 0x0000580001157983 */ /* 0x000f680000300800 */
[----:B------:R-:W5:Y:S01]  /*c2f0*/  LDL.LU R13, [R1+0x54] ;  /* 0x00005400010d7983 */ /* 0x000f620000300800 */
[----:B0-----:R-:W-:Y:S01]  /*c300*/  IMAD R7, R7, 0x4, R5 ;  /* 0x0000000407077824 */ /* 0x001fe200078e0205 */
[----:B--2---:R-:W-:-:S04]  /*c310*/  LEA R24, P5, R8, R0, 0x1 ;  /* 0x0000000008187211 */ /* 0x004fc800078a08ff */
[----:B------:R-:W-:Y:S02]  /*c320*/  LEA.HI.X.SX32 R25, R8, R4, 0x1, P5 ;  /* 0x0000000408197211 */ /* 0x000fe400028f0eff */
[----:B------:R-:W0:Y:S01]  /*c330*/  LDC R8, c[0x0][0x3d8] ;  /* 0x0000f600ff087b82 */ /* 0x000e220000000800 */
[----:B---3--:R-:W-:-:S04]  /*c340*/  LEA R14, P6, R20, R0, 0x1 ;  /* 0x00000000140e7211 */ /* 0x008fc800078c08ff */
[----:B------:R-:W-:Y:S01]  /*c350*/  LEA.HI.X.SX32 R15, R20, R4, 0x1, P6 ;  /* 0x00000004140f7211 */ /* 0x000fe200030f0eff */
[----:B------:R4:W-:Y:S04]  /*c360*/  STL.64 [R1+0x1050], R24 ;  /* 0x0010501801007387 */ /* 0x0009e80000100a00 */
[----:B------:R-:W2:Y:S04]  /*c370*/  LDL.LU R20, [R1+0x68] ;  /* 0x0000680001147983 */ /* 0x000ea80000300800 */
[----:B------:R5:W-:Y:S01]  /*c380*/  STL.64 [R1+0x1048], R14 ;  /* 0x0010480e01007387 */ /* 0x000be20000100a00 */
[----:B----4-:R-:W-:-:S02]  /*c390*/  LEA R24, P3, R17, R0, 0x1 ;  /* 0x0000000011187211 */ /* 0x010fc400078608ff */
[----:B0-----:R-:W-:Y:S02]  /*c3a0*/  LEA R29, R8, R7, 0x2 ;  /* 0x00000007081d7211 */ /* 0x001fe400078e10ff */
[----:B------:R-:W0:Y:S01]  /*c3b0*/  LDC R8, c[0x0][0x3d8] ;  /* 0x0000f600ff087b82 */ /* 0x000e220000000800 */
[----:B-----5:R-:W-:-:S04]  /*c3c0*/  LEA R14, P5, R9, R0, 0x1 ;  /* 0x00000000090e7211 */ /* 0x020fc800078a08ff */
[----:B------:R-:W-:-:S03]  /*c3d0*/  LEA.HI.X.SX32 R15, R9, R4, 0x1, P5 ;  /* 0x00000004090f7211 */ /* 0x000fc600028f0eff */
[----:B------:R-:W1:Y:S01]  /*c3e0*/  LDC R9, c[0x0][0x3d8] ;  /* 0x0000f600ff097b82 */ /* 0x000e620000000800 */
[----:B------:R-:W-:Y:S01]  /*c3f0*/  LEA.HI.X.SX32 R25, R17, R4, 0x1, P3 ;  /* 0x0000000411197211 */ /* 0x000fe200018f0eff */
[----:B------:R-:W-:Y:S01]  /*c400*/  STL.64 [R1+0x12a0], R6 ;  /* 0x0012a00601007387 */ /* 0x000fe20000100a00 */
[----:B------:R-:W-:-:S03]  /*c410*/  LEA R2, P6, R10, R0, 0x1 ;  /* 0x000000000a027211 */ /* 0x000fc600078c08ff */
[----:B------:R3:W-:Y:S01]  /*c420*/  STL.64 [R1+0x1038], R14 ;  /* 0x0010380e01007387 */ /* 0x0007e20000100a00 */
[----:B------:R-:W-:-:S03]  /*c430*/  LEA.HI.X.SX32 R3, R10, R4, 0x1, P6 ;  /* 0x000000040a037211 */ /* 0x000fc600030f0eff */
[----:B------:R-:W-:Y:S01]  /*c440*/  STL.64 [R1+0x1040], R24 ;  /* 0x0010401801007387 */ /* 0x000fe20000100a00 */
[----:B0-----:R-:W-:Y:S01]  /*c450*/  IMAD R8, R8, 0x4, R29 ;  /* 0x0000000408087824 */ /* 0x001fe200078e021d */
[----:B------:R-:W0:Y:S02]  /*c460*/  LDC R10, c[0x0][0x3d8] ;  /* 0x0000f600ff0a7b82 */ /* 0x000e240000000800 */
[----:B---3--:R-:W3:Y:S04]  /*c470*/  LDL.LU R14, [R1+0x74] ;  /* 0x00007400010e7983 */ /* 0x008ee80000300800 */
[----:B------:R-:W4:Y:S04]  /*c480*/  LDL.LU R15, [R1+0x70] ;  /* 0x00007000010f7983 */ /* 0x000f280000300800 */
[----:B------:R5:W-:Y:S04]  /*c490*/  STL.64 [R1+0x1030], R2 ;  /* 0x0010300201007387 */ /* 0x000be80000100a00 */
[----:B------:R-:W4:Y:S01]  /*c4a0*/  LDL.LU R22, [R1+0x80] ;  /* 0x0000800001167983 */ /* 0x000f220000300800 */
[----:B-----5:R-:W-:-:S04]  /*c4b0*/  LEA R2, P3, R16, R0, 0x1 ;  /* 0x0000000010027211 */ /* 0x020fc800078608ff */
[----:B------:R-:W-:Y:S02]  /*c4c0*/  LEA.HI.X.SX32 R3, R16, R4, 0x1, P3 ;  /* 0x0000000410037211 */ /* 0x000fe400018f0eff */
[----:B-1----:R-:W-:Y:S02]  /*c4d0*/  LEA R9, R9, R8, 0x2 ;  /* 0x0000000809097211 */ /* 0x002fe400078e10ff */
[-C--:B------:R-:W-:Y:S01]  /*c4e0*/  LEA R24, P5, R23, R0.reuse, 0x1 ;  /* 0x0000000017187211 */ /* 0x080fe200078a08ff */
[----:B------:R-:W-:Y:S01]  /*c4f0*/  STL.64 [R1+0x1028], R2 ;  /* 0x0010280201007387 */ /* 0x000fe20000100a00 */
[----:B------:R-:W-:-:S03]  /*c500*/  LEA R6, P6, R11, R0, 0x1 ;  /* 0x000000000b067211 */ /* 0x000fc600078c08ff */
[----:B------:R-:W5:Y:S01]  /*c510*/  LDL.LU R16, [R1+0x90] ;  /* 0x0000900001107983 */ /* 0x000f620000300800 */
[-C--:B------:R-:W-:Y:S02]  /*c520*/  LEA.HI.X.SX32 R25, R23, R4.reuse, 0x1, P5 ;  /* 0x0000000417197211 */ /* 0x080fe400028f0eff */
[----:B------:R-:W-:Y:S01]  /*c530*/  LEA.HI.X.SX32 R7, R11, R4, 0x1, P6 ;  /* 0x000000040b077211 */ /* 0x000fe200030f0eff */
[----:B------:R-:W5:Y:S01]  /*c540*/  LDL.LU R17, [R1+0x8c] ;  /* 0x00008c0001117983 */ /* 0x000f620000300800 */
[----:B------:R-:W1:Y:S03]  /*c550*/  LDC R11, c[0x0][0x3d8] ;  /* 0x0000f600ff0b7b82 */ /* 0x000e660000000800 */
[----:B------:R-:W-:Y:S04]  /*c560*/  STL.64 [R1+0x12b0], R8 ;  /* 0x0012b00801007387 */ /* 0x000fe80000100a00 */
[----:B------:R0:W-:Y:S04]  /*c570*/  STL.64 [R1+0x1020], R24 ;  /* 0x0010201801007387 */ /* 0x0001e80000100a00 */
[----:B------:R1:W-:Y:S01]  /*c580*/  STL.64 [R1+0x1018], R6 ;  /* 0x0010180601007387 */ /* 0x0003e20000100a00 */
[----:B0-----:R-:W-:-:S03]  /*c590*/  IMAD.MOV.U32 R24, RZ, RZ, R18 ;  /* 0x000000ffff187224 */ /* 0x001fc600078e0012 */
[----:B------:R-:W5:Y:S01]  /*c5a0*/  LDL.LU R18, [R1+0x88] ;  /* 0x0000880001127983 */ /* 0x000f620000300800 */
[----:B------:R-:W-:-:S03]  /*c5b0*/  MOV R25, R19 ;  /* 0x0000001300197202 */ /* 0x000fc60000000f00 */
[----:B------:R-:W5:Y:S04]  /*c5c0*/  LDL.LU R26, [R1+0x84] ;  /* 0x00008400011a7983 */ /* 0x000f680000300800 */
[----:B------:R-:W5:Y:S01]  /*c5d0*/  LDL.LU R19, [R1+0x7c] ;  /* 0x00007c0001137983 */ /* 0x000f620000300800 */
[----:B------:R-:W-:Y:S02]  /*c5e0*/  IMAD R2, R10, 0x4, R9 ;  /* 0x000000040a027824 */ /* 0x000fe400078e0209 */
[----:B------:R-:W0:Y:S01]  /*c5f0*/  LDC R10, c[0x0][0x3d8] ;  /* 0x0000f600ff0a7b82 */ /* 0x000e220000000800 */
[-C--:B------:R-:W-:Y:S02]  /*c600*/  LEA R8, P3, R12, R0.reuse, 0x1 ;  /* 0x000000000c087211 */ /* 0x080fe400078608ff */
[----:B-1----:R-:W-:-:S02]  /*c610*/  LEA R6, P5, R21, R0, 0x1 ;  /* 0x0000000015067211 */ /* 0x002fc400078a08ff */
[-C--:B------:R-:W-:Y:S02]  /*c620*/  LEA.HI.X.SX32 R9, R12, R4.reuse, 0x1, P3 ;  /* 0x000000040c097211 */ /* 0x080fe400018f0eff */
[----:B------:R-:W-:Y:S01]  /*c630*/  LEA.HI.X.SX32 R7, R21, R4, 0x1, P5 ;  /* 0x0000000415077211 */ /* 0x000fe200028f0eff */
[----:B------:R-:W1:Y:S02]  /*c640*/  LDC R12, c[0x0][0x3d8] ;  /* 0x0000f600ff0c7b82 */ /* 0x000e640000000800 */
[----:B------:R2:W-:Y:S04]  /*c650*/  STL.64 [R1+0x1010], R8 ;  /* 0x0010100801007387 */ /* 0x0005e80000100a00 */
[----:B------:R3:W-:Y:S04]  /*c660*/  STL.64 [R1+0x1008], R6 ;  /* 0x0010080601007387 */ /* 0x0007e80000100a00 */
[----:B------:R-:W5:Y:S01]  /*c670*/  LDL.LU R28, [R1+0x78] ;  /* 0x00007800011c7983 */ /* 0x000f620000300800 */
[----:B0-----:R-:W-:-:S02]  /*c680*/  LEA R10, R10, R2, 0x2 ;  /* 0x000000020a0a7211 */ /* 0x001fc400078e10ff */
[----:B------:R-:W-:-:S03]  /*c690*/  LEA R2, P6, R13, R0, 0x1 ;  /* 0x000000000d027211 */ /* 0x000fc600078c08ff */
[----:B------:R-:W-:Y:S01]  /*c6a0*/  IMAD R11, R11, 0x4, R10 ;  /* 0x000000040b0b7824 */ /* 0x000fe200078e020a */
[----:B------:R-:W-:Y:S02]  /*c6b0*/  LEA.HI.X.SX32 R3, R13, R4, 0x1, P6 ;  /* 0x000000040d037211 */ /* 0x000fe400030f0eff */
[----:B------:R-:W0:Y:S03]  /*c6c0*/  LDC R13, c[0x0][0x3d8] ;  /* 0x0000f600ff0d7b82 */ /* 0x000e260000000800 */
[----:B------:R4:W-:Y:S04]  /*c6d0*/  STL.64 [R1+0x1000], R2 ;  /* 0x0010000201007387 */ /* 0x0009e80000100a00 */
[----:B------:R-:W-:Y:S01]  /*c6e0*/  STL.64 [R1+0x12b8], R10 ;  /* 0x0012b80a01007387 */ /* 0x000fe20000100a00 */
[----:B-1----:R-:W-:-:S05]  /*c6f0*/  LEA R12, R12, R11, 0x2 ;  /* 0x0000000b0c0c7211 */ /* 0x002fca00078e10ff */
[----:B0-----:R-:W-:Y:S01]  /*c700*/  IMAD R13, R13, 0x4, R12 ;  /* 0x000000040d0d7824 */ /* 0x001fe200078e020c */
[----:B--2---:R-:W-:-:S04]  /*c710*/  LEA R8, P3, R20, R0, 0x1 ;  /* 0x0000000014087211 */ /* 0x004fc800078608ff */
[----:B------:R-:W-:Y:S02]  /*c720*/  LEA.HI.X.SX32 R9, R20, R4, 0x1, P3 ;  /* 0x0000000414097211 */ /* 0x000fe400018f0eff */
[----:B------:R-:W2:Y:S04]  /*c730*/  LDL.LU R20, [R1+0x6c] ;  /* 0x00006c0001147983 */ /* 0x000ea80000300800 */
[----:B------:R0:W-:Y:S04]  /*c740*/  STL.64 [R1+0xff8], R8 ;  /* 0x000ff80801007387 */ /* 0x0001e80000100a00 */
[----:B------:R-:W2:Y:S01]  /*c750*/  LDL.LU R21, [R1+0x64] ;  /* 0x0000640001157983 */ /* 0x000ea20000300800 */
[----:B---3--:R-:W-:-:S04]  /*c760*/  LEA R6, P5, R14, R0, 0x1 ;  /* 0x000000000e067211 */ /* 0x008fc800078a08ff */
[----:B------:R-:W-:Y:S02]  /*c770*/  LEA.HI.X.SX32 R7, R14, R4, 0x1, P5 ;  /* 0x000000040e077211 */ /* 0x000fe400028f0eff */
[C---:B----4-:R-:W-:Y:S01]  /*c780*/  LEA R2, P6, R15.reuse, R0, 0x1 ;  /* 0x000000000f027211 */ /* 0x050fe200078c08ff */
[----:B------:R-:W1:Y:S02]  /*c790*/  LDC R14, c[0x0][0x3d8] ;  /* 0x0000f600ff0e7b82 */ /* 0x000e640000000800 */
[----:B------:R5:W-:Y:S01]  /*c7a0*/  STL.64 [R1+0xff0], R6 ;  /* 0x000ff00601007387 */ /* 0x000be20000100a00 */
[----:B------:R-:W-:-:S05]  /*c7b0*/  LEA.HI.X.SX32 R3, R15, R4, 0x1, P6 ;  /* 0x000000040f037211 */ /* 0x000fca00030f0eff */
[----:B------:R-:W3:Y:S01]  /*c7c0*/  LDC R15, c[0x0][0x3d8] ;  /* 0x0000f600ff0f7b82 */ /* 0x000ee20000000800 */
[----:B------:R4:W-:Y:S01]  /*c7d0*/  STL.64 [R1+0xfe8], R2 ;  /* 0x000fe80201007387 */ /* 0x0009e20000100a00 */
[----:B0-----:R-:W-:-:S04]  /*c7e0*/  LEA R8, P3, R22, R0, 0x1 ;  /* 0x0000000016087211 */ /* 0x001fc800078608ff */
[----:B------:R-:W-:Y:S02]  /*c7f0*/  LEA.HI.X.SX32 R9, R22, R4, 0x1, P3 ;  /* 0x0000000416097211 */ /* 0x000fe400018f0eff */
[----:B------:R-:W2:Y:S01]  /*c800*/  LDL.LU R22, [R1+0x60] ;  /* 0x0000600001167983 */ /* 0x000ea20000300800 */
[----:B-----5:R-:W-:-:S04]  /*c810*/  LEA R6, P5, R16, R0, 0x1 ;  /* 0x0000000010067211 */ /* 0x020fc800078a08ff */
[----:B------:R-:W-:Y:S02]  /*c820*/  LEA.HI.X.SX32 R7, R16, R4, 0x1, P5 ;  /* 0x0000000410077211 */ /* 0x000fe400028f0eff */
[C---:B----4-:R-:W-:Y:S01]  /*c830*/  LEA R2, P6, R17.reuse, R0, 0x1 ;  /* 0x0000000011027211 */ /* 0x050fe200078c08ff */
[----:B------:R-:W0:Y:S03]  /*c840*/  LDC R16, c[0x0][0x3d8] ;  /* 0x0000f600ff107b82 */ /* 0x000e260000000800 */
[----:B------:R-:W-:-:S05]  /*c850*/  LEA.HI.X.SX32 R3, R17, R4, 0x1, P6 ;  /* 0x0000000411037211 */ /* 0x000fca00030f0eff */
[----:B------:R-:W4:Y:S01]  /*c860*/  LDC R17, c[0x0][0x3d8] ;  /* 0x0000f600ff117b82 */ /* 0x000f220000000800 */
[----:B-1----:R-:W-:Y:S02]  /*c870*/  LEA R14, R14, R13, 0x2 ;  /* 0x0000000d0e0e7211 */ /* 0x002fe400078e10ff */
[----:B------:R-:W-:-:S04]  /*c880*/  LEA R10, P3, R18, R0, 0x1 ;  /* 0x00000000120a7211 */ /* 0x000fc800078608ff */
[----:B------:R-:W-:Y:S02]  /*c890*/  LEA.HI.X.SX32 R11, R18, R4, 0x1, P3 ;  /* 0x00000004120b7211 */ /* 0x000fe400018f0eff */
[----:B------:R-:W1:Y:S01]  /*c8a0*/  LDC R18, c[0x0][0x3d8] ;  /* 0x0000f600ff127b82 */ /* 0x000e620000000800 */
[----:B---3--:R-:W-:Y:S01]  /*c8b0*/  IMAD R15, R15, 0x4, R14 ;  /* 0x000000040f0f7824 */ /* 0x008fe200078e020e */
[----:B------:R3:W-:Y:S04]  /*c8c0*/  STL.64 [R1+0xfe0], R8 ;  /* 0x000fe00801007387 */ /* 0x0007e80000100a00 */
[----:B------:R-:W5:Y:S01]  /*c8d0*/  LDL.LU R23, [R1+0x4c] ;  /* 0x00004c0001177983 */ /* 0x000f620000300800 */
[----:B0-----:R-:W-:-:S03]  /*c8e0*/  LEA R16, R16, R15, 0x2 ;  /* 0x0000000f10107211 */ /* 0x001fc600078e10ff */
[----:B------:R0:W-:Y:S01]  /*c8f0*/  STL.64 [R1+0xfd8], R6 ;  /* 0x000fd80601007387 */ /* 0x0001e20000100a00 */
[----:B---3--:R-:W-:-:S03]  /*c900*/  LEA R8, P5, R26, R0, 0x1 ;  /* 0x000000001a087211 */ /* 0x008fc600078a08ff */
[----:B------:R3:W-:Y:S01]  /*c910*/  STL.64 [R1+0xfd0], R2 ;  /* 0x000fd00201007387 */ /* 0x0007e20000100a00 */
[----:B------:R-:W-:Y:S02]  /*c920*/  LEA.HI.X.SX32 R9, R26, R4, 0x1, P5 ;  /* 0x000000041a097211 */ /* 0x000fe400028f0eff */
[----:B0-----:R-:W-:Y:S01]  /*c930*/  LEA R6, P6, R19, R0, 0x1 ;  /* 0x0000000013067211 */ /* 0x001fe200078c08ff */
[----:B----4-:R-:W-:Y:S02]  /*c940*/  IMAD R17, R17, 0x4, R16 ;  /* 0x0000000411117824 */ /* 0x010fe400078e0210 */
[----:B---3--:R-:W-:Y:S01]  /*c950*/  IMAD.MOV.U32 R2, RZ, RZ, R24 ;  /* 0x000000ffff027224 */ /* 0x008fe200078e0018 */
[----:B------:R-:W-:Y:S01]  /*c960*/  MOV R3, R25 ;  /* 0x0000001900037202 */ /* 0x000fe20000000f00 */
[----:B------:R-:W3:Y:S01]  /*c970*/  LDL.LU R24, [R1+0x48] ;  /* 0x0000480001187983 */ /* 0x000ee20000300800 */
[----:B------:R-:W-:Y:S02]  /*c980*/  LEA.HI.X.SX32 R7, R19, R4, 0x1, P6 ;  /* 0x0000000413077211 */ /* 0x000fe400030f0eff */
[----:B-1----:R-:W-:Y:S01]  /*c990*/  LEA R18, R18, R17, 0x2 ;  /* 0x0000001112127211 */ /* 0x002fe200078e10ff */
[----:B------:R-:W-:Y:S01]  /*c9a0*/  STL.64 [R1+0x1288], R14 ;  /* 0x0012880e01007387 */ /* 0x000fe20000100a00 */
[----:B------:R-:W0:Y:S03]  /*c9b0*/  LDC R19, c[0x0][0x3d8] ;  /* 0x0000f600ff137b82 */ /* 0x000e260000000800 */
[----:B------:R-:W4:Y:S04]  /*c9c0*/  LDL.LU R25, [R1+0x38] ;  /* 0x0000380001197983 */ /* 0x000f280000300800 */
[----:B------:R-:W-:Y:S04]  /*c9d0*/  STL.64 [R1+0xfc8], R10 ;  /* 0x000fc80a01007387 */ /* 0x000fe80000100a00 */
[----:B------:R-:W-:Y:S04]  /*c9e0*/  STL.64 [R1+0xfc0], R8 ;  /* 0x000fc00801007387 */ /* 0x000fe80000100a00 */
[----:B------:R-:W3:Y:S04]  /*c9f0*/  LDL.LU R26, [R1+0x34] ;  /* 0x00003400011a7983 */ /* 0x000ee80000300800 */
[----:B------:R-:W-:Y:S04]  /*ca00*/  STL.64 [R1+0xfb8], R6 ;  /* 0x000fb80601007387 */ /* 0x000fe80000100a00 */
[----:B------:R-:W3:Y:S04]  /*ca10*/  LDL.LU R27, [R1+0x20] ;  /* 0x00002000011b7983 */ /* 0x000ee80000300800 */
[----:B------:R1:W-:Y:S04]  /*ca20*/  STL.64 [R1+0x1290], R16 ;  /* 0x0012901001007387 */ /* 0x0003e80000100a00 */
[----:B-1----:R-:W3:Y:S01]  /*ca30*/  LDL.LU R17, [R1+0x5c] ;  /* 0x00005c0001117983 */ /* 0x002ee20000300800 */
[----:B------:R-:W-:-:S04]  /*ca40*/  LEA R10, P3, R28, R0, 0x1 ;  /* 0x000000001c0a7211 */ /* 0x000fc800078608ff */
[----:B------:R-:W-:Y:S02]  /*ca50*/  LEA.HI.X.SX32 R11, R28, R4, 0x1, P3 ;  /* 0x000000041c0b7211 */ /* 0x000fe400018f0eff */
[----:B------:R-:W4:Y:S04]  /*ca60*/  LDL.LU R28, [R1+0x1c] ;  /* 0x00001c00011c7983 */ /* 0x000f280000300800 */
[----:B------:R-:W-:Y:S01]  /*ca70*/  STL.64 [R1+0xfb0], R10 ;  /* 0x000fb00a01007387 */ /* 0x000fe20000100a00 */
[----:B0-----:R-:W-:-:S03]  /*ca80*/  IMAD R19, R19, 0x4, R18 ;  /* 0x0000000413137824 */ /* 0x001fc600078e0212 */
[----:B------:R-:W4:Y:S01]  /*ca90*/  LDL.LU R14, [R1+0x14] ;  /* 0x00001400010e7983 */ /* 0x000f220000300800 */
[----:B--2---:R-:W-:-:S04]  /*caa0*/  LEA R8, P5, R20, R0, 0x1 ;  /* 0x0000000014087211 */ /* 0x004fc800078a08ff */
[----:B------:R-:W-:Y:S02]  /*cab0*/  LEA.HI.X.SX32 R9, R20, R4, 0x1, P5 ;  /* 0x0000000414097211 */ /* 0x000fe400028f0eff */
[----:B------:R-:W0:Y:S01]  /*cac0*/  LDC R20, c[0x0][0x3d8] ;  /* 0x0000f600ff147b82 */ /* 0x000e220000000800 */
[----:B------:R-:W-:-:S04]  /*cad0*/  LEA R6, P6, R21, R0, 0x1 ;  /* 0x0000000015067211 */ /* 0x000fc800078c08ff */
[----:B------:R-:W-:-:S03]  /*cae0*/  LEA.HI.X.SX32 R7, R21, R4, 0x1, P6 ;  /* 0x0000000415077211 */ /* 0x000fc600030f0eff */
[----:B------:R-:W1:Y:S01]  /*caf0*/  LDC R21, c[0x0][0x3d8] ;  /* 0x0000f600ff157b82 */ /* 0x000e620000000800 */
[----:B------:R-:W-:Y:S04]  /*cb00*/  STL.64 [R1+0xfa8], R8 ;  /* 0x000fa80801007387 */ /* 0x000fe80000100a00 */
[----:B------:R2:W-:Y:S04]  /*cb10*/  STL.64 [R1+0x1280], R18 ;  /* 0x0012801201007387 */ /* 0x0005e80000100a00 */
[----:B------:R-:W-:Y:S01]  /*cb20*/  STL.64 [R1+0xfa0], R6 ;  /* 0x000fa00601007387 */ /* 0x000fe20000100a00 */
[----:B0-----:R-:W-:-:S03]  /*cb30*/  LEA R20, R20, R19, 0x2 ;  /* 0x0000001314147211 */ /* 0x001fc600078e10ff */
[----:B--2---:R-:W2:Y:S02]  /*cb40*/  LDL.LU R19, [R1+0x44] ;  /* 0x0000440001137983 */ /* 0x004ea40000300800 */
[----:B-1----:R-:W-:Y:S01]  /*cb50*/  IMAD R21, R21, 0x4, R20 ;  /* 0x0000000415157824 */ /* 0x002fe200078e0214 */
[----:B------:R-:W-:-:S04]  /*cb60*/  LEA R10, P3, R22, R0, 0x1 ;  /* 0x00000000160a7211 */ /* 0x000fc800078608ff */
[----:B------:R-:W-:Y:S02]  /*cb70*/  LEA.HI.X.SX32 R11, R22, R4, 0x1, P3 ;  /* 0x00000004160b7211 */ /* 0x000fe400018f0eff */
[----:B------:R-:W0:Y:S03]  /*cb80*/  LDC R22, c[0x0][0x3d8] ;  /* 0x0000f600ff167b82 */ /* 0x000e260000000800 */
[----:B------:R1:W-:Y:S04]  /*cb90*/  STL.64 [R1+0xf98], R10 ;  /* 0x000f980a01007387 */ /* 0x0003e80000100a00 */
[----:B-1----:R-:W2:Y:S01]  /*cba0*/  LDL.LU.64 R10, [R1+0x12b8] ;  /* 0x0012b800010a7983 */ /* 0x002ea20000300a00 */
[----:B0-----:R-:W-:-:S02]  /*cbb0*/  LEA R22, R22, R21, 0x2 ;  /* 0x0000001516167211 */ /* 0x001fc400078e10ff */
[----:B-----5:R-:W-:-:S04]  /*cbc0*/  LEA R6, P6, R23, R0, 0x1 ;  /* 0x0000000017067211 */ /* 0x020fc800078c08ff */
[----:B------:R-:W-:Y:S01]  /*cbd0*/  LEA.HI.X.SX32 R7, R23, R4, 0x1, P6 ;  /* 0x0000000417077211 */ /* 0x000fe200030f0eff */
[----:B------:R-:W-:Y:S01]  /*cbe0*/  IMAD.MOV.U32 R16, RZ, RZ, R2 ;  /* 0x000000ffff107224 */ /* 0x000fe200078e0002 */
[----:B------:R-:W0:Y:S01]  /*cbf0*/  LDC R23, c[0x0][0x3d8] ;  /* 0x0000f600ff177b82 */ /* 0x000e220000000800 */
[----:B---3--:R-:W-:-:S04]  /*cc00*/  LEA R8, P5, R17, R0, 0x1 ;  /* 0x0000000011087211 */ /* 0x008fc800078a08ff */
[----:B------:R-:W-:-:S05]  /*cc10*/  LEA.HI.X.SX32 R9, R17, R4, 0x1, P5 ;  /* 0x0000000411097211 */ /* 0x000fca00028f0eff */
[----:B------:R-:W-:Y:S04]  /*cc20*/  STL.64 [R1+0xf90], R8 ;  /* 0x000f900801007387 */ /* 0x000fe80000100a00 */
[----:B------:R-:W-:Y:S04]  /*cc30*/  STL.64 [R1+0xf88], R6 ;  /* 0x000f880601007387 */ /* 0x000fe80000100a00 */
[----:B------:R1:W-:Y:S04]  /*cc40*/  STL.64 [R1+0x1278], R20 ;  /* 0x0012781401007387 */ /* 0x0003e80000100a00 */
[----:B-1----:R-:W3:Y:S01]  /*cc50*/  LDL.LU R21, [R1+0x30] ;  /* 0x0000300001157983 */ /* 0x002ee20000300800 */
[----:B------:R-:W-:-:S02]  /*cc60*/  LEA R8, P3, R24, R0, 0x1 ;  /* 0x0000000018087211 */ /* 0x000fc400078608ff */
[C---:B----4-:R-:W-:Y:S02]  /*cc70*/  LEA R2, P6, R25.reuse, R0, 0x1 ;  /* 0x0000000019027211 */ /* 0x050fe400078c08ff */
[-C--:B------:R-:W-:Y:S02]  /*cc80*/  LEA.HI.X.SX32 R9, R24, R4.reuse, 0x1, P3 ;  /* 0x0000000418097211 */ /* 0x080fe400018f0eff */
[----:B------:R-:W-:Y:S01]  /*cc90*/  MOV R17, R3 ;  /* 0x0000000300117202 */ /* 0x000fe20000000f00 */
[----:B------:R-:W1:Y:S01]  /*cca0*/  LDC R24, c[0x0][0x3d8] ;  /* 0x0000f600ff187b82 */ /* 0x000e620000000800 */
[----:B------:R-:W-:Y:S01]  /*ccb0*/  LEA.HI.X.SX32 R3, R25, R4, 0x1, P6 ;  /* 0x0000000419037211 */ /* 0x000fe200030f0eff */
[----:B------:R4:W-:Y:S06]  /*ccc0*/  STL.64 [R1+0xf80], R8 ;  /* 0x000f800801007387 */ /* 0x0009ec0000100a00 */
[----:B------:R-:W5:Y:S01]  /*ccd0*/  LDC R25, c[0x0][0x3d8] ;  /* 0x0000f600ff197b82 */ /* 0x000f620000000800 */
[----:B----4-:R-:W4:Y:S04]  /*cce0*/  LDL.LU.64 R8, [R1+0x12b0] ;  /* 0x0012b00001087983 */ /* 0x010f280000300a00 */
[----:B------:R0:W-:Y:S02]  /*ccf0*/  STL.64 [R1+0xf70], R2 ;  /* 0x000f700201007387 */ /* 0x0001e40000100a00 */
[----:B0-----:R-:W-:-:S04]  /*cd00*/  LEA R2, P3, R26, R0, 0x1 ;  /* 0x000000001a027211 */ /* 0x001fc800078608ff */
[----:B------:R-:W-:Y:S02]  /*cd10*/  LEA.HI.X.SX32 R3, R26, R4, 0x1, P3 ;  /* 0x000000041a037211 */ /* 0x000fe400018f0eff */
[----:B------:R-:W0:Y:S01]  /*cd20*/  LDC R26, c[0x0][0x3d8] ;  /* 0x0000f600ff1a7b82 */ /* 0x000e220000000800 */
[----:B--2---:R-:W-:-:S04]  /*cd30*/  LEA R6, P5, R19, R0, 0x1 ;  /* 0x0000000013067211 */ /* 0x004fc800078a08ff */
[----:B------:R-:W-:-:S05]  /*cd40*/  LEA.HI.X.SX32 R7, R19, R4, 0x1, P5 ;  /* 0x0000000413077211 */ /* 0x000fca00028f0eff */
[----:B------:R2:W-:Y:S04]  /*cd50*/  STL.64 [R1+0xf78], R6 ;  /* 0x000f780601007387 */ /* 0x0005e80000100a00 */
[----:B------:R0:W-:Y:S01]  /*cd60*/  STL.64 [R1+0xf68], R2 ;  /* 0x000f680201007387 */ /* 0x0001e20000100a00 */
[----:B--2---:R-:W-:-:S04]  /*cd70*/  LEA R6, P6, R27, R0, 0x1 ;  /* 0x000000001b067211 */ /* 0x004fc800078c08ff */
[----:B------:R-:W-:Y:S01]  /*cd80*/  LEA.HI.X.SX32 R7, R27, R4, 0x1, P6 ;  /* 0x000000041b077211 */ /* 0x000fe200030f0eff */
[----:B0-----:R-:W2:Y:S01]  /*cd90*/  LDL.LU.64 R2, [R1+0x12a8] ;  /* 0x0012a80001027983 */ /* 0x001ea20000300a00 */
[----:B------:R-:W0:Y:S03]  /*cda0*/  LDC R27, c[0x0][0x3d8] ;  /* 0x0000f600ff1b7b82 */ /* 0x000e260000000800 */
[----:B------:R1:W-:Y:S02]  /*cdb0*/  STL.64 [R1+0xf58], R6 ;  /* 0x000f580601007387 */ /* 0x0003e40000100a00 */
[----:B-1----:R-:W-:-:S04]  /*cdc0*/  LEA R6, P3, R28, R0, 0x1 ;  /* 0x000000001c067211 */ /* 0x002fc800078608ff */
[----:B------:R-:W-:Y:S01]  /*cdd0*/  LEA.HI.X.SX32 R7, R28, R4, 0x1, P3 ;  /* 0x000000041c077211 */ /* 0x000fe200018f0eff */
[----:B------:R-:W-:Y:S01]  /*cde0*/  IMAD R23, R23, 0x4, R22 ;  /* 0x0000000417177824 */ /* 0x000fe200078e0216 */
[----:B------:R-:W1:Y:S01]  /*cdf0*/  LDC R28, c[0x0][0x3d8] ;  /* 0x0000f600ff1c7b82 */ /* 0x000e620000000800 */
[----:B---3--:R-:W-:-:S04]  /*ce00*/  LEA R18, P5, R21, R0, 0x1 ;  /* 0x0000000015127211 */ /* 0x008fc800078a08ff */
[----:B------:R-:W-:-:S05]  /*ce10*/  LEA.HI.X.SX32 R19, R21, R4, 0x1, P5 ;  /* 0x0000000415137211 */ /* 0x000fca00028f0eff */
[----:B------:R-:W-:Y:S04]  /*ce20*/  STL.64 [R1+0xf60], R18 ;  /* 0x000f601201007387 */ /* 0x000fe80000100a00 */
[----:B------:R3:W-:Y:S04]  /*ce30*/  STL.64 [R1+0xf50], R6 ;  /* 0x000f500601007387 */ /* 0x0007e80000100a00 */
[----:B---3--:R-:W3:Y:S01]  /*ce40*/  LDL.LU.64 R6, [R1+0x12a0] ;  /* 0x0012a00001067983 */ /* 0x008ee20000300a00 */
[----:B------:R-:W-:-:S05]  /*ce50*/  LEA R24, R24, R23, 0x2 ;  /* 0x0000001718187211 */ /* 0x000fca00078e10ff */
[----:B-----5:R-:W-:Y:S01]  /*ce60*/  IMAD R25, R25, 0x4, R24 ;  /* 0x0000000419197824 */ /* 0x020fe200078e0218 */
[----:B------:R-:W-:-:S04]  /*ce70*/  LEA R20, P5, R14, R0, 0x1 ;  /* 0x000000000e147211 */ /* 0x000fc800078a08ff */
[----:B------:R-:W-:Y:S02]  /*ce80*/  LEA R26, R26, R25, 0x2 ;  /* 0x000000191a1a7211 */ /* 0x000fe400078e10ff */
[----:B------:R-:W-:-:S03]  /*ce90*/  LEA.HI.X.SX32 R21, R14, R4, 0x1, P5 ;  /* 0x000000040e157211 */ /* 0x000fc600028f0eff */
[----:B0-----:R-:W-:-:S05]  /*cea0*/  IMAD R27, R27, 0x4, R26 ;  /* 0x000000041b1b7824 */ /* 0x001fca00078e021a */
[----:B-1----:R-:W-:Y:S02]  /*ceb0*/  LEA R28, R28, R27, 0x2 ;  /* 0x0000001b1c1c7211 */ /* 0x002fe400078e10ff */
[----:B--2---:R-:W-:-:S04]  /*cec0*/  LEA R18, P6, R3, R0, 0x1 ;  /* 0x0000000003127211 */ /* 0x004fc800078c08ff */
[----:B------:R-:W-:Y:S02]  /*ced0*/  LEA.HI.X.SX32 R19, R3, R4, 0x1, P6 ;  /* 0x0000000403137211 */ /* 0x000fe400030f0eff */
[----:B------:R-:W2:Y:S04]  /*cee0*/  LDL.LU R3, [R1+0x1298] ;  /* 0x0012980001037983 */ /* 0x000ea80000300800 */
[----:B------:R0:W-:Y:S04]  /*cef0*/  STL.64 [R1+0xf48], R20 ;  /* 0x000f481401007387 */ /* 0x0001e80000100a00 */
[----:B------:R1:W-:Y:S04]  /*cf00*/  STL.64 [R1+0x1270], R26 ;  /* 0x0012701a01007387 */ /* 0x0003e80000100a00 */
[----:B------:R5:W-:Y:S01]  /*cf10*/  STL.64 [R1+0xf40], R18 ;  /* 0x000f401201007387 */ /* 0x000be20000100a00 */
[----:B0-----:R-:W0:Y:S01]  /*cf20*/  LDC R21, c[0x0][0x3d8] ;  /* 0x0000f600ff157b82 */ /* 0x001e220000000800 */
[----:B-1----:R-:W-:-:S02]  /*cf30*/  MOV R27, R15 ;  /* 0x0000000f001b7202 */ /* 0x002fc40000000f00 */
[----:B-----5:R-:W-:-:S04]  /*cf40*/  LEA R18, P6, R5, R0, 0x1 ;  /* 0x0000000005127211 */ /* 0x020fc800078c08ff */
[----:B------:R-:W-:Y:S02]  /*cf50*/  LEA.HI.X.SX32 R19, R5, R4, 0x1, P6 ;  /* 0x0000000405137211 */ /* 0x000fe400030f0eff */
[----:B---3--:R-:W-:-:S05]  /*cf60*/  LEA R14, P3, R6, R0, 0x1 ;  /* 0x00000000060e7211 */ /* 0x008fca00078608ff */
[----:B------:R1:W-:Y:S01]  /*cf70*/  STL [R1+0xf38], R14 ;  /* 0x000f380e01007387 */ /* 0x0003e20000100800 */
[----:B------:R-:W-:Y:S01]  /*cf80*/  IMAD.MOV.U32 R26, RZ, RZ, R14 ;  /* 0x000000ffff1a7224 */ /* 0x000fe200078e000e */
[----:B-1----:R-:W-:-:S04]  /*cf90*/  LEA R14, P5, R2, R0, 0x1 ;  /* 0x00000000020e7211 */ /* 0x002fc800078a08ff */
[----:B------:R-:W-:-:S05]  /*cfa0*/  LEA.HI.X.SX32 R15, R2, R4, 0x1, P5 ;  /* 0x00000004020f7211 */ /* 0x000fca00028f0eff */
[----:B------:R1:W-:Y:S02]  /*cfb0*/  STL.64 [R1+0xf30], R14 ;  /* 0x000f300e01007387 */ /* 0x0003e40000100a00 */
[----:B-1----:R-:W1:Y:S01]  /*cfc0*/  LDC R15, c[0x0][0x3d8] ;  /* 0x0000f600ff0f7b82 */ /* 0x002e620000000800 */
[----:B------:R-:W-:Y:S01]  /*cfd0*/  LEA.HI.X.SX32 R27, R6, R4, 0x1, P3 ;  /* 0x00000004061b7211 */ /* 0x000fe200018f0eff */
[----:B0-----:R-:W-:Y:S01]  /*cfe0*/  IMAD R6, R21, 0x4, R28 ;  /* 0x0000000415067824 */ /* 0x001fe200078e021c */
[----:B------:R-:W-:-:S05]  /*cff0*/  MOV R26, R16 ;  /* 0x00000010001a7202 */ /* 0x000fca0000000f00 */
[----:B------:R-:W0:Y:S01]  /*d000*/  LDC R14, c[0x0][0x3d8] ;  /* 0x0000f600ff0e7b82 */ /* 0x000e220000000800 */
[----:B-1----:R-:W-:-:S07]  /*d010*/  LEA R2, R15, R6, 0x2 ;  /* 0x000000060f027211 */ /* 0x002fce00078e10ff */
[----:B------:R-:W1:Y:S01]  /*d020*/  LDC R15, c[0x0][0x3d8] ;  /* 0x0000f600ff0f7b82 */ /* 0x000e620000000800 */
[----:B------:R-:W-:Y:S01]  /*d030*/  LEA R20, P3, R7, R0, 0x1 ;  /* 0x0000000007147211 */ /* 0x000fe200078608ff */
[----:B-1----:R-:W-:-:S06]  /*d040*/  IMAD R5, R15, 0x4, R2 ;  /* 0x000000040f057824 */ /* 0x002fcc00078e0202 */
[----:B------:R-:W1:Y:S01]  /*d050*/  LDC R15, c[0x0][0x3d8] ;  /* 0x0000f600ff0f7b82 */ /* 0x000e620000000800 */
[----:B------:R-:W-:Y:S02]  /*d060*/  LEA.HI.X.SX32 R21, R7, R4, 0x1, P3 ;  /* 0x0000000407157211 */ /* 0x000fe400018f0eff */
[----:B----4-:R-:W-:Y:S01]  /*d070*/  LEA R16, P6, R8, R0, 0x1 ;  /* 0x0000000008107211 */ /* 0x010fe200078c08ff */
[----:B-1----:R-:W-:-:S04]  /*d080*/  IMAD R7, R15, 0x4, R5 ;  /* 0x000000040f077824 */ /* 0x002fc800078e0205 */
[----:B------:R-:W1:Y:S01]  /*d090*/  LDC R15, c[0x0][0x3d8] ;  /* 0x0000f600ff0f7b82 */ /* 0x000e620000000800 */
[----:B------:R3:W-:Y:S04]  /*d0a0*/  STL [R1+0xf3c], R27 ;  /* 0x000f3c1b01007387 */ /* 0x0007e80000100800 */
[----:B------:R4:W-:Y:S01]  /*d0b0*/  STL.64 [R1+0xf28], R18 ;  /* 0x000f281201007387 */ /* 0x0009e20000100a00 */
[----:B---3--:R-:W-:Y:S01]  /*d0c0*/  IMAD.MOV.U32 R27, RZ, RZ, R17 ;  /* 0x000000ffff1b7224 */ /* 0x008fe200078e0011 */
[----:B------:R-:W-:Y:S02]  /*d0d0*/  LEA.HI.X.SX32 R17, R8, R4, 0x1, P6 ;  /* 0x0000000408117211 */ /* 0x000fe400030f0eff */
[----:B----4-:R-:W-:-:S04]  /*d0e0*/  LEA R18, P5, R29, R0, 0x1 ;  /* 0x000000001d127211 */ /* 0x010fc800078a08ff */
[----:B------:R-:W-:Y:S01]  /*d0f0*/  LEA.HI.X.SX32 R19, R29, R4, 0x1, P5 ;  /* 0x000000041d137211 */ /* 0x000fe200028f0eff */
[----:B------:R3:W-:Y:S01]  /*d100*/  STL.64 [R1+0xf20], R20 ;  /* 0x000f201401007387 */ /* 0x0007e20000100a00 */
[----:B0-----:R-:W-:Y:S01]  /*d110*/  LEA R14, R14, R9, 0x2 ;  /* 0x000000090e0e7211 */ /* 0x001fe200078e10ff */
[----:B------:R-:W0:Y:S01]  /*d120*/  LDC R29, c[0x0][0x3d8] ;  /* 0x0000f600ff1d7b82 */ /* 0x000e220000000800 */
[----:B-1----:R-:W-:-:S07]  /*d130*/  LEA R8, R15, R7, 0x2 ;  /* 0x000000070f087211 */ /* 0x002fce00078e10ff */
[----:B------:R-:W1:Y:S01]  /*d140*/  LDC R15, c[0x0][0x3d8] ;  /* 0x0000f600ff0f7b82 */ /* 0x000e620000000800 */
[----:B------:R-:W-:Y:S01]  /*d150*/  STL.64 [R1+0xf18], R18 ;  /* 0x000f181201007387 */ /* 0x000fe20000100a00 */
[----:B---3--:R-:W-:-:S03]  /*d160*/  LEA R20, P3, R9, R0, 0x1 ;  /* 0x0000000009147211 */ /* 0x008fc600078608ff */
[----:B------:R3:W-:Y:S01]  /*d170*/  STL.64 [R1+0xf10], R16 ;  /* 0x000f101001007387 */ /* 0x0007e20000100a00 */
[----:B------:R-:W-:Y:S02]  /*d180*/  LEA.HI.X.SX32 R21, R9, R4, 0x1, P3 ;  /* 0x0000000409157211 */ /* 0x000fe400018f0eff */
[----:B---3--:R-:W-:-:S04]  /*d190*/  LEA R16, P6, R10, R0, 0x1 ;  /* 0x000000000a107211 */ /* 0x008fc800078c08ff */
[----:B------:R-:W-:Y:S01]  /*d1a0*/  LEA.HI.X.SX32 R17, R10, R4, 0x1, P6 ;  /* 0x000000040a117211 */ /* 0x000fe200030f0eff */
[----:B------:R-:W-:Y:S01]  /*d1b0*/  STL.64 [R1+0xf08], R20 ;  /* 0x000f081401007387 */ /* 0x000fe20000100a00 */
[----:B------:R-:W-:-:S03]  /*d1c0*/  LEA R18, P5, R14, R0, 0x1 ;  /* 0x000000000e127211 */ /* 0x000fc600078a08ff */
[----:B------:R3:W-:Y:S01]  /*d1d0*/  STL.64 [R1+0xef8], R16 ;  /* 0x000ef81001007387 */ /* 0x0007e20000100a00 */
[----:B------:R-:W-:Y:S02]  /*d1e0*/  LEA.HI.X.SX32 R19, R14, R4, 0x1, P5 ;  /* 0x000000040e137211 */ /* 0x000fe400028f0eff */
[CC--:B------:R-:W-:Y:S01]  /*d1f0*/  LEA R14, P5, R12.reuse, R0.reuse, 0x1 ;  /* 0x000000000c0e7211 */ /* 0x0c0fe200078a08ff */
[----:B-1----:R-:W-:Y:S01]  /*d200*/  IMAD R9, R15, 0x4, R8 ;  /* 0x000000040f097824 */ /* 0x002fe200078e0208 */
[C---:B---3--:R-:W-:Y:S02]  /*d210*/  LEA R16, P3, R11.reuse, R0, 0x1 ;  /* 0x000000000b107211 */ /* 0x048fe400078608ff */
[-C--:B------:R-:W-:Y:S02]  /*d220*/  LEA.HI.X.SX32 R15, R12, R4.reuse, 0x1, P5 ;  /* 0x000000040c0f7211 */ /* 0x080fe400028f0eff */
[----:B------:R-:W-:Y:S01]  /*d230*/  LEA.HI.X.SX32 R17, R11, R4, 0x1, P3 ;  /* 0x000000040b117211 */ /* 0x000fe200018f0eff */
[----:B------:R1:W-:Y:S04]  /*d240*/  STL.64 [R1+0xf00], R18 ;  /* 0x000f001201007387 */ /* 0x0003e80000100a00 */
[----:B------:R3:W-:Y:S01]  /*d250*/  STL.64 [R1+0xef0], R16 ;  /* 0x000ef01001007387 */ /* 0x0007e20000100a00 */
[----:B-1----:R-:W1:Y:S03]  /*d260*/  LDC R19, c[0x0][0x3d8] ;  /* 0x0000f600ff137b82 */ /* 0x002e660000000800 */
[----:B---3--:R-:W3:Y:S04]  /*d270*/  LDL.LU.64 R16, [R1+0x1290] ;  /* 0x0012900001107983 */ /* 0x008ee80000300a00 */
[----:B------:R4:W-:Y:S04]  /*d280*/  STL.64 [R1+0xee8], R14 ;  /* 0x000ee80e01007387 */ /* 0x0009e80000100a00 */
[----:B----4-:R-:W4:Y:S01]  /*d290*/  LDL.LU.64 R14, [R1+0x1288] ;  /* 0x00128800010e7983 */ /* 0x010f220000300a00 */
[----:B-1----:R-:W-:-:S02]  /*d2a0*/  LEA R10, R19, R9, 0x2 ;  /* 0x00000009130a7211 */ /* 0x002fc400078e10ff */
[----:B------:R-:W1:Y:S01]  /*d2b0*/  LDC R19, c[0x0][0x3d8] ;  /* 0x0000f600ff137b82 */ /* 0x000e620000000800 */
[----:B------:R-:W-:-:S04]  /*d2c0*/  LEA R20, P6, R13, R0, 0x1 ;  /* 0x000000000d147211 */ /* 0x000fc800078c08ff */
[----:B------:R-:W-:-:S05]  /*d2d0*/  LEA.HI.X.SX32 R21, R13, R4, 0x1, P6 ;  /* 0x000000040d157211 */ /* 0x000fca00030f0eff */
[----:B------:R3:W-:Y:S01]  /*d2e0*/  STL.64 [R1+0xee0], R20 ;  /* 0x000ee01401007387 */ /* 0x0007e20000100a00 */
[----:B-1----:R-:W-:Y:S01]  /*d2f0*/  IMAD R11, R19, 0x4, R10 ;  /* 0x00000004130b7824 */ /* 0x002fe200078e020a */
[CC--:B----4-:R-:W-:Y:S02]  /*d300*/  LEA R12, P3, R14.reuse, R0.reuse, 0x1 ;  /* 0x000000000e0c7211 */ /* 0x0d0fe400078608ff */
[C---:B------:R-:W-:Y:S02]  /*d310*/  LEA R18, P5, R15.reuse, R0, 0x1 ;  /* 0x000000000f127211 */ /* 0x040fe400078a08ff */
[-C--:B------:R-:W-:Y:S02]  /*d320*/  LEA.HI.X.SX32 R13, R14, R4.reuse, 0x1, P3 ;  /* 0x000000040e0d7211 */ /* 0x080fe400018f0eff */
[----:B------:R-:W-:-:S03]  /*d330*/  LEA.HI.X.SX32 R19, R15, R4, 0x1, P5 ;  /* 0x000000040f137211 */ /* 0x000fc600028f0eff */
[----:B------:R-:W-:Y:S04]  /*d340*/  STL.64 [R1+0xed8], R12 ;  /* 0x000ed80c01007387 */ /* 0x000fe80000100a00 */
[----:B------:R-:W-:Y:S04]  /*d350*/  STL.64 [R1+0x1268], R10 ;  /* 0x0012680a01007387 */ /* 0x000fe80000100a00 */
[----:B------:R1:W-:Y:S01]  /*d360*/  STL.64 [R1+0xed0], R18 ;  /* 0x000ed01201007387 */ /* 0x0003e20000100a00 */
[----:B---3--:R-:W-:-:S03]  /*d370*/  LEA R20, P6, R16, R0, 0x1 ;  /* 0x0000000010147211 */ /* 0x008fc600078c08ff */
[----:B-1----:R-:W3:Y:S01]  /*d380*/  LDL.LU.64 R18, [R1+0x1280] ;  /* 0x0012800001127983 */ /* 0x002ee20000300a00 */
[----:B------:R-:W-:-:S05]  /*d390*/  LEA.HI.X.SX32 R21, R16, R4, 0x1, P6 ;  /* 0x0000000410157211 */ /* 0x000fca00030f0eff */
[----:B------:R1:W-:Y:S02]  /*d3a0*/  STL.64 [R1+0xec8], R20 ;  /* 0x000ec81401007387 */ /* 0x0003e40000100a00 */
[----:B-1----:R-:W-:-:S04]  /*d3b0*/  LEA R20, P3, R17, R0, 0x1 ;  /* 0x0000000011147211 */ /* 0x002fc800078608ff */
[----:B------:R-:W-:-:S05]  /*d3c0*/  LEA.HI.X.SX32 R21, R17, R4, 0x1, P3 ;  /* 0x0000000411157211 */ /* 0x000fca00018f0eff */
[----:B------:R1:W-:Y:S04]  /*d3d0*/  STL.64 [R1+0xec0], R20 ;  /* 0x000ec01401007387 */ /* 0x0003e80000100a00 */
[----:B-1----:R-:W4:Y:S01]  /*d3e0*/  LDL.LU.64 R20, [R1+0x1278] ;  /* 0x0012780001147983 */ /* 0x002f220000300a00 */
[----:B0-----:R-:W-:Y:S02]  /*d3f0*/  LEA R12, R29, R11, 0x2 ;  /* 0x0000000b1d0c7211 */ /* 0x001fe400078e10ff */
[----:B------:R-:W-:Y:S01]  /*d400*/  MOV R11, R27 ;  /* 0x0000001b000b7202 */ /* 0x000fe20000000f00 */
[----:B------:R-:W-:Y:S01]  /*d410*/  IMAD.MOV.U32 R10, RZ, RZ, R26 ;  /* 0x000000ffff0a7224 */ /* 0x000fe200078e001a */
[----:B------:R-:W0:Y:S08]  /*d420*/  LDC R27, c[0x0][0x3d8] ;  /* 0x0000f600ff1b7b82 */ /* 0x000e300000000800 */
[----:B------:R-:W1:Y:S01]  /*d430*/  LDC R29, c[0x0][0x3d8] ;  /* 0x0000f600ff1d7b82 */ /* 0x000e620000000800 */
[----:B0-----:R-:W-:-:S02]  /*d440*/  IMAD R13, R27, 0x4, R12 ;  /* 0x000000041b0d7824 */ /* 0x001fc400078e020c */
[----:B------:R-:W-:Y:S01]  /*d450*/  IMAD.MOV.U32 R17, RZ, RZ, R15 ;  /* 0x000000ffff117224 */ /* 0x000fe200078e000f */
[CC--:B---3--:R-:W-:Y:S02]  /*d460*/  LEA R26, P5, R18.reuse, R0.reuse, 0x1 ;  /* 0x00000000121a7211 */ /* 0x0c8fe400078a08ff */
[----:B------:R-:W-:Y:S02]  /*d470*/  LEA R14, P6, R19, R0, 0x1 ;  /* 0x00000000130e7211 */ /* 0x000fe400078c08ff */
[----:B------:R-:W-:-:S03]  /*d480*/  LEA.HI.X.SX32 R27, R18, R4, 0x1, P5 ;  /* 0x00000004121b7211 */ /* 0x000fc600028f0eff */
[----:B------:R-:W-:Y:S04]  /*d490*/  STL [R1+0xeb0], R14 ;  /* 0x000eb00e01007387 */ /* 0x000fe80000100800 */
[----:B------:R0:W-:Y:S02]  /*d4a0*/  STL.64 [R1+0xeb8], R26 ;  /* 0x000eb81a01007387 */ /* 0x0001e40000100a00 */
[----:B0-----:R-:W0:Y:S01]  /*d4b0*/  LDC R27, c[0x0][0x3d8] ;  /* 0x0000f600ff1b7b82 */ /* 0x001e220000000800 */
[----:B------:R-:W-:Y:S02]  /*d4c0*/  MOV R16, R14 ;  /* 0x0000000e00107202 */ /* 0x000fe40000000f00 */
[----:B------:R-:W-:Y:S02]  /*d4d0*/  LEA.HI.X.SX32 R17, R19, R4, 0x1, P6 ;  /* 0x0000000413117211 */ /* 0x000fe400030f0eff */
[----:B-1----:R-:W-:-:S03]  /*d4e0*/  LEA R14, R29, R13, 0x2 ;  /* 0x0000000d1d0e7211 */ /* 0x002fc600078e10ff */
[----:B------:R1:W-:Y:S01]  /*d4f0*/  STL [R1+0xeb4], R17 ;  /* 0x000eb41101007387 */ /* 0x0003e20000100800 */
[CC--:B----4-:R-:W-:Y:S01]  /*d500*/  LEA R16, P3, R20.reuse, R0.reuse, 0x1 ;  /* 0x0000000014107211 */ /* 0x0d0fe200078608ff */
[----:B------:R-:W-:Y:S01]  /*d510*/  IMAD.MOV.U32 R18, RZ, RZ, R10 ;  /* 0x000000ffff127224 */ /* 0x000fe200078e000a */
[----:B------:R-:W-:Y:S01]  /*d520*/  LEA R26, P5, R21, R0, 0x1 ;  /* 0x00000000151a7211 */ /* 0x000fe200078a08ff */
[----:B------:R-:W3:Y:S01]  /*d530*/  LDC R29, c[0x0][0x3d8] ;  /* 0x0000f600ff1d7b82 */ /* 0x000ee20000000800 */
[-C--:B-1----:R-:W-:Y:S01]  /*d540*/  LEA.HI.X.SX32 R17, R20, R4.reuse, 0x1, P3 ;  /* 0x0000000414117211 */ /* 0x082fe200018f0eff */
[----:B0-----:R-:W-:Y:S01]  /*d550*/  IMAD R15, R27, 0x4, R14 ;  /* 0x000000041b0f7824 */ /* 0x001fe200078e020e */
[----:B------:R-:W-:-:S03]  /*d560*/  LEA.HI.X.SX32 R27, R21, R4, 0x1, P5 ;  /* 0x00000004151b7211 */ /* 0x000fc600028f0eff */
[----:B------:R-:W-:Y:S01]  /*d570*/  STL.64 [R1+0xea8], R16 ;  /* 0x000ea81001007387 */ /* 0x000fe20000100a00 */
[----:B------:R-:W-:-:S03]  /*d580*/  LEA R10, P6, R22, R0, 0x1 ;  /* 0x00000000160a7211 */ /* 0x000fc600078c08ff */
[----:B------:R0:W-:Y:S01]  /*d590*/  STL.64 [R1+0xea0], R26 ;  /* 0x000ea01a01007387 */ /* 0x0001e20000100a00 */
[----:B------:R-:W-:Y:S02]  /*d5a0*/  MOV R19, R11 ;  /* 0x0000000b00137202 */ /* 0x000fe40000000f00 */
[----:B------:R-:W-:Y:S02]  /*d5b0*/  LEA.HI.X.SX32 R11, R22, R4, 0x1, P6 ;  /* 0x00000004160b7211 */ /* 0x000fe400030f0eff */
[----:B0-----:R-:W-:-:S04]  /*d5c0*/  LEA R26, P3, R23, R0, 0x1 ;  /* 0x00000000171a7211 */ /* 0x001fc800078608ff */
[----:B------:R-:W-:Y:S01]  /*d5d0*/  LEA.HI.X.SX32 R27, R23, R4, 0x1, P3 ;  /* 0x00000004171b7211 */ /* 0x000fe200018f0eff */
[----:B------:R-:W-:Y:S04]  /*d5e0*/  STL.64 [R1+0xe98], R10 ;  /* 0x000e980a01007387 */ /* 0x000fe80000100a00 */
[----:B------:R0:W-:Y:S04]  /*d5f0*/  STL.64 [R1+0xe90], R26 ;  /* 0x000e901a01007387 */ /* 0x0001e80000100a00 */
[----:B0-----:R-:W4:Y:S01]  /*d600*/  LDL.LU.64 R26, [R1+0x1270] ;  /* 0x00127000011a7983 */ /* 0x001f220000300a00 */
[----:B------:R-:W-:-:S02]  /*d610*/  LEA R20, P5, R24, R0, 0x1 ;  /* 0x0000000018147211 */ /* 0x000fc400078a08ff */
[C---:B------:R-:W-:Y:S02]  /*d620*/  LEA R10, P6, R25.reuse, R0, 0x1 ;  /* 0x00000000190a7211 */ /* 0x040fe400078c08ff */
[-C--:B------:R-:W-:Y:S02]  /*d630*/  LEA.HI.X.SX32 R21, R24, R4.reuse, 0x1, P5 ;  /* 0x0000000418157211 */ /* 0x080fe400028f0eff */
[----:B------:R-:W-:-:S03]  /*d640*/  LEA.HI.X.SX32 R11, R25, R4, 0x1, P6 ;  /* 0x00000004190b7211 */ /* 0x000fc600030f0eff */
[----:B------:R-:W-:Y:S04]  /*d650*/  STL.64 [R1+0xe88], R20 ;  /* 0x000e881401007387 */ /* 0x000fe80000100a00 */
[----:B------:R0:W-:Y:S02]  /*d660*/  STL.64 [R1+0xe80], R10 ;  /* 0x000e800a01007387 */ /* 0x0001e40000100a00 */
[----:B0-----:R-:W-:-:S04]  /*d670*/  LEA R10, P6, R28, R0, 0x1 ;  /* 0x000000001c0a7211 */ /* 0x001fc800078c08ff */
[----:B------:R-:W-:Y:S02]  /*d680*/  LEA.HI.X.SX32 R11, R28, R4, 0x1, P6 ;  /* 0x000000041c0b7211 */ /* 0x000fe400030f0eff */
[----:B---3--:R-:W-:Y:S02]  /*d690*/  LEA R16, R29, R15, 0x2 ;  /* 0x0000000f1d107211 */ /* 0x008fe400078e10ff */
[----:B------:R-:W0:Y:S03]  /*d6a0*/  LDC R29, c[0x0][0x3d8] ;  /* 0x0000f600ff1d7b82 */ /* 0x000e260000000800 */
[----:B0-----:R-:W-:-:S05]  /*d6b0*/  IMAD R17, R29, 0x4, R16 ;  /* 0x000000041d117824 */ /* 0x001fca00078e0210 */
[----:B------:R-:W0:Y:S01]  /*d6c0*/  LDC R29, c[0x0][0x3d8] ;  /* 0x0000f600ff1d7b82 */ /* 0x000e220000000800 */
[----:B------:R-:W-:Y:S02]  /*d6d0*/  MOV R22, R18 ;  /* 0x0000001200167202 */ /* 0x000fe40000000f00 */
[----:B0-----:R-:W-:-:S05]  /*d6e0*/  LEA R18, R29, R17, 0x2 ;  /* 0x000000111d127211 */ /* 0x001fca00078e10ff */
[----:B------:R-:W0:Y:S01]  /*d6f0*/  LDC R29, c[0x0][0x3d8] ;  /* 0x0000f600ff1d7b82 */ /* 0x000e220000000800 */
[----:B------:R-:W-:Y:S02]  /*d700*/  IMAD.MOV.U32 R23, RZ, RZ, R19 ;  /* 0x000000ffff177224 */ /* 0x000fe400078e0013 */
[----:B0-----:R-:W-:-:S05]  /*d710*/  IMAD R19, R29, 0x4, R18 ;  /* 0x000000041d137824 */ /* 0x001fca00078e0212 */
[----:B------:R-:W0:Y:S01]  /*d720*/  LDC R29, c[0x0][0x3d8] ;  /* 0x0000f600ff1d7b82 */ /* 0x000e220000000800 */
[CC--:B----4-:R-:W-:Y:S02]  /*d730*/  LEA R20, P3, R26.reuse, R0.reuse, 0x1 ;  /* 0x000000001a147211 */ /* 0x0d0fe400078608ff */
[C---:B------:R-:W-:Y:S02]  /*d740*/  LEA R24, P5, R27.reuse, R0, 0x1 ;  /* 0x000000001b187211 */ /* 0x040fe400078a08ff */
[-C--:B------:R-:W-:Y:S02]  /*d750*/  LEA.HI.X.SX32 R21, R26, R4.reuse, 0x1, P3 ;  /* 0x000000041a157211 */ /* 0x080fe400018f0eff */
[----:B------:R-:W-:-:S03]  /*d760*/  LEA.HI.X.SX32 R25, R27, R4, 0x1, P5 ;  /* 0x000000041b197211 */ /* 0x000fc600028f0eff */
[----:B------:R-:W-:Y:S01]  /*d770*/  STL.64 [R1+0xe78], R20 ;  /* 0x000e781401007387 */ /* 0x000fe20000100a00 */
[----:B------:R-:W-:-:S03]  /*d780*/  LEA R26, P3, R6, R0, 0x1 ;  /* 0x00000000061a7211 */ /* 0x000fc600078608ff */
[----:B------:R-:W-:Y:S04]  /*d790*/  STL.64 [R1+0xe70], R24 ;  /* 0x000e701801007387 */ /* 0x000fe80000100a00 */
[----:B------:R1:W-:Y:S01]  /*d7a0*/  STL.64 [R1+0xe68], R10 ;  /* 0x000e680a01007387 */ /* 0x0003e20000100a00 */
[----:B------:R-:W-:Y:S02]  /*d7b0*/  LEA.HI.X.SX32 R27, R6, R4, 0x1, P3 ;  /* 0x00000004061b7211 */ /* 0x000fe400018f0eff */
[----:B-1----:R-:W-:-:S04]  /*d7c0*/  LEA R10, P6, R5, R0, 0x1 ;  /* 0x00000000050a7211 */ /* 0x002fc800078c08ff */
[----:B------:R-:W-:Y:S01]  /*d7d0*/  LEA.HI.X.SX32 R11, R5, R4, 0x1, P6 ;  /* 0x00000004050b7211 */ /* 0x000fe200030f0eff */
[----:B------:R-:W-:Y:S01]  /*d7e0*/  STL.64 [R1+0xe60], R26 ;  /* 0x000e601a01007387 */ /* 0x000fe20000100a00 */
[----:B------:R-:W-:-:S03]  /*d7f0*/  LEA R24, P5, R2, R0, 0x1 ;  /* 0x0000000002187211 */ /* 0x000fc600078a08ff */
[----:B------:R1:W-:Y:S01]  /*d800*/  STL.64 [R1+0xe50], R10 ;  /* 0x000e500a01007387 */ /* 0x0003e20000100a00 */
[----:B------:R-:W-:Y:S02]  /*d810*/  LEA.HI.X.SX32 R25, R2, R4, 0x1, P5 ;  /* 0x0000000402197211 */ /* 0x000fe400028f0eff */
[----:B-1----:R-:W-:-:S04]  /*d820*/  LEA R10, P3, R7, R0, 0x1 ;  /* 0x00000000070a7211 */ /* 0x002fc800078608ff */
[----:B------:R-:W-:Y:S01]  /*d830*/  LEA.HI.X.SX32 R11, R7, R4, 0x1, P3 ;  /* 0x00000004070b7211 */ /* 0x000fe200018f0eff */
[----:B------:R-:W-:Y:S04]  /*d840*/  STL.64 [R1+0xe58], R24 ;  /* 0x000e581801007387 */ /* 0x000fe80000100a00 */
[----:B------:R1:W-:Y:S04]  /*d850*/  STL.64 [R1+0xe48], R10 ;  /* 0x000e480a01007387 */ /* 0x0003e80000100a00 */
[----:B-1----:R-:W3:Y:S01]  /*d860*/  LDL.LU.64 R10, [R1+0x1268] ;  /* 0x00126800010a7983 */ /* 0x002ee20000300a00 */
[----:B0-----:R-:W-:-:S02]  /*d870*/  LEA R20, R29, R19, 0x2 ;  /* 0x000000131d147211 */ /* 0x001fc400078e10ff */
[----:B------:R-:W0:Y:S03]  /*d880*/  LDC R29, c[0x0][0x3d8] ;  /* 0x0000f600ff1d7b82 */ /* 0x000e260000000800 */
[----:B0-----:R-:W-:-:S05]  /*d890*/  IMAD R21, R29, 0x4, R20 ;  /* 0x000000041d157824 */ /* 0x001fca00078e0214 */
[----:B------:R-:W0:Y:S02]  /*d8a0*/  LDC R29, c[0x0][0x3d8] ;  /* 0x0000f600ff1d7b82 */ /* 0x000e240000000800 */
[----:B0-----:R-:W-:-:S06]  /*d8b0*/  LEA R6, R29, R21, 0x2 ;  /* 0x000000151d067211 */ /* 0x001fcc00078e10ff */
[----:B------:R-:W0:Y:S02]  /*d8c0*/  LDC R29, c[0x0][0x3d8] ;  /* 0x0000f600ff1d7b82 */ /* 0x000e240000000800 */
[----:B0-----:R-:W-:-:S06]  /*d8d0*/  IMAD R2, R29, 0x4, R6 ;  /* 0x000000041d027824 */ /* 0x001fcc00078e0206 */
[----:B------:R-:W0:Y:S02]  /*d8e0*/  LDC R29, c[0x0][0x3d8] ;  /* 0x0000f600ff1d7b82 */ /* 0x000e240000000800 */
[----:B0-----:R-:W-:-:S06]  /*d8f0*/  LEA R5, R29, R2, 0x2 ;  /* 0x000000021d057211 */ /* 0x001fcc00078e10ff */
[----:B------:R-:W0:Y:S01]  /*d900*/  LDC R29, c[0x0][0x3d8] ;  /* 0x0000f600ff1d7b82 */ /* 0x000e220000000800 */
[CC--:B------:R-:W-:Y:S02]  /*d910*/  LEA R26, P5, R8.reuse, R0.reuse, 0x1 ;  /* 0x00000000081a7211 */ /* 0x0c0fe400078a08ff */
[----:B------:R-:W-:Y:S02]  /*d920*/  LEA R24, P6, R9, R0, 0x1 ;  /* 0x0000000009187211 */ /* 0x000fe400078c08ff */
[-C--:B------:R-:W-:Y:S01]  /*d930*/  LEA.HI.X.SX32 R27, R8, R4.reuse, 0x1, P5 ;  /* 0x00000004081b7211 */ /* 0x080fe200028f0eff */
[----:B0-----:R-:W-:Y:S02]  /*d940*/  IMAD R7, R29, 0x4, R5 ;  /* 0x000000041d077824 */ /* 0x001fe400078e0205 */
[----:B------:R-:W0:Y:S01]  /*d950*/  LDC R29, c[0x0][0x3d8] ;  /* 0x0000f600ff1d7b82 */ /* 0x000e220000000800 */
[----:B------:R-:W-:Y:S01]  /*d960*/  LEA.HI.X.SX32 R25, R9, R4, 0x1, P6 ;  /* 0x0000000409197211 */ /* 0x000fe200030f0eff */
[----:B------:R-:W-:Y:S04]  /*d970*/  STL.64 [R1+0xe40], R26 ;  /* 0x000e401a01007387 */ /* 0x000fe80000100a00 */
[----:B------:R1:W-:Y:S02]  /*d980*/  STL.64 [R1+0xe38], R24 ;  /* 0x000e381801007387 */ /* 0x0003e40000100a00 */
[----:B-1----:R-:W-:-:S04]  /*d990*/  LEA R24, P6, R12, R0, 0x1 ;  /* 0x000000000c187211 */ /* 0x002fc800078c08ff */
[----:B------:R-:W-:Y:S02]  /*d9a0*/  LEA.HI.X.SX32 R25, R12, R4, 0x1, P6 ;  /* 0x000000040c197211 */ /* 0x000fe400030f0eff */
[----:B---3--:R-:W-:-:S04]  /*d9b0*/  LEA R8, P3, R10, R0, 0x1 ;  /* 0x000000000a087211 */ /* 0x008fc800078608ff */
[----:B------:R-:W-:-:S05]  /*d9c0*/  LEA.HI.X.SX32 R9, R10, R4, 0x1, P3 ;  /* 0x000000040a097211 */ /* 0x000fca00018f0eff */
[----:B------:R0:W-:Y:S02]  /*d9d0*/  STL.64 [R1+0xe30], R8 ;  /* 0x000e300801007387 */ /* 0x0001e40000100a00 */
[----:B0-----:R-:W-:Y:S02]  /*d9e0*/  LEA R8, R29, R7, 0x2 ;  /* 0x000000071d087211 */ /* 0x001fe400078e10ff */
[----:B------:R-:W0:Y:S01]  /*d9f0*/  LDC R29, c[0x0][0x3d8] ;  /* 0x0000f600ff1d7b82 */ /* 0x000e220000000800 */
[-C--:B------:R-:W-:Y:S02]  /*da00*/  LEA R26, P5, R11, R0.reuse, 0x1 ;  /* 0x000000000b1a7211 */ /* 0x080fe400078a08ff */
[----:B------:R-:W-:Y:S02]  /*da10*/  LEA R10, P3, R13, R0, 0x1 ;  /* 0x000000000d0a7211 */ /* 0x000fe400078608ff */
[----:B------:R-:W-:Y:S01]  /*da20*/  LEA.HI.X.SX32 R27, R11, R4, 0x1, P5 ;  /* 0x000000040b1b7211 */ /* 0x000fe200028f0eff */
[----:B0-----:R-:W-:-:S02]  /*da30*/  IMAD R9, R29, 0x4, R8 ;  /* 0x000000041d097824 */ /* 0x001fc400078e0208 */
[----:B------:R-:W0:Y:S01]  /*da40*/  LDC R29, c[0x0][0x3d8] ;  /* 0x0000f600ff1d7b82 */ /* 0x000e220000000800 */
[----:B------:R-:W-:Y:S01]  /*da50*/  LEA.HI.X.SX32 R11, R13, R4, 0x1, P3 ;  /* 0x000000040d0b7211 */ /* 0x000fe200018f0eff */
[----:B------:R-:W-:Y:S04]  /*da60*/  STL.64 [R1+0xe28], R26 ;  /* 0x000e281a01007387 */ /* 0x000fe80000100a00 */
[----:B------:R-:W-:Y:S04]  /*da70*/  STL.64 [R1+0xe20], R24 ;  /* 0x000e201801007387 */ /* 0x000fe80000100a00 */
[----:B------:R0:W-:Y:S02]  /*da80*/  STL.64 [R1+0xe18], R10 ;  /* 0x000e180a01007387 */ /* 0x0001e40000100a00 */
[----:B0-----:R-:W-:-:S02]  /*da90*/  LEA R10, R29, R9, 0x2 ;  /* 0x000000091d0a7211 */ /* 0x001fc400078e10ff */
[----:B------:R-:W0:Y:S01]  /*daa0*/  LDC R29, c[0x0][0x3d8] ;  /* 0x0000f600ff1d7b82 */ /* 0x000e220000000800 */
[-C--:B------:R-:W-:Y:S02]  /*dab0*/  LEA R26, P5, R14, R0.reuse, 0x1 ;  /* 0x000000000e1a7211 */ /* 0x080fe400078a08ff */
[-C--:B------:R-:W-:Y:S02]  /*dac0*/  LEA R24, P6, R15, R0.reuse, 0x1 ;  /* 0x000000000f187211 */ /* 0x080fe400078c08ff */
[----:B------:R-:W-:Y:S02]  /*dad0*/  LEA R12, P3, R16, R0, 0x1 ;  /* 0x00000000100c7211 */ /* 0x000fe400078608ff */
[-C--:B------:R-:W-:Y:S01]  /*dae0*/  LEA.HI.X.SX32 R27, R14, R4.reuse, 0x1, P5 ;  /* 0x000000040e1b7211 */ /* 0x080fe200028f0eff */
[----:B0-----:R-:W-:Y:S02]  /*daf0*/  IMAD R11, R29, 0x4, R10 ;  /* 0x000000041d0b7824 */ /* 0x001fe400078e020a */
[----:B------:R-:W0:Y:S01]  /*db00*/  LDC R29, c[0x0][0x3d8] ;  /* 0x0000f600ff1d7b82 */ /* 0x000e220000000800 */
[----:B------:R-:W-:-:S02]  /*db10*/  LEA.HI.X.SX32 R25, R15, R4, 0x1, P6 ;  /* 0x000000040f197211 */ /* 0x000fc400030f0eff */
[----:B------:R-:W-:Y:S01]  /*db20*/  LEA.HI.X.SX32 R13, R16, R4, 0x1, P3 ;  /* 0x00000004100d7211 */ /* 0x000fe200018f0eff */
[----:B------:R-:W-:Y:S04]  /*db30*/  STL.64 [R1+0xe10], R26 ;  /* 0x000e101a01007387 */ /* 0x000fe80000100a00 */
[----:B------:R-:W-:Y:S04]  /*db40*/  STL.64 [R1+0xe08], R24 ;  /* 0x000e081801007387 */ /* 0x000fe80000100a00 */
[----:B------:R0:W-:Y:S02]  /*db50*/  STL.64 [R1+0xe00], R12 ;  /* 0x000e000c01007387 */ /* 0x0001e40000100a00 */
[----:B0-----:R-:W-:-:S02]  /*db60*/  LEA R12, R29, R11, 0x2 ;  /* 0x0000000b1d0c7211 */ /* 0x001fc400078e10ff */
[----:B------:R-:W0:Y:S01]  /*db70*/  LDC R29, c[0x0][0x3d8] ;  /* 0x0000f600ff1d7b82 */ /* 0x000e220000000800 */
[----:B------:R-:W-:-:S04]  /*db80*/  LEA R14, P6, R18, R0, 0x1 ;  /* 0x00000000120e7211 */ /* 0x000fc800078c08ff */
[----:B------:R-:W-:Y:S02]  /*db90*/  LEA.HI.X.SX32 R15, R18, R4, 0x1, P6 ;  /* 0x00000004120f7211 */ /* 0x000fe400030f0eff */
[----:B------:R-:W-:-:S03]  /*dba0*/  LEA R24, P5, R17, R0, 0x1 ;  /* 0x0000000011187211 */ /* 0x000fc600078a08ff */
[----:B------:R1:W-:Y:S01]  /*dbb0*/  STL.64 [R1+0xdf0], R14 ;  /* 0x000df00e01007387 */ /* 0x0003e20000100a00 */
[----:B0-----:R-:W-:Y:S02]  /*dbc0*/  IMAD R13, R29, 0x4, R12 ;  /* 0x000000041d0d7824 */ /* 0x001fe400078e020c */
[----:B------:R-:W0:Y:S01]  /*dbd0*/  LDC R29, c[0x0][0x3d8] ;  /* 0x0000f600ff1d7b82 */ /* 0x000e220000000800 */
[----:B-1----:R-:W-:Y:S02]  /*dbe0*/  LEA R14, P3, R19, R0, 0x1 ;  /* 0x00000000130e7211 */ /* 0x002fe400078608ff */
[-C--:B------:R-:W-:Y:S02]  /*dbf0*/  LEA.HI.X.SX32 R25, R17, R4.reuse, 0x1, P5 ;  /* 0x0000000411197211 */ /* 0x080fe400028f0eff */
[----:B------:R-:W-:-:S03]  /*dc00*/  LEA.HI.X.SX32 R15, R19, R4, 0x1, P3 ;  /* 0x00000004130f7211 */ /* 0x000fc600018f0eff */
[----:B------:R-:W-:Y:S04]  /*dc10*/  STL.64 [R1+0xdf8], R24 ;  /* 0x000df81801007387 */ /* 0x000fe80000100a00 */
[----:B------:R0:W-:Y:S02]  /*dc20*/  STL.64 [R1+0xde8], R14 ;  /* 0x000de80e01007387 */ /* 0x0001e40000100a00 */
[----:B0-----:R-:W-:Y:S02]  /*dc30*/  LEA R14, R29, R13, 0x2 ;  /* 0x0000000d1d0e7211 */ /* 0x001fe400078e10ff */
[----:B------:R-:W0:Y:S01]  /*dc40*/  LDC R29, c[0x0][0x3d8] ;  /* 0x0000f600ff1d7b82 */ /* 0x000e220000000800 */
[----:B------:R-:W-:-:S04]  /*dc50*/  LEA R24, P5, R20, R0, 0x1 ;  /* 0x0000000014187211 */ /* 0x000fc800078a08ff */
[----:B------:R-:W-:Y:S01]  /*dc60*/  LEA.HI.X.SX32 R25, R20, R4, 0x1, P5 ;  /* 0x0000000414197211 */ /* 0x000fe200028f0eff */
[----:B0-----:R-:W-:Y:S02]  /*dc70*/  IMAD R15, R29, 0x4, R14 ;  /* 0x000000041d0f7824 */ /* 0x001fe400078e020e */
[----:B------:R-:W0:Y:S02]  /*dc80*/  LDC R29, c[0x0][0x3d8] ;  /* 0x0000f600ff1d7b82 */ /* 0x000e240000000800 */
[----:B------:R1:W-:Y:S02]  /*dc90*/  STL.64 [R1+0xde0], R24 ;  /* 0x000de01801007387 */ /* 0x0003e40000100a00 */
[----:B-1----:R-:W-:-:S04]  /*dca0*/  LEA R24, P3, R6, R0, 0x1 ;  /* 0x0000000006187211 */ /* 0x002fc800078608ff */
[----:B------:R-:W-:Y:S02]  /*dcb0*/  LEA.HI.X.SX32 R25, R6, R4, 0x1, P3 ;  /* 0x0000000406197211 */ /* 0x000fe400018f0eff */
[----:B0-----:R-:W-:Y:S02]  /*dcc0*/  LEA R6, R29, R15, 0x2 ;  /* 0x0000000f1d067211 */ /* 0x001fe400078e10ff */
[----:B------:R-:W0:Y:S01]  /*dcd0*/  LDC R29, c[0x0][0x3d8] ;  /* 0x0000f600ff1d7b82 */ /* 0x000e220000000800 */
[----:B------:R-:W-:-:S04]  /*dce0*/  LEA R18, P5, R2, R0, 0x1 ;  /* 0x0000000002127211 */ /* 0x000fc800078a08ff */
[----:B------:R-:W-:Y:S02]  /*dcf0*/  LEA.HI.X.SX32 R19, R2, R4, 0x1, P5 ;  /* 0x0000000402137211 */ /* 0x000fe400028f0eff */
[----:B------:R-:W-:Y:S01]  /*dd00*/  LEA R16, P6, R21, R0, 0x1 ;  /* 0x0000000015107211 */ /* 0x000fe200078c08ff */
[----:B0-----:R-:W-:Y:S02]  /*dd10*/  IMAD R2, R29, 0x4, R6 ;  /* 0x000000041d027824 */ /* 0x001fe400078e0206 */
[----:B------:R-:W0:Y:S01]  /*dd20*/  LDC R29, c[0x0][0x3d8] ;  /* 0x0000f600ff1d7b82 */ /* 0x000e220000000800 */
[----:B------:R-:W-:-:S05]  /*dd30*/  LEA.HI.X.SX32 R17, R21, R4, 0x1, P6 ;  /* 0x0000000415117211 */ /* 0x000fca00030f0eff */
[----:B------:R1:W-:Y:S02]  /*dd40*/  STL.64 [R1+0xdd8], R16 ;  /* 0x000dd81001007387 */ /* 0x0003e40000100a00 */
[----:B-1----:R-:W-:-:S04]  /*dd50*/  LEA R16, P6, R5, R0, 0x1 ;  /* 0x0000000005107211 */ /* 0x002fc800078c08ff */
[----:B------:R-:W-:Y:S02]  /*dd60*/  LEA.HI.X.SX32 R17, R5, R4, 0x1, P6 ;  /* 0x0000000405117211 */ /* 0x000fe400030f0eff */
[----:B0-----:R-:W-:Y:S02]  /*dd70*/  LEA R5, R29, R2, 0x2 ;  /* 0x000000021d057211 */ /* 0x001fe400078e10ff */
[----:B------:R-:W0:Y:S01]  /*dd80*/  LDC R29, c[0x0][0x3d8] ;  /* 0x0000f600ff1d7b82 */ /* 0x000e220000000800 */
[C---:B------:R-:W-:Y:S01]  /*dd90*/  LEA R20, P3, R7.reuse, R0, 0x1 ;  /* 0x0000000007147211 */ /* 0x040fe200078608ff */
[----:B------:R-:W-:Y:S04]  /*dda0*/  STL.64 [R1+0xdd0], R24 ;  /* 0x000dd01801007387 */ /* 0x000fe80000100a00 */
[----:B------:R1:W-:Y:S01]  /*ddb0*/  STL.64 [R1+0xdc8], R18 ;  /* 0x000dc81201007387 */ /* 0x0003e20000100a00 */
[----:B------:R-:W-:-:S03]  /*ddc0*/  LEA.HI.X.SX32 R21, R7, R4, 0x1, P3 ;  /* 0x0000000407157211 */ /* 0x000fc600018f0eff */
[----:B------:R3:W-:Y:S01]  /*ddd0*/  STL.64 [R1+0xdc0], R16 ;  /* 0x000dc01001007387 */ /* 0x0007e20000100a00 */
[CC--:B-1----:R-:W-:Y:S02]  /*dde0*/  LEA R18, P5, R8.reuse, R0.reuse, 0x1 ;  /* 0x0000000008127211 */ /* 0x0c2fe400078a08ff */
[C---:B---3--:R-:W-:Y:S02]  /*ddf0*/  LEA R16, P6, R9.reuse, R0, 0x1 ;  /* 0x0000000009107211 */ /* 0x048fe400078c08ff */
[-C--:B------:R-:W-:Y:S01]  /*de00*/  LEA.HI.X.SX32 R19, R8, R4.reuse, 0x1, P5 ;  /* 0x0000000408137211 */ /* 0x080fe200028f0eff */
[----:B------:R1:W-:Y:S01]  /*de10*/  STL.64 [R1+0xdb8], R20 ;  /* 0x000db81401007387 */ /* 0x0003e20000100a00 */
[----:B------:R-:W-:Y:S01]  /*de20*/  LEA.HI.X.SX32 R17, R9, R4, 0x1, P6 ;  /* 0x0000000409117211 */ /* 0x000fe200030f0eff */
[----:B0-----:R-:W-:Y:S02]  /*de30*/  IMAD R7, R29, 0x4, R5 ;  /* 0x000000041d077824 */ /* 0x001fe400078e0205 */
[----:B------:R0:W-:Y:S04]  /*de40*/  STL.64 [R1+0xdb0], R18 ;  /* 0x000db01201007387 */ /* 0x0001e80000100a00 */
[----:B------:R3:W-:Y:S01]  /*de50*/  STL.64 [R1+0xda8], R16 ;  /* 0x000da81001007387 */ /* 0x0007e20000100a00 */
[----:B-1----:R-:W-:-:S02]  /*de60*/  LEA R20, P5, R10, R0, 0x1 ;  /* 0x000000000a147211 */ /* 0x002fc400078a08ff */
[----:B0-----:R-:W-:Y:S02]  /*de70*/  LEA R18, P3, R11, R0, 0x1 ;  /* 0x000000000b127211 */ /* 0x001fe400078608ff */
[----:B------:R-:W-:Y:S02]  /*de80*/  LEA.HI.X.SX32 R21, R10, R4, 0x1, P5 ;  /* 0x000000040a157211 */ /* 0x000fe400028f0eff */
[CC--:B---3--:R-:W-:Y:S02]  /*de90*/  LEA R16, P6, R12.reuse, R0.reuse, 0x1 ;  /* 0x000000000c107211 */ /* 0x0c8fe400078c08ff */
[----:B------:R-:W-:Y:S02]  /*dea0*/  LEA R8, P5, R7, R0, 0x1 ;  /* 0x0000000007087211 */ /* 0x000fe400078a08ff */
[-C--:B------:R-:W-:Y:S02]  /*deb0*/  LEA.HI.X.SX32 R19, R11, R4.reuse, 0x1, P3 ;  /* 0x000000040b137211 */ /* 0x080fe400018f0eff */
[----:B------:R-:W-:-:S02]  /*dec0*/  LEA.HI.X.SX32 R17, R12, R4, 0x1, P6 ;  /* 0x000000040c117211 */ /* 0x000fc400030f0eff */
[----:B------:R-:W-:Y:S01]  /*ded0*/  LEA.HI.X.SX32 R9, R7, R4, 0x1, P5 ;  /* 0x0000000407097211 */ /* 0x000fe200028f0eff */
[----:B------:R-:W-:Y:S01]  /*dee0*/  STL.64 [R1+0xda0], R20 ;  /* 0x000da01401007387 */ /* 0x000fe20000100a00 */
[----:B------:R-:W-:-:S03]  /*def0*/  LEA R10, P3, R13, R0, 0x1 ;  /* 0x000000000d0a7211 */ /* 0x000fc600078608ff */
[----:B------:R-:W-:Y:S04]  /*df00*/  STL.64 [R1+0xd98], R18 ;  /* 0x000d981201007387 */ /* 0x000fe80000100a00 */
[----:B------:R-:W-:Y:S04]  /*df10*/  STL.64 [R1+0xd90], R16 ;  /* 0x000d901001007387 */ /* 0x000fe80000100a00 */
[----:B------:R0:W-:Y:S01]  /*df20*/  STL.64 [R1+0xd88], R8 ;  /* 0x000d880801007387 */ /* 0x0001e20000100a00 */
[----:B------:R-:W-:Y:S02]  /*df30*/  LEA.HI.X.SX32 R11, R13, R4, 0x1, P3 ;  /* 0x000000040d0b7211 */ /* 0x000fe400018f0eff */
[----:B0-----:R-:W-:-:S04]  /*df40*/  LEA R8, P6, R14, R0, 0x1 ;  /* 0x000000000e087211 */ /* 0x001fc800078c08ff */
[----:B------:R-:W-:Y:S01]  /*df50*/  LEA.HI.X.SX32 R9, R14, R4, 0x1, P6 ;  /* 0x000000040e097211 */ /* 0x000fe200030f0eff */
[----:B------:R0:W-:Y:S04]  /*df60*/  STL.64 [R1+0xd80], R10 ;  /* 0x000d800a01007387 */ /* 0x0001e80000100a00 */
[----:B------:R1:W-:Y:S01]  /*df70*/  STL.64 [R1+0xd78], R8 ;  /* 0x000d780801007387 */ /* 0x0003e20000100a00 */
[CC--:B0-----:R-:W-:Y:S02]  /*df80*/  LEA R10, P3, R15.reuse, R0.reuse, 0x1 ;  /* 0x000000000f0a7211 */ /* 0x0c1fe400078608ff */
[----:B-1----:R-:W-:Y:S02]  /*df90*/  LEA R8, P6, R6, R0, 0x1 ;  /* 0x0000000006087211 */ /* 0x002fe400078c08ff */
[----:B------:R-:W-:-:S02]  /*dfa0*/  LEA.HI.X.SX32 R11, R15, R4, 0x1, P3 ;  /* 0x000000040f0b7211 */ /* 0x000fc400018f0eff */
[----:B------:R-:W-:-:S03]  /*dfb0*/  LEA.HI.X.SX32 R9, R6, R4, 0x1, P6 ;  /* 0x0000000406097211 */ /* 0x000fc600030f0eff */
[----:B------:R0:W-:Y:S04]  /*dfc0*/  STL.64 [R1+0xd70], R10 ;  /* 0x000d700a01007387 */ /* 0x0001e80000100a00 */
[----:B------:R1:W-:Y:S01]  /*dfd0*/  STL.64 [R1+0xd68], R8 ;  /* 0x000d680801007387 */ /* 0x0003e20000100a00 */
[CC--:B0-----:R-:W-:Y:S02]  /*dfe0*/  LEA R10, P3, R2.reuse, R0.reuse, 0x1 ;  /* 0x00000000020a7211 */ /* 0x0c1fe400078608ff */
[C---:B-1----:R-:W-:Y:S02]  /*dff0*/  LEA R8, P6, R5.reuse, R0, 0x1 ;  /* 0x0000000005087211 */ /* 0x042fe400078c08ff */
[-C--:B------:R-:W-:Y:S02]  /*e000*/  LEA.HI.X.SX32 R11, R2, R4.reuse, 0x1, P3 ;  /* 0x00000004020b7211 */ /* 0x080fe400018f0eff */
[----:B------:R-:W-:Y:S01]  /*e010*/  LEA.HI.X.SX32 R9, R5, R4, 0x1, P6 ;  /* 0x0000000405097211 */ /* 0x000fe200030f0eff */
[----:B--2---:R-:W-:-:S02]  /*e020*/  IMAD R4, R3, 0x47, RZ ;  /* 0x0000004703047824 */ /* 0x004fc400078e02ff */
[C---:B------:R-:W-:Y:S01]  /*e030*/  IMAD R0, R3.reuse, 0x12, RZ ;  /* 0x0000001203007824 */ /* 0x040fe200078e02ff */
[----:B------:R-:W-:Y:S01]  /*e040*/  STL.64 [R1+0xd60], R10 ;  /* 0x000d600a01007387 */ /* 0x000fe20000100a00 */
[----:B------:R-:W-:-:S03]  /*e050*/  IMAD R2, R3, 0x9, RZ ;  /* 0x0000000903027824 */ /* 0x000fc600078e02ff */
[----:B------:R-:W-:Y:S01]  /*e060*/  STL.64 [R1+0xd58], R8 ;  /* 0x000d580801007387 */ /* 0x000fe20000100a00 */
[----:B------:R-:W-:-:S03]  /*e070*/  IMAD R29, R3, 0x92, RZ ;  /* 0x00000092031d7824 */ /* 0x000fc600078e02ff */
[----:B------:R0:W-:Y:S04]  /*e080*/  STL [R1+0x64], R4 ;  /* 0x0000640401007387 */ /* 0x0001e80000100800 */
[----:B------:R1:W-:Y:S01]  /*e090*/  STL [R1+0x1258], R0 ;  /* 0x0012580001007387 */ /* 0x0003e20000100800 */
[----:B------:R-:W-:Y:S01]  /*e0a0*/  IADD3 RZ, P5, PT, R29, R22, RZ ;  /* 0x000000161dff7210 */ /* 0x000fe20007fbe0ff */
[C---:B------:R-:W-:Y:S02]  /*e0b0*/  IMAD R29, R3.reuse, 0x4a, RZ ;  /* 0x0000004a031d7824 */ /* 0x040fe400078e02ff */
[----:B------:R2:W-:Y:S01]  /*e0c0*/  STL [R1+0x68], R2 ;  /* 0x0000680201007387 */ /* 0x0005e20000100800 */
[C---:B0-----:R-:W-:Y:S02]  /*e0d0*/  IMAD R4, R3.reuse, 0x48, RZ ;  /* 0x0000004803047824 */ /* 0x041fe400078e02ff */
[----:B-1----:R-:W-:-:S02]  /*e0e0*/  IMAD R0, R3, 0x24, RZ ;  /* 0x0000002403007824 */ /* 0x002fc400078e02ff */
[----:B--2---:R-:W-:-:S03]  /*e0f0*/  IMAD R2, R3, 0x49, RZ ;  /* 0x0000004903027824 */ /* 0x004fc600078e02ff */
[----:B------:R0:W-:Y:S04]  /*e100*/  STL [R1+0x38], R0 ;  /* 0x0000380001007387 */ /* 0x0001e80000100800 */
[----:B------:R1:W-:Y:S01]  /*e110*/  STL [R1], R4 ;  /* 0x0000000401007387 */ /* 0x0003e20000100800 */
[----:B0-----:R-:W-:-:S03]  /*e120*/  IMAD R0, R3, 0x25, RZ ;  /* 0x0000002503007824 */ /* 0x001fc600078e02ff */
[----:B------:R0:W-:Y:S04]  /*e130*/  STL [R1+0x70], R2 ;  /* 0x0000700201007387 */ /* 0x0001e80000100800 */
[----:B------:R-:W-:Y:S04]  /*e140*/  STL [R1+0x125c], R29 ;  /* 0x00125c1d01007387 */ /* 0x000fe80000100800 */
[----:B------:R2:W-:Y:S01]  /*e150*/  STL [R1+0x78], R0 ;  /* 0x0000780001007387 */ /* 0x0005e20000100800 */
[C---:B-1----:R-:W-:Y:S02]  /*e160*/  IMAD R4, R3.reuse, 0x96, RZ ;  /* 0x0000009603047824 */ /* 0x042fe400078e02ff */
[----:B0-----:R-:W-:-:S02]  /*e170*/  IMAD R2, R3, 0x13, RZ ;  /* 0x0000001303027824 */ /* 0x001fc400078e02ff */
[C---:B------:R-:W-:Y:S02]  /*e180*/  IMAD R28, R3.reuse, 0x4c, RZ ;  /* 0x0000004c031c7824 */ /* 0x040fe400078e02ff */
[----:B--2---:R-:W-:-:S05]  /*e190*/  IMAD R0, R3, 0x4b, RZ ;  /* 0x0000004b03007824 */ /* 0x004fca00078e02ff */
[----:B------:R0:W-:Y:S04]  /*e1a0*/  STL [R1+0x80], R0 ;  /* 0x0000800001007387 */ /* 0x0001e80000100800 */
[----:B------:R1:W-:Y:S01]  /*e1b0*/  STL [R1+0x6c], R4 ;  /* 0x00006c0401007387 */ /* 0x0003e20000100800 */
        /* <DEDUP_REMOVED lines=9> */
[----:B------:R-:W-:Y:S01]  /*e250*/  STL [R1+0x94], R4 ;  /* 0x0000940401007387 */ /* 0x000fe20000100800 */
[----:B0-----:R-:W-:-:S03]  /*e260*/  IMAD R0, R3, 0x27, RZ ;  /* 0x0000002703007824 */ /* 0x001fc600078e02ff */
[----:B------:R0:W-:Y:S04]  /*e270*/  STL [R1+0x7c], R2 ;  /* 0x00007c0201007387 */ /* 0x0001e80000100800 */
[----:B------:R-:W-:Y:S04]  /*e280*/  STL [R1+0x1264], R27 ;  /* 0x0012641b01007387 */ /* 0x000fe80000100800 */
[----:B------:R1:W-:Y:S01]  /*e290*/  STL [R1+0x98], R0 ;  /* 0x0000980001007387 */ /* 0x0003e20000100800 */
[C---:B0-----:R-:W-:Y:S02]  /*e2a0*/  IMAD R2, R3.reuse, 0x4f, RZ ;  /* 0x0000004f03027824 */ /* 0x041fe400078e02ff */
[----:B-1----:R-:W-:-:S02]  /*e2b0*/  IMAD R0, R3, 0x9c, RZ ;  /* 0x0000009c03007824 */ /* 0x002fc400078e02ff */
[----:B------:R-:W-:-:S03]  /*e2c0*/  IMAD R4, R3, 0xa, RZ ;  /* 0x0000000a03047824 */ /* 0x000fc600078e02ff */
[----:B------:R0:W-:Y:S04]  /*e2d0*/  STL [R1+0x84], R0 ;  /* 0x0000840001007387 */ /* 0x0001e80000100800 */
[----:B------:R1:W-:Y:S01]  /*e2e0*/  STL [R1+0x9c], R2 ;  /* 0x00009c0201007387 */ /* 0x0003e20000100800 */
[C---:B0-----:R-:W-:Y:S02]  /*e2f0*/  IMAD R0, R3.reuse, 0x5, RZ ;  /* 0x0000000503007824 */ /* 0x041fe400078e02ff */
[----:B-1----:R-:W-:-:S03]  /*e300*/  IMAD R2, R3, 0x14, RZ ;  /* 0x0000001403027824 */ /* 0x002fc600078e02ff */
[----:B------:R0:W-:Y:S04]  /*e310*/  STL [R1+0xa0], R0 ;  /* 0x0000a00001007387 */ /* 0x0001e80000100800 */
[----:B------:R1:W-:Y:S04]  /*e320*/  STL [R1+0x5c], R4 ;  /* 0x00005c0401007387 */ /* 0x0003e80000100800 */
[----:B------:R2:W-:Y:S01]  /*e330*/  STL [R1+0x50], R2 ;  /* 0x0000500201007387 */ /* 0x0005e20000100800 */
[C---:B0-----:R-:W-:Y:S02]  /*e340*/  IMAD R0, R3.reuse, 0x28, RZ ;  /* 0x0000002803007824 */ /* 0x041fe400078e02ff */
[----:B-1----:R-:W-:-:S03]  /*e350*/  IMAD R4, R3, 0xa2, RZ ;  /* 0x000000a203047824 */ /* 0x002fc600078e02ff */
[----:B------:R-:W-:Y:S01]  /*e360*/  STL [R1+0x30], R0 ;  /* 0x0000300001007387 */ /* 0x000fe20000100800 */
[----:B--2---:R-:W-:-:S03]  /*e370*/  IMAD R2, R3, 0x29, RZ ;  /* 0x0000002903027824 */ /* 0x004fc600078e02ff */
[----:B------:R0:W-:Y:S04]  /*e380*/  STL [R1+0xa4], R4 ;  /* 0x0000a40401007387 */ /* 0x0001e80000100800 */
[----:B------:R1:W-:Y:S01]  /*e390*/  STL [R1+0xb8], R2 ;  /* 0x0000b80201007387 */ /* 0x0003e20000100800 */
[C---:B------:R-:W-:Y:S02]  /*e3a0*/  IMAD R5, R3.reuse, 0xa6, RZ ;  /* 0x000000a603057824 */ /* 0x040fe400078e02ff */
[C---:B0-----:R-:W-:Y:S02]  /*e3b0*/  IMAD R4, R3.reuse, 0xa4, RZ ;  /* 0x000000a403047824 */ /* 0x041fe400078e02ff */
[----:B-1----:R-:W-:-:S03]  /*e3c0*/  IMAD R2, R3, 0x53, RZ ;  /* 0x0000005303027824 */ /* 0x002fc600078e02ff */
[----:B------:R0:W-:Y:S01]  /*e3d0*/  STL [R1+0xa8], R4 ;  /* 0x0000a80401007387 */ /* 0x0001e20000100800 */
[C---:B------:R-:W-:Y:S02]  /*e3e0*/  IMAD R25, R3.reuse, 0x52, RZ ;  /* 0x0000005203197824 */ /* 0x040fe400078e02ff */
[C---:B------:R-:W-:Y:S01]  /*e3f0*/  IMAD R24, R3.reuse, 0x54, RZ ;  /* 0x0000005403187824 */ /* 0x040fe200078e02ff */
[----:B------:R1:W-:Y:S01]  /*e400*/  STL [R1+0xc0], R2 ;  /* 0x0000c00201007387 */ /* 0x0003e20000100800 */
[----:B0-----:R-:W-:-:S03]  /*e410*/  IMAD R4, R3, 0x15, RZ ;  /* 0x0000001503047824 */ /* 0x001fc600078e02ff */
[----:B------:R-:W-:Y:S01]  /*e420*/  STL [R1+0xac], R5 ;  /* 0x0000ac0501007387 */ /* 0x000fe20000100800 */
[----:B-1----:R-:W-:-:S03]  /*e430*/  IMAD R2, R3, 0x2a, RZ ;  /* 0x0000002a03027824 */ /* 0x002fc600078e02ff */
[----:B------:R0:W-:Y:S04]  /*e440*/  STL [R1+0xc8], R4 ;  /* 0x0000c80401007387 */ /* 0x0001e80000100800 */
[----:B------:R-:W-:Y:S04]  /*e450*/  STL.64 [R1+0x1238], R24 ;  /* 0x0012381801007387 */ /* 0x000fe80000100a00 */
[----:B------:R1:W-:Y:S01]  /*e460*/  STL [R1+0x2c], R2 ;  /* 0x00002c0201007387 */ /* 0x0003e20000100800 */
[C---:B0-----:R-:W-:Y:S02]  /*e470*/  IMAD R4, R3.reuse, 0xaa, RZ ;  /* 0x000000aa03047824 */ /* 0x041fe400078e02ff */
[----:B-1----:R-:W-:-:S05]  /*e480*/  IMAD R2, R3, 0xa8, RZ ;  /* 0x000000a803027824 */ /* 0x002fca00078e02ff */
[----:B------:R0:W-:Y:S01]  /*e490*/  STL [R1+0xb0], R2 ;  /* 0x0000b00201007387 */ /* 0x0001e20000100800 */
[----:B------:R-:W-:-:S03]  /*e4a0*/  IMAD R5, R3, 0xac, RZ ;  /* 0x000000ac03057824 */ /* 0x000fc600078e02ff */
[----:B------:R1:W-:Y:S01]  /*e4b0*/  STL [R1+0xbc], R4 ;  /* 0x0000bc0401007387 */ /* 0x0003e20000100800 */
[C---:B------:R-:W-:Y:S02]  /*e4c0*/  IMAD R7, R3.reuse, 0x94, RZ ;  /* 0x0000009403077824 */ /* 0x040fe400078e02ff */
[C---:B0-----:R-:W-:Y:S02]  /*e4d0*/  IMAD R2, R3.reuse, 0x2b, RZ ;  /* 0x0000002b03027824 */ /* 0x041fe400078e02ff */
[----:B-1----:R-:W-:-:S03]  /*e4e0*/  IMAD R4, R3, 0x57, RZ ;  /* 0x0000005703047824 */ /* 0x002fc600078e02ff */
[----:B------:R0:W-:Y:S01]  /*e4f0*/  STL [R1+0xd8], R2 ;  /* 0x0000d80201007387 */ /* 0x0001e20000100800 */
[----:B------:R-:W-:-:S03]  /*e500*/  IADD3 RZ, P3, PT, R7, R22, RZ ;  /* 0x0000001607ff7210 */ /* 0x000fc60007f7e0ff */
[----:B------:R1:W-:Y:S01]  /*e510*/  STL [R1+0xc4], R5 ;  /* 0x0000c40501007387 */ /* 0x0003e20000100800 */
[C---:B------:R-:W-:Y:S02]  /*e520*/  IMAD R23, R3.reuse, 0x56, RZ ;  /* 0x0000005603177824 */ /* 0x040fe400078e02ff */
[C---:B0-----:R-:W-:Y:S01]  /*e530*/  IMAD R2, R3.reuse, 0xae, RZ ;  /* 0x000000ae03027824 */ /* 0x041fe200078e02ff */
[----:B------:R0:W-:Y:S01]  /*e540*/  STL [R1+0xdc], R4 ;  /* 0x0000dc0401007387 */ /* 0x0001e20000100800 */
[C---:B------:R-:W-:Y:S02]  /*e550*/  IMAD R22, R3.reuse, 0x58, RZ ;  /* 0x0000005803167824 */ /* 0x040fe400078e02ff */
[C---:B-1----:R-:W-:Y:S01]  /*e560*/  IMAD R5, R3.reuse, 0xb, RZ ;  /* 0x0000000b03057824 */ /* 0x042fe200078e02ff */
[----:B------:R1:W-:Y:S01]  /*e570*/  STL [R1+0xcc], R2 ;  /* 0x0000cc0201007387 */ /* 0x0003e20000100800 */
[----:B0-----:R-:W-:-:S03]  /*e580*/  IMAD R4, R3, 0x16, RZ ;  /* 0x0000001603047824 */ /* 0x001fc600078e02ff */
[----:B------:R-:W-:Y:S01]  /*e590*/  STL [R1+0xe4], R5 ;  /* 0x0000e40501007387 */ /* 0x000fe20000100800 */
[----:B-1----:R-:W-:-:S03]  /*e5a0*/  IMAD R2, R3, 0x2c, RZ ;  /* 0x0000002c03027824 */ /* 0x002fc600078e02ff */
[----:B------:R0:W-:Y:S01]  /*e5b0*/  STL [R1+0x4c], R4 ;  /* 0x00004c0401007387 */ /* 0x0001e20000100800 */
[----:B------:R-:W-:-:S03]  /*e5c0*/  IMAD R24, R3, 0x59, RZ ;  /* 0x0000005903187824 */ /* 0x000fc600078e02ff */
[----:B------:R-:W-:Y:S04]  /*e5d0*/  STL.64 [R1+0x1228], R22 ;  /* 0x0012281601007387 */ /* 0x000fe80000100a00 */
[----:B------:R1:W-:Y:S01]  /*e5e0*/  STL [R1+0x28], R2 ;  /* 0x0000280201007387 */ /* 0x0003e20000100800 */
[----:B0-----:R-:W-:-:S03]  /*e5f0*/  IMAD R4, R3, 0xb2, RZ ;  /* 0x000000b203047824 */ /* 0x001fc600078e02ff */
[----:B------:R-:W-:Y:S01]  /*e600*/  STL [R1+0x1248], R24 ;  /* 0x0012481801007387 */ /* 0x000fe20000100800 */
[----:B-1----:R-:W-:-:S05]  /*e610*/  IMAD R2, R3, 0xb0, RZ ;  /* 0x000000b003027824 */ /* 0x002fca00078e02ff */
[----:B------:R0:W-:Y:S04]  /*e620*/  STL [R1+0xd0], R2 ;  /* 0x0000d00201007387 */ /* 0x0001e80000100800 */
[----:B------:R1:W-:Y:S01]  /*e630*/  STL [R1+0xe0], R4 ;  /* 0x0000e00401007387 */ /* 0x0003e20000100800 */
[C---:B0-----:R-:W-:Y:S02]  /*e640*/  IMAD R2, R3.reuse, 0x2d, RZ ;  /* 0x0000002d03027824 */ /* 0x041fe400078e02ff */
[----:B-1----:R-:W-:-:S03]  /*e650*/  IMAD R4, R3, 0xb4, RZ ;  /* 0x000000b403047824 */ /* 0x002fc600078e02ff */
[----:B------:R0:W-:Y:S01]  /*e660*/  STL [R1+0xf8], R2 ;  /* 0x0000f80201007387 */ /* 0x0001e20000100800 */
[----:B------:R-:W-:-:S03]  /*e670*/  IMAD R5, R3, 0xb6, RZ ;  /* 0x000000b603057824 */ /* 0x000fc600078e02ff */
[----:B------:R1:W-:Y:S01]  /*e680*/  STL [R1+0xe8], R4 ;  /* 0x0000e80401007387 */ /* 0x0003e20000100800 */
[C---:B------:R-:W-:Y:S02]  /*e690*/  IMAD R21, R3.reuse, 0x5a, RZ ;  /* 0x0000005a03157824 */ /* 0x040fe400078e02ff */
[C---:B0-----:R-:W-:Y:S02]  /*e6a0*/  IMAD R2, R3.reuse, 0x5b, RZ ;  /* 0x0000005b03027824 */ /* 0x041fe400078e02ff */
[C---:B------:R-:W-:Y:S02]  /*e6b0*/  IMAD R20, R3.reuse, 0x5c, RZ ;  /* 0x0000005c03147824 */ /* 0x040fe400078e02ff */
[C---:B-1----:R-:W-:Y:S01]  /*e6c0*/  IMAD R4, R3.reuse, 0x17, RZ ;  /* 0x0000001703047824 */ /* 0x042fe200078e02ff */
[----:B------:R0:W-:Y:S04]  /*e6d0*/  STL [R1+0x100], R2 ;  /* 0x0001000201007387 */ /* 0x0001e80000100800 */
[----:B------:R1:W-:Y:S01]  /*e6e0*/  STL [R1+0xec], R5 ;  /* 0x0000ec0501007387 */ /* 0x0003e20000100800 */
[----:B0-----:R-:W-:-:S03]  /*e6f0*/  IMAD R2, R3, 0x2e, RZ ;  /* 0x0000002e03027824 */ /* 0x001fc600078e02ff */
[----:B------:R0:W-:Y:S04]  /*e700*/  STL [R1+0x108], R4 ;  /* 0x0001080401007387 */ /* 0x0001e80000100800 */
[----:B------:R-:W-:Y:S04]  /*e710*/  STL.64 [R1+0x1210], R20 ;  /* 0x0012101401007387 */ /* 0x000fe80000100a00 */
[----:B------:R2:W-:Y:S01]  /*e720*/  STL [R1+0x24], R2 ;  /* 0x0000240201007387 */ /* 0x0005e20000100800 */
[C---:B-1----:R-:W-:Y:S02]  /*e730*/  IMAD R5, R3.reuse, 0x5d, RZ ;  /* 0x0000005d03057824 */ /* 0x042fe400078e02ff */
[----:B0-----:R-:W-:-:S02]  /*e740*/  IMAD R4, R3, 0xba, RZ ;  /* 0x000000ba03047824 */ /* 0x001fc400078e02ff */
[----:B--2---:R-:W-:-:S05]  /*e750*/  IMAD R2, R3, 0xb8, RZ ;  /* 0x000000b803027824 */ /* 0x004fca00078e02ff */
[----:B------:R0:W-:Y:S04]  /*e760*/  STL [R1+0xf0], R2 ;  /* 0x0000f00201007387 */ /* 0x0001e80000100800 */
[----:B------:R1:W-:Y:S01]  /*e770*/  STL [R1+0x114], R5 ;  /* 0x0001140501007387 */ /* 0x0003e20000100800 */
[----:B0-----:R-:W-:-:S03]  /*e780*/  IMAD R2, R3, 0x2f, RZ ;  /* 0x0000002f03027824 */ /* 0x001fc600078e02ff */
[----:B------:R0:W-:Y:S04]  /*e790*/  STL [R1+0xfc], R4 ;  /* 0x0000fc0401007387 */ /* 0x0001e80000100800 */
[----:B------:R2:W-:Y:S01]  /*e7a0*/  STL [R1+0x118], R2 ;  /* 0x0001180201007387 */ /* 0x0005e20000100800 */
[C---:B-1----:R-:W-:Y:S02]  /*e7b0*/  IMAD R5, R3.reuse, 0xbe, RZ ;  /* 0x000000be03057824 */ /* 0x042fe400078e02ff */
[C---:B0-----:R-:W-:Y:S02]  /*e7c0*/  IMAD R4, R3.reuse, 0xbc, RZ ;  /* 0x000000bc03047824 */ /* 0x041fe400078e02ff */
[----:B--2---:R-:W-:-:S03]  /*e7d0*/  IMAD R2, R3, 0x5f, RZ ;  /* 0x0000005f03027824 */ /* 0x004fc600078e02ff */
[----:B------:R0:W-:Y:S04]  /*e7e0*/  STL [R1+0x104], R4 ;  /* 0x0001040401007387 */ /* 0x0001e80000100800 */
[----:B------:R1:W-:Y:S01]  /*e7f0*/  STL [R1+0x11c], R2 ;  /* 0x00011c0201007387 */ /* 0x0003e20000100800 */
[----:B0-----:R-:W-:-:S03]  /*e800*/  IMAD R4, R3, 0x3, RZ ;  /* 0x0000000303047824 */ /* 0x001fc600078e02ff */
[----:B------:R0:W-:Y:S01]  /*e810*/  STL [R1+0x10c], R5 ;  /* 0x00010c0501007387 */ /* 0x0001e20000100800 */
[----:B-1----:R-:W-:-:S03]  /*e820*/  IMAD R2, R3, 0x6, RZ ;  /* 0x0000000603027824 */ /* 0x002fc600078e02ff */
[----:B------:R1:W-:Y:S01]  /*e830*/  STL [R1+0x120], R4 ;  /* 0x0001200401007387 */ /* 0x0003e20000100800 */
[C---:B------:R-:W-:Y:S02]  /*e840*/  IMAD R19, R3.reuse, 0x5e, RZ ;  /* 0x0000005e03137824 */ /* 0x040fe400078e02ff */
[C---:B------:R-:W-:Y:S01]  /*e850*/  IMAD R18, R3.reuse, 0x60, RZ ;  /* 0x0000006003127824 */ /* 0x040fe200078e02ff */
[----:B------:R2:W-:Y:S01]  /*e860*/  STL [R1+0x60], R2 ;  /* 0x0000600201007387 */ /* 0x0005e20000100800 */
[C---:B0-----:R-:W-:Y:S02]  /*e870*/  IMAD R5, R3.reuse, 0xc, RZ ;  /* 0x0000000c03057824 */ /* 0x041fe400078e02ff */
[----:B-1----:R-:W-:-:S03]  /*e880*/  IMAD R4, R3, 0x18, RZ ;  /* 0x0000001803047824 */ /* 0x002fc600078e02ff */
[----:B------:R0:W-:Y:S01]  /*e890*/  STL [R1+0x58], R5 ;  /* 0x0000580501007387 */ /* 0x0001e20000100800 */
[----:B--2---:R-:W-:-:S03]  /*e8a0*/  IMAD R2, R3, 0x30, RZ ;  /* 0x0000003003027824 */ /* 0x004fc600078e02ff */
[----:B------:R1:W-:Y:S04]  /*e8b0*/  STL [R1+0x48], R4 ;  /* 0x0000480401007387 */ /* 0x0003e80000100800 */
[----:B------:R-:W-:Y:S04]  /*e8c0*/  STL.64 [R1+0x11f0], R18 ;  /* 0x0011f01201007387 */ /* 0x000fe80000100a00 */
[----:B------:R2:W-:Y:S01]  /*e8d0*/  STL [R1+0x20], R2 ;  /* 0x0000200201007387 */ /* 0x0005e20000100800 */
[C---:B0-----:R-:W-:Y:S02]  /*e8e0*/  IMAD R5, R3.reuse, 0x61, RZ ;  /* 0x0000006103057824 */ /* 0x041fe400078e02ff */
[----:B-1----:R-:W-:-:S02]  /*e8f0*/  IMAD R4, R3, 0xc2, RZ ;  /* 0x000000c203047824 */ /* 0x002fc400078e02ff */
        /* <DEDUP_REMOVED lines=9> */
[----:B------:R0:W-:Y:S01]  /*e990*/  STL [R1+0x128], R4 ;  /* 0x0001280401007387 */ /* 0x0001e20000100800 */
[C---:B------:R-:W-:Y:S02]  /*e9a0*/  IMAD R17, R3.reuse, 0x62, RZ ;  /* 0x0000006203117824 */ /* 0x040fe400078e02ff */
[C---:B------:R-:W-:Y:S01]  /*e9b0*/  IMAD R16, R3.reuse, 0x64, RZ ;  /* 0x0000006403107824 */ /* 0x040fe200078e02ff */
[----:B------:R1:W-:Y:S01]  /*e9c0*/  STL [R1+0x140], R2 ;  /* 0x0001400201007387 */ /* 0x0003e20000100800 */
[----:B0-----:R-:W-:-:S03]  /*e9d0*/  IMAD R4, R3, 0x19, RZ ;  /* 0x0000001903047824 */ /* 0x001fc600078e02ff */
[----:B------:R0:W-:Y:S01]  /*e9e0*/  STL [R1+0x12c], R5 ;  /* 0x00012c0501007387 */ /* 0x0001e20000100800 */
[----:B-1----:R-:W-:-:S03]  /*e9f0*/  IMAD R2, R3, 0x32, RZ ;  /* 0x0000003203027824 */ /* 0x002fc600078e02ff */
        /* <DEDUP_REMOVED lines=9> */
[----:B------:R0:W-:Y:S01]  /*ea90*/  STL [R1+0x13c], R4 ;  /* 0x00013c0401007387 */ /* 0x0001e20000100800 */
[----:B-1----:R-:W-:-:S03]  /*eaa0*/  IMAD R5, R3, 0xcc, RZ ;  /* 0x000000cc03057824 */ /* 0x002fc600078e02ff */
        /* <DEDUP_REMOVED lines=31> */
[----:B------:R-:W-:Y:S01]  /*eca0*/  STL [R1+0x16c], R5 ;  /* 0x00016c0501007387 */ /* 0x000fe20000100800 */
[----:B-1----:R-:W-:-:S03]  /*ecb0*/  IMAD R2, R3, 0x36, RZ ;  /* 0x0000003603027824 */ /* 0x002fc600078e02ff */
[----:B------:R-:W-:Y:S01]  /*ecc0*/  STL [R1+0x188], R4 ;  /* 0x0001880401007387 */ /* 0x000fe20000100800 */
[----:B------:R-:W-:-:S03]  /*ecd0*/  IMAD R14, R3, 0x6d, RZ ;  /* 0x0000006d030e7824 */ /* 0x000fc600078e02ff */
[----:B------:R-:W-:Y:S04]  /*ece0*/  STL.64 [R1+0x11d0], R12 ;  /* 0x0011d00c01007387 */ /* 0x000fe80000100a00 */
[----:B------:R0:W-:Y:S04]  /*ecf0*/  STL [R1+0x14], R2 ;  /* 0x0000140201007387 */ /* 0x0001e80000100800 */
[----:B------:R-:W-:Y:S01]  /*ed00*/  STL [R1+0x1240], R14 ;  /* 0x0012400e01007387 */ /* 0x000fe20000100800 */
[----:B0-----:R-:W-:-:S05]  /*ed10*/  IMAD R2, R3, 0xd8, RZ ;  /* 0x000000d803027824 */ /* 0x001fca00078e02ff */
[----:B------:R0:W-:Y:S01]  /*ed20*/  STL [R1+0x170], R2 ;  /* 0x0001700201007387 */ /* 0x0001e20000100800 */
[C---:B------:R-:W-:Y:S02]  /*ed30*/  IMAD R4, R3.reuse, 0x37, RZ ;  /* 0x0000003703047824 */ /* 0x040fe400078e02ff */
[----:B0-----:R-:W-:-:S05]  /*ed40*/  IMAD R2, R3, 0xda, RZ ;  /* 0x000000da03027824 */ /* 0x001fca00078e02ff */
[----:B------:R0:W-:Y:S01]  /*ed50*/  STL [R1+0x17c], R2 ;  /* 0x00017c0201007387 */ /* 0x0001e20000100800 */
[----:B------:R-:W-:-:S03]  /*ed60*/  IMAD R5, R3, 0x6f, RZ ;  /* 0x0000006f03057824 */ /* 0x000fc600078e02ff */
[----:B------:R1:W-:Y:S01]  /*ed70*/  STL [R1+0x198], R4 ;  /* 0x0001980401007387 */ /* 0x0003e20000100800 */
[C---:B0-----:R-:W-:Y:S02]  /*ed80*/  IMAD R2, R3.reuse, 0xdc, RZ ;  /* 0x000000dc03027824 */ /* 0x041fe400078e02ff */
[----:B-1----:R-:W-:-:S03]  /*ed90*/  IMAD R4, R3, 0xde, RZ ;  /* 0x000000de03047824 */ /* 0x002fc600078e02ff */
[----:B------:R0:W-:Y:S01]  /*eda0*/  STL [R1+0x184], R2 ;  /* 0x0001840201007387 */ /* 0x0001e20000100800 */
[----:B------:R-:W-:-:S03]  /*edb0*/  IMAD R11, R3, 0x6e, RZ ;  /* 0x0000006e030b7824 */ /* 0x000fc600078e02ff */
[----:B------:R1:W-:Y:S01]  /*edc0*/  STL [R1+0x19c], R5 ;  /* 0x00019c0501007387 */ /* 0x0003e20000100800 */
[C---:B------:R-:W-:Y:S02]  /*edd0*/  IMAD R10, R3.reuse, 0x70, RZ ;  /* 0x00000070030a7824 */ /* 0x040fe400078e02ff */
[C---:B0-----:R-:W-:Y:S01]  /*ede0*/  IMAD R2, R3.reuse, 0x7, RZ ;  /* 0x0000000703027824 */ /* 0x041fe200078e02ff */
[----:B------:R0:W-:Y:S01]  /*edf0*/  STL [R1+0x18c], R4 ;  /* 0x00018c0401007387 */ /* 0x0001e20000100800 */
[----:B-1----:R-:W-:-:S03]  /*ee00*/  IMAD R5, R3, 0xe, RZ ;  /* 0x0000000e03057824 */ /* 0x002fc600078e02ff */
        /* <DEDUP_REMOVED lines=52> */
[C---:B-1----:R-:W-:Y:S01]  /*f150*/  IMAD R4, R3.reuse, 0xf2, RZ ;  /* 0x000000f203047824 */ /* 0x042fe200078e02ff */
[----:B------:R0:W-:Y:S01]  /*f160*/  STL [R1+0x124c], R7 ;  /* 0x00124c0701007387 */ /* 0x0001e20000100800 */
[----:B--2---:R-:W-:-:S05]  /*f170*/  IMAD R2, R3, 0xf0, RZ ;  /* 0x000000f003027824 */ /* 0x004fca00078e02ff */
[----:B------:R1:W-:Y:S01]  /*f180*/  STL [R1+0x1d0], R2 ;  /* 0x0001d00201007387 */ /* 0x0003e20000100800 */
[----:B0-----:R-:W-:-:S03]  /*f190*/  IMAD R7, R3, 0xf4, RZ ;  /* 0x000000f403077824 */ /* 0x001fc600078e02ff */
[----:B------:R-:W-:Y:S01]  /*f1a0*/  STL [R1+0x1f8], R5 ;  /* 0x0001f80501007387 */ /* 0x000fe20000100800 */
[----:B-1----:R-:W-:-:S03]  /*f1b0*/  IMAD R2, R3, 0x3d, RZ ;  /* 0x0000003d03027824 */ /* 0x002fc600078e02ff */
[----:B------:R0:W-:Y:S04]  /*f1c0*/  STL [R1+0x1e0], R4 ;  /* 0x0001e00401007387 */ /* 0x0001e80000100800 */
[----:B------:R1:W-:Y:S01]  /*f1d0*/  STL [R1+0x1fc], R2 ;  /* 0x0001fc0201007387 */ /* 0x0003e20000100800 */
[C---:B0-----:R-:W-:Y:S02]  /*f1e0*/  IMAD R4, R3.reuse, 0xf6, RZ ;  /* 0x000000f603047824 */ /* 0x041fe400078e02ff */
[C---:B-1----:R-:W-:Y:S01]  /*f1f0*/  IMAD R2, R3.reuse, 0x7b, RZ ;  /* 0x0000007b03027824 */ /* 0x042fe200078e02ff */
[----:B------:R0:W-:Y:S01]  /*f200*/  STL [R1+0x1e8], R7 ;  /* 0x0001e80701007387 */ /* 0x0001e20000100800 */
[----:B------:R-:W-:-:S03]  /*f210*/  IMAD R5, R3, 0x7a, RZ ;  /* 0x0000007a03057824 */ /* 0x000fc600078e02ff */
[----:B------:R1:W-:Y:S04]  /*f220*/  STL [R1+0x204], R2 ;  /* 0x0002040201007387 */ /* 0x0003e80000100800 */
[----:B------:R2:W-:Y:S01]  /*f230*/  STL [R1+0x1ec], R4 ;  /* 0x0001ec0401007387 */ /* 0x0005e20000100800 */
[C---:B0-----:R-:W-:Y:S02]  /*f240*/  IMAD R7, R3.reuse, 0x1f, RZ ;  /* 0x0000001f03077824 */ /* 0x041fe400078e02ff */
[C---:B-1----:R-:W-:Y:S02]  /*f250*/  IMAD R2, R3.reuse, 0x3e, RZ ;  /* 0x0000003e03027824 */ /* 0x042fe400078e02ff */
[C---:B--2---:R-:W-:Y:S01]  /*f260*/  IMAD R4, R3.reuse, 0x7c, RZ ;  /* 0x0000007c03047824 */ /* 0x044fe200078e02ff */
[----:B------:R0:W-:Y:S04]  /*f270*/  STL [R1+0x20c], R7 ;  /* 0x00020c0701007387 */ /* 0x0001e80000100800 */
[----:B------:R-:W-:Y:S04]  /*f280*/  STL.64 [R1+0x1180], R4 ;  /* 0x0011800401007387 */ /* 0x000fe80000100a00 */
[----:B------:R1:W-:Y:S04]  /*f290*/  STL [R1+0x4], R2 ;  /* 0x0000040201007387 */ /* 0x0003e80000100800 */
[----:B------:R-:W-:Y:S04]  /*f2a0*/  STL [R1+0x1218], R5 ;  /* 0x0012180501007387 */ /* 0x000fe80000100800 */
[----:B------:R2:W-:Y:S01]  /*f2b0*/  STL [R1+0x1250], R5 ;  /* 0x0012500501007387 */ /* 0x0005e20000100800 */
[----:B0-----:R-:W-:-:S02]  /*f2c0*/  IMAD R7, R3, 0xfa, RZ ;  /* 0x000000fa03077824 */ /* 0x001fc400078e02ff */
[C---:B-1----:R-:W-:Y:S02]  /*f2d0*/  IMAD R2, R3.reuse, 0x7d, RZ ;  /* 0x0000007d03027824 */ /* 0x042fe400078e02ff */
[----:B--2---:R-:W-:-:S05]  /*f2e0*/  IMAD R5, R3, 0xf8, RZ ;  /* 0x000000f803057824 */ /* 0x004fca00078e02ff */
[----:B------:R0:W-:Y:S01]  /*f2f0*/  STL [R1+0x1f0], R5 ;  /* 0x0001f00501007387 */ /* 0x0001e20000100800 */
[----:B------:R-:W-:-:S03]  /*f300*/  IMAD R29, R3, 0x9e, RZ ;  /* 0x0000009e031d7824 */ /* 0x000fc600078e02ff */
[----:B------:R1:W-:Y:S01]  /*f310*/  STL [R1+0x214], R2 ;  /* 0x0002140201007387 */ /* 0x0003e20000100800 */
[----:B0-----:R-:W-:-:S03]  /*f320*/  IMAD R5, R3, 0x3f, RZ ;  /* 0x0000003f03057824 */ /* 0x001fc600078e02ff */
[----:B------:R0:W-:Y:S01]  /*f330*/  STL [R1+0x200], R7 ;  /* 0x0002000701007387 */ /* 0x0001e20000100800 */
[C---:B------:R-:W-:Y:S02]  /*f340*/  IMAD R26, R3.reuse, 0x50, RZ ;  /* 0x00000050031a7824 */ /* 0x040fe400078e02ff */
[C---:B------:R-:W-:Y:S01]  /*f350*/  IMAD R27, R3.reuse, 0xa0, RZ ;  /* 0x000000a0031b7824 */ /* 0x040fe200078e02ff */
[----:B------:R2:W-:Y:S01]  /*f360*/  STL [R1+0x220], R5 ;  /* 0x0002200501007387 */ /* 0x0005e20000100800 */
[C---:B------:R-:W-:Y:S02]  /*f370*/  IMAD R0, R3.reuse, 0x51, RZ ;  /* 0x0000005103007824 */ /* 0x040fe400078e02ff */
[C---:B------:R-:W-:Y:S02]  /*f380*/  IMAD R28, R3.reuse, 0x55, RZ ;  /* 0x00000055031c7824 */ /* 0x040fe400078e02ff */
[C---:B-1----:R-:W-:Y:S02]  /*f390*/  IMAD R2, R3.reuse, 0x7e, RZ ;  /* 0x0000007e03027824 */ /* 0x042fe400078e02ff */
[----:B0-----:R-:W-:-:S02]  /*f3a0*/  IMAD R7, R3, 0xfc, RZ ;  /* 0x000000fc03077824 */ /* 0x001fc400078e02ff */
[C---:B--2---:R-:W-:Y:S02]  /*f3b0*/  IMAD R5, R3.reuse, 0xfe, RZ ;  /* 0x000000fe03057824 */ /* 0x044fe400078e02ff */
[----:B------:R-:W-:Y:S01]  /*f3c0*/  IMAD R3, R3, 0x7f, RZ ;  /* 0x0000007f03037824 */ /* 0x000fe200078e02ff */
[----:B------:R-:W-:Y:S04]  /*f3d0*/  STL [R1+0x208], R7 ;  /* 0x0002080701007387 */ /* 0x000fe80000100800 */
[----:B------:R0:W-:Y:S04]  /*f3e0*/  STL.64 [R1+0x1188], R2 ;  /* 0x0011880201007387 */ /* 0x0001e80000100a00 */
[----:B------:R1:W-:Y:S04]  /*f3f0*/  STL [R1+0x210], R5 ;  /* 0x0002100501007387 */ /* 0x0003e80000100800 */
[----:B------:R2:W-:Y:S01]  /*f400*/  STL [R1+0x1244], R3 ;  /* 0x0012440301007387 */ /* 0x0005e20000100800 */
[----:B0-----:R-:W-:-:S03]  /*f410*/  MOV R2, 0xff800000 ;  /* 0xff80000000027802 */ /* 0x001fc60000000f00 */
[----:B------:R-:W-:Y:S01]  /*f420*/  STL [R1+0x694], RZ ;  /* 0x000694ff01007387 */ /* 0x000fe20000100800 */
[----:B-1----:R-:W-:-:S03]  /*f430*/  IMAD.MOV.U32 R5, RZ, RZ, -0x800000 ;  /* 0xff800000ff057424 */ /* 0x002fc600078e00ff */
[----:B------:R-:W-:Y:S01]  /*f440*/  STL [R1+0x1f4], R2 ;  /* 0x0001f40201007387 */ /* 0x000fe20000100800 */
[----:B--2---:R-:W-:-:S03]  /*f450*/  MOV R3, 0xff800000 ;  /* 0xff80000000037802 */ /* 0x004fc60000000f00 */
[----:B------:R-:W-:Y:S04]  /*f460*/  STL [R1+0x690], RZ ;  /* 0x000690ff01007387 */ /* 0x000fe80000100800 */
        /* <DEDUP_REMOVED lines=30> */
[----:B------:R-:W-:Y:S04]  /*f650*/  STL [R1+0x460], RZ ;  /* 0x000460ff01007387 */ /* 0x000fe80000100800 */
[----:B------:R0:W-:Y:S04]  /*f660*/  STL [R1+0x970], R2 ;  /* 0x0009700201007387 */ /* 0x0001e80000100800 */
[----:B------:R-:W-:Y:S04]  /*f670*/  STL [R1+0x464], RZ ;  /* 0x000464ff01007387 */ /* 0x000fe80000100800 */
        /* <DEDUP_REMOVED lines=185> */
[----:B------:R-:W-:Y:S01]  /*10210*/  STL [R1+0x61c], RZ ;  /* 0x00061cff01007387 */ /* 0x000fe20000100800 */
[----:B------:R-:W-:-:S03]  /*10220*/  IMAD.MOV.U32 R25, RZ, RZ, R27 ;  /* 0x000000ffff197224 */ /* 0x000fc600078e001b */
[----:B------:R-:W-:Y:S04]  /*10230*/  STL [R1+0x600], RZ ;  /* 0x000600ff01007387 */ /* 0x000fe80000100800 */
[----:B------:R-:W-:Y:S04]  /*10240*/  STL [R1+0x604], RZ ;  /* 0x000604ff01007387 */ /* 0x000fe80000100800 */
[----:B------:R-:W-:Y:S04]  /*10250*/  STL [R1+0x608], RZ ;  /* 0x000608ff01007387 */ /* 0x000fe80000100800 */
[----:B------:R-:W-:Y:S04]  /*10260*/  STL [R1+0x60c], RZ ;  /* 0x00060cff01007387 */ /* 0x000fe80000100800 */
[----:B------:R-:W2:Y:S04]  /*10270*/  LDL.LU R27, [R1+0x1264] ;  /* 0x00126400011b7983 */ /* 0x000ea80000300800 */
[----:B------:R-:W3:Y:S04]  /*10280*/  LDL.LU R22, [R1+0x6c] ;  /* 0x00006c0001167983 */ /* 0x000ee80000300800 */
[----:B------:R-:W4:Y:S04]  /*10290*/  LDL.LU R20, [R1+0x70] ;  /* 0x0000700001147983 */ /* 0x000f280000300800 */
        /* <DEDUP_REMOVED lines=8> */
[----:B------:R-:W-:-:S03]  /*10320*/  MOV R21, R28 ;  /* 0x0000001c00157202 */ /* 0x000fc60000000f00 */
[----:B------:R-:W-:Y:S04]  /*10330*/  STL [R1+0x650], RZ ;  /* 0x000650ff01007387 */ /* 0x000fe80000100800 */
[----:B------:R-:W-:Y:S04]  /*10340*/  STL [R1+0x654], RZ ;  /* 0x000654ff01007387 */ /* 0x000fe80000100800 */
[----:B------:R-:W-:Y:S04]  /*10350*/  STL [R1+0x658], RZ ;  /* 0x000658ff01007387 */ /* 0x000fe80000100800 */
[----:B------:R-:W-:Y:S04]  /*10360*/  STL [R1+0x65c], RZ ;  /* 0x00065cff01007387 */ /* 0x000fe80000100800 */
[----:B------:R-:W5:Y:S04]  /*10370*/  LDL.LU R28, [R1+0x1260] ;  /* 0x00126000011c7983 */ /* 0x000f680000300800 */
[----:B------:R-:W2:Y:S04]  /*10380*/  LDL.LU R17, [R1+0x80] ;  /* 0x0000800001117983 */ /* 0x000ea80000300800 */
[----:B0-----:R-:W2:Y:S04]  /*10390*/  LDL.64 R2, [R1+0x698] ;  /* 0x0006980001027983 */ /* 0x001ea80000100a00 */
[----:B------:R-:W-:Y:S04]  /*103a0*/  STL [R1+0x640], RZ ;  /* 0x000640ff01007387 */ /* 0x000fe80000100800 */
[----:B------:R-:W-:Y:S04]  /*103b0*/  STL [R1+0x644], RZ ;  /* 0x000644ff01007387 */ /* 0x000fe80000100800 */
[----:B------:R-:W-:Y:S04]  /*103c0*/  STL [R1+0x648], RZ ;  /* 0x000648ff01007387 */ /* 0x000fe80000100800 */
[----:B------:R-:W-:Y:S01]  /*103d0*/  STL [R1+0x64c], RZ ;  /* 0x00064cff01007387 */ /* 0x000fe20000100800 */
[----:B------:R-:W-:-:S03]  /*103e0*/  IMAD.MOV.U32 R24, RZ, RZ, R29 ;  /* 0x000000ffff187224 */ /* 0x000fc600078e001d */
[----:B------:R-:W-:Y:S01]  /*103f0*/  STL [R1+0x680], RZ ;  /* 0x000680ff01007387 */ /* 0x000fe20000100800 */
[----:B------:R-:W-:-:S03]  /*10400*/  MOV R23, R0 ;  /* 0x0000000000177202 */ /* 0x000fc60000000f00 */
[----:B------:R-:W-:Y:S04]  /*10410*/  STL [R1+0x684], RZ ;  /* 0x000684ff01007387 */ /* 0x000fe80000100800 */
[----:B------:R-:W-:Y:S04]  /*10420*/  STL [R1+0x688], RZ ;  /* 0x000688ff01007387 */ /* 0x000fe80000100800 */
[----:B------:R-:W-:Y:S04]  /*10430*/  STL [R1+0x68c], RZ ;  /* 0x00068cff01007387 */ /* 0x000fe80000100800 */
[----:B------:R-:W2:Y:S04]  /*10440*/  LDL.LU R29, [R1+0x125c] ;  /* 0x00125c00011d7983 */ /* 0x000ea80000300800 */
[----:B------:R-:W2:Y:S04]  /*10450*/  LDL.LU R0, [R1+0x1258] ;  /* 0x0012580001007983 */ /* 0x000ea80000300800 */
[----:B------:R-:W2:Y:S04]  /*10460*/  LDL.LU R19, [R1+0x64] ;  /* 0x0000640001137983 */ /* 0x000ea80000300800 */
[----:B------:R-:W-:Y:S04]  /*10470*/  STL [R1+0x740], RZ ;  /* 0x000740ff01007387 */ /* 0x000fe80000100800 */
[----:B------:R-:W-:Y:S04]  /*10480*/  STL [R1+0x744], RZ ;  /* 0x000744ff01007387 */ /* 0x000fe80000100800 */
[----:B------:R-:W-:Y:S04]  /*10490*/  STL [R1+0x748], RZ ;  /* 0x000748ff01007387 */ /* 0x000fe80000100800 */
[----:B------:R-:W-:Y:S04]  /*104a0*/  STL [R1+0x74c], RZ ;  /* 0x00074cff01007387 */ /* 0x000fe80000100800 */
[----:B------:R-:W3:Y:S04]  /*104b0*/  LDL.LU R10, [R1+0x38] ;  /* 0x00003800010a7983 */ /* 0x000ee80000300800 */
        /* <DEDUP_REMOVED lines=9> */
[----:B------:R-:W5:Y:S04]  /*10550*/  LDL.LU R16, [R1] ;  /* 0x0000000001107983 */ /* 0x000f680000300800 */
        /* <DEDUP_REMOVED lines=10> */
[----:B----4-:R-:W-:Y:S01]  /*10600*/  IMAD.MOV.U32 R12, RZ, RZ, R20 ;  /* 0x000000ffff0c7224 */ /* 0x010fe200078e0014 */
[----:B--2---:R-:W-:-:S02]  /*10610*/  LEA.HI.X.SX32 R19, R19, R3, 0x1, P2 ;  /* 0x0000000313137211 */ /* 0x004fc400010f0eff */
[----:B------:R-:W-:-:S03]  /*10620*/  IADD3 R14, P2, PT, R0, R2, RZ ;  /* 0x00000002000e7210 */ /* 0x000fc60007f5e0ff */
[----:B------:R0:W-:Y:S04]  /*10630*/  STL [R1+0x994], R19 ;  /* 0x0009941301007387 */ /* 0x0001e80000100800 */
[----:B------:R-:W-:Y:S04]  /*10640*/  STL [R1+0x7b8], RZ ;  /* 0x0007b8ff01007387 */ /* 0x000fe80000100800 */
[----:B------:R-:W-:Y:S04]  /*10650*/  STL [R1+0x7bc], RZ ;  /* 0x0007bcff01007387 */ /* 0x000fe80000100800 */
[----:B0-----:R-:W2:Y:S04]  /*10660*/  LDL.LU R19, [R1+0x74] ;  /* 0x0000740001137983 */ /* 0x001ea80000300800 */
[----:B------:R-:W4:Y:S04]  /*10670*/  LDL.LU R20, [R1+0x78] ;  /* 0x0000780001147983 */ /* 0x000f280000300800 */
[----:B------:R-:W2:Y:S04]  /*10680*/  LDL.LU R18, [R1+0x34] ;  /* 0x0000340001127983 */ /* 0x000ea80000300800 */
[----:B------:R-:W-:Y:S01]  /*10690*/  STL [R1+0x7a0], RZ ;  /* 0x0007a0ff01007387 */ /* 0x000fe20000100800 */
[----:B---3--:R-:W-:-:S05]  /*106a0*/  LEA.HI.X.SX32 R15, R13, R3, 0x1, P2 ;  /* 0x000000030d0f7211 */ /* 0x008fca00010f0eff */
[----:B------:R0:W-:Y:S04]  /*106b0*/  STL.64 [R1+0xd50], R14 ;  /* 0x000d500e01007387 */ /* 0x0001e80000100a00 */
[----:B------:R-:W-:Y:S04]  /*106c0*/  STL [R1+0x7a4], RZ ;  /* 0x0007a4ff01007387 */ /* 0x000fe80000100800 */
[----:B------:R-:W-:Y:S01]  /*106d0*/  STL [R1+0x7a8], RZ ;  /* 0x0007a8ff01007387 */ /* 0x000fe20000100800 */
[----:B0-----:R-:W-:-:S03]  /*106e0*/  IADD3 R14, P2, PT, R10, R2, RZ ;  /* 0x000000020a0e7210 */ /* 0x001fc60007f5e0ff */
[----:B------:R-:W-:Y:S01]  /*106f0*/  STL [R1+0x7ac], RZ ;  /* 0x0007acff01007387 */ /* 0x000fe20000100800 */
[----:B------:R-:W-:-:S03]  /*10700*/  LEA.HI.X.SX32 R15, R0, R3, 0x1, P2 ;  /* 0x00000003000f7211 */ /* 0x000fc600010f0eff */
[----:B------:R-:W3:Y:S04]  /*10710*/  LDL.LU R11, [R1+0x7c] ;  /* 0x00007c00010b7983 */ /* 0x000ee80000300800 */
[----:B------:R-:W3:Y:S01]  /*10720*/  LDL.LU R13, [R1+0x88] ;  /* 0x00008800010d7983 */ /* 0x000ee20000300800 */
[----:B------:R-:W-:-:S03]  /*10730*/  MOV R0, R17 ;  /* 0x0000001100007202 */ /* 0x000fc60000000f00 */
[----:B------:R5:W-:Y:S04]  /*10740*/  STL.64 [R1+0xd48], R14 ;  /* 0x000d480e01007387 */ /* 0x000be80000100a00 */
[----:B------:R-:W3:Y:S01]  /*10750*/  LDL.LU R17, [R1+0x84] ;  /* 0x0000840001117983 */ /* 0x000ee20000300800 */
[----:B-----5:R-:W-:-:S03]  /*10760*/  IADD3 R14, P2, PT, R16, R2, RZ ;  /* 0x00000002100e7210 */ /* 0x020fc60007f5e0ff */
[----:B------:R-:W-:Y:S01]  /*10770*/  STL [R1+0x790], RZ ;  /* 0x000790ff01007387 */ /* 0x000fe20000100800 */
[----:B------:R-:W-:-:S03]  /*10780*/  LEA.HI.X.SX32 R15, R10, R3, 0x1, P2 ;  /* 0x000000030a0f7211 */ /* 0x000fc600010f0eff */
[----:B------:R-:W-:Y:S04]  /*10790*/  STL [R1+0x794], RZ ;  /* 0x000794ff01007387 */ /* 0x000fe80000100800 */
[----:B------:R-:W-:Y:S04]  /*107a0*/  STL [R1+0x798], RZ ;  /* 0x000798ff01007387 */ /* 0x000fe80000100800 */
[----:B------:R0:W-:Y:S02]  /*107b0*/  STL.64 [R1+0xd40], R14 ;  /* 0x000d400e01007387 */ /* 0x0001e40000100a00 */
[----:B0-----:R-:W-:Y:S01]  /*107c0*/  IMAD.MOV.U32 R15, RZ, RZ, R24 ;  /* 0x000000ffff0f7224 */ /* 0x001fe200078e0018 */
[----:B------:R-:W-:-:S04]  /*107d0*/  MOV R14, R2 ;  /* 0x00000002000e7202 */ /* 0x000fc80000000f00 */
[----:B------:R0:W-:Y:S01]  /*107e0*/  STL [R1+0x1254], R15 ;  /* 0x0012540f01007387 */ /* 0x0001e20000100800 */
[----:B------:R-:W-:-:S03]  /*107f0*/  IADD3 R2, P2, PT, R29, R14, RZ ;  /* 0x0000000e1d027210 */ /* 0x000fc60007f5e0ff */
[----:B------:R-:W5:Y:S04]  /*10800*/  LDL.LU R24, [R1+0x94] ;  /* 0x0000940001187983 */ /* 0x000f680000300800 */
[----:B------:R-:W5:Y:S01]  /*10810*/  LDL.LU R10, [R1+0x5c] ;  /* 0x00005c00010a7983 */ /* 0x000f620000300800 */
[----:B0-----:R-:W-:-:S05]  /*10820*/  IMAD.MOV.U32 R15, RZ, RZ, R3 ;  /* 0x000000ffff0f7224 */ /* 0x001fca00078e0003 */
[-C--:B------:R-:W-:Y:S02]  /*10830*/  LEA.HI.X.SX32 R7, R16, R15.reuse, 0x1, P4 ;  /* 0x0000000f10077211 */ /* 0x080fe400020f0eff */
[----:B------:R-:W-:Y:S02]  /*10840*/  LEA.HI.X.SX32 R5, R12, R15, 0x1, P5 ;  /* 0x0000000f0c057211 */ /* 0x000fe400028f0eff */
[----:B------:R-:W-:Y:S01]  /*10850*/  IADD3 R6, P4, PT, R22, R14, RZ ;  /* 0x0000000e16067210 */ /* 0x000fe20007f9e0ff */
[----:B------:R0:W-:Y:S01]  /*10860*/  STL [R1+0x98c], R7 ;  /* 0x00098c0701007387 */ /* 0x0001e20000100800 */
[----:B------:R-:W-:-:S03]  /*10870*/  MOV R22, R25 ;  /* 0x0000001900167202 */ /* 0x000fc60000000f00 */
[----:B------:R-:W5:Y:S04]  /*10880*/  LDL.LU R25, [R1+0x98] ;  /* 0x0000980001197983 */ /* 0x000f680000300800 */
[----:B------:R-:W5:Y:S04]  /*10890*/  LDL.LU R16, [R1+0x50] ;  /* 0x0000500001107983 */ /* 0x000f680000300800 */
[----:B------:R-:W-:Y:S04]  /*108a0*/  STL [R1+0x984], R5 ;  /* 0x0009840501007387 */ /* 0x000fe80000100800 */
[----:B------:R-:W5:Y:S01]  /*108b0*/  LDL.LU R12, [R1+0x9c] ;  /* 0x00009c00010c7983 */ /* 0x000f620000300800 */
[----:B------:R-:W-:-:S02]  /*108c0*/  LEA.HI.X.SX32 R9, R29, R15, 0x1, P3 ;  /* 0x0000000f1d097211 */ /* 0x000fc400018f0eff */
[-C--:B0-----:R-:W-:Y:S02]  /*108d0*/  LEA.HI.X.SX32 R7, R0, R15.reuse, 0x1, P4 ;  /* 0x0000000f00077211 */ /* 0x081fe400020f0eff */
[-C--:B------:R-:W-:Y:S02]  /*108e0*/  IADD3 R8, P3, PT, R28, R14.reuse, RZ ;  /* 0x0000000e1c087210 */ /* 0x080fe40007f7e0ff */
[----:B----4-:R-:W-:Y:S02]  /*108f0*/  LEA.HI.X.SX32 R3, R20, R15, 0x1, P2 ;  /* 0x0000000f14037211 */ /* 0x010fe400010f0eff */
[----:B------:R-:W4:Y:S04]  /*10900*/  LDL.LU R20, [R1+0x30] ;  /* 0x0000300001147983 */ /* 0x000f280000300800 */
[----:B------:R0:W-:Y:S01]  /*10910*/  STL.64 [R1+0xd38], R2 ;  /* 0x000d380201007387 */ /* 0x0001e20000100a00 */
[----:B--2---:R-:W-:-:S03]  /*10920*/  IADD3 R4, P5, PT, R19, R14, RZ ;  /* 0x0000000e13047210 */ /* 0x004fc60007fbe0ff */
[----:B------:R-:W2:Y:S01]  /*10930*/  LDL.LU R19, [R1+0xa0] ;  /* 0x0000a00001137983 */ /* 0x000ea20000300800 */
[----:B0-----:R-:W-:-:S03]  /*10940*/  IADD3 R2, P2, PT, R18, R14, RZ ;  /* 0x0000000e12027210 */ /* 0x001fc60007f5e0ff */
[----:B------:R0:W-:Y:S01]  /*10950*/  STL [R1+0x97c], R9 ;  /* 0x00097c0901007387 */ /* 0x0001e20000100800 */
[----:B------:R-:W-:-:S03]  /*10960*/  LEA.HI.X.SX32 R5, R28, R15, 0x1, P5 ;  /* 0x0000000f1c057211 */ /* 0x000fc600028f0eff */
[----:B------:R-:W-:Y:S01]  /*10970*/  STL.64 [R1+0xd28], R6 ;  /* 0x000d280601007387 */ /* 0x000fe20000100a00 */
[-C--:B0-----:R-:W-:Y:S02]  /*10980*/  LEA.HI.X.SX32 R9, R18, R15.reuse, 0x1, P3 ;  /* 0x0000000f12097211 */ /* 0x081fe400018f0eff */
[----:B---3--:R-:W-:Y:S02]  /*10990*/  LEA.HI.X.SX32 R3, R13, R15, 0x1, P2 ;  /* 0x0000000f0d037211 */ /* 0x008fe400010f0eff */
[----:B------:R-:W3:Y:S04]  /*109a0*/  LDL.LU R13, [R1+0xa4] ;  /* 0x0000a400010d7983 */ /* 0x000ee80000300800 */
[----:B------:R0:W-:Y:S02]  /*109b0*/  STL.64 [R1+0xd30], R2 ;  /* 0x000d300201007387 */ /* 0x0001e40000100a00 */
[----:B0-----:R-:W-:-:S02]  /*109c0*/  IADD3 R2, P2, PT, R17, R14, RZ ;  /* 0x0000000e11027210 */ /* 0x001fc40007f5e0ff */
[----:B------:R-:W2:Y:S04]  /*109d0*/  LDL.LU R17, [R1+0xa8] ;  /* 0x0000a80001117983 */ /* 0x000ea80000300800 */
[----:B------:R-:W-:Y:S04]  /*109e0*/  STL.64 [R1+0xd18], R8 ;  /* 0x000d180801007387 */ /* 0x000fe80000100a00 */
[----:B------:R-:W2:Y:S04]  /*109f0*/  LDL.LU R15, [R1+0x1254] ;  /* 0x00125400010f7983 */ /* 0x000ea80000300800 */
[----:B------:R0:W-:Y:S04]  /*10a00*/  STL.64 [R1+0xd20], R4 ;  /* 0x000d200401007387 */ /* 0x0001e80000100a00 */
[----:B0-----:R-:W2:Y:S04]  /*10a10*/  LDL.LU R5, [R1+0x1250] ;  /* 0x0012500001057983 */ /* 0x001ea80000300800 */
[----:B------:R-:W2:Y:S04]  /*10a20*/  LDL.LU R18, [R1+0x2c] ;  /* 0x00002c0001127983 */ /* 0x000ea80000300800 */
[----:B------:R-:W5:Y:S01]  /*10a30*/  LDL.64 R28, [R1+0x698] ;  /* 0x00069800011c7983 */ /* 0x000f620000100a00 */
[----:B------:R-:W-:Y:S01]  /*10a40*/  IADD3 R6, P4, PT, R11, R14, RZ ;  /* 0x0000000e0b067210 */ /* 0x000fe20007f9e0ff */
[----:B------:R-:W-:-:S03]  /*10a50*/  IMAD.MOV.U32 R0, RZ, RZ, R23 ;  /* 0x000000ffff007224 */ /* 0x000fc600078e0017 */
[----:B-----5:R-:W-:-:S05]  /*10a60*/  LEA.HI.X.SX32 R7, R24, R29, 0x1, P4 ;  /* 0x0000001d18077211 */ /* 0x020fca00020f0eff */
[----:B------:R0:W-:Y:S04]  /*10a70*/  STL.64 [R1+0xd10], R6 ;  /* 0x000d100601007387 */ /* 0x0001e80000100a00 */
[----:B0-----:R-:W5:Y:S04]  /*10a80*/  LDL.LU R7, [R1+0x124c] ;  /* 0x00124c0001077983 */ /* 0x001f680000300800 */
[----:B------:R-:W3:Y:S01]  /*10a90*/  LDL.LU R23, [R1+0xac] ;  /* 0x0000ac0001177983 */ /* 0x000ee20000300800 */
[----:B------:R-:W-:Y:S02]  /*10aa0*/  IADD3 R8, P3, PT, R27, R14, RZ ;  /* 0x0000000e1b087210 */ /* 0x000fe40007f7e0ff */
[----:B--2---:R-:W-:-:S02]  /*10ab0*/  IADD3 R14, P5, PT, R15, R28, RZ ;  /* 0x0000001c0f0e7210 */ /* 0x004fc40007fbe0ff */
[-C--:B------:R-:W-:Y:S02]  /*10ac0*/  LEA.HI.X.SX32 R9, R25, R29.reuse, 0x1, P3 ;  /* 0x0000001d19097211 */ /* 0x080fe400018f0eff */
[-C--:B------:R-:W-:Y:S02]  /*10ad0*/  LEA.HI.X.SX32 R3, R27, R29.reuse, 0x1, P2 ;  /* 0x0000001d1b037211 */ /* 0x080fe400010f0eff */
[-C--:B------:R-:W-:Y:S02]  /*10ae0*/  IADD3 R24, P3, PT, R10, R28.reuse, RZ ;  /* 0x0000001c0a187210 */ /* 0x080fe40007f7e0ff */
[-C--:B------:R-:W-:Y:S02]  /*10af0*/  LEA.HI.X.SX32 R15, R12, R29.reuse, 0x1, P5 ;  /* 0x0000001d0c0f7211 */ /* 0x080fe400028f0eff */
[----:B------:R-:W-:Y:S01]  /*10b00*/  LEA.HI.X.SX32 R25, R19, R29, 0x1, P3 ;  /* 0x0000001d13197211 */ /* 0x000fe200018f0eff */
[----:B---3--:R-:W-:Y:S04]  /*10b10*/  STL [R1+0x1230], R23 ;  /* 0x0012301701007387 */ /* 0x008fe80000100800 */
[----:B------:R-:W2:Y:S04]  /*10b20*/  LDL.LU R4, [R1+0xb0] ;  /* 0x0000b00001047983 */ /* 0x000ea80000300800 */
[----:B------:R-:W3:Y:S04]  /*10b30*/  LDL.LU R6, [R1+0xb8] ;  /* 0x0000b80001067983 */ /* 0x000ee80000300800 */
[----:B------:R0:W-:Y:S04]  /*10b40*/  STL.64 [R1+0xd00], R8 ;  /* 0x000d000801007387 */ /* 0x0001e80000100a00 */
[----:B0-----:R-:W2:Y:S04]  /*10b50*/  LDL.LU R8, [R1+0xc0] ;  /* 0x0000c00001087983 */ /* 0x001ea80000300800 */
[----:B------:R0:W-:Y:S04]  /*10b60*/  STL.64 [R1+0xd08], R2 ;  /* 0x000d080201007387 */ /* 0x0001e80000100a00 */
[----:B------:R-:W2:Y:S04]  /*10b70*/  LDL.LU R9, [R1+0xbc] ;  /* 0x0000bc0001097983 */ /* 0x000ea80000300800 */
[----:B------:R-:W2:Y:S04]  /*10b80*/  LDL.LU R11, [R1+0xc8] ;  /* 0x0000c800010b7983 */ /* 0x000ea80000300800 */
[----:B------:R-:W2:Y:S01]  /*10b90*/  LDL.LU R12, [R1+0xc4] ;  /* 0x0000c400010c7983 */ /* 0x000ea20000300800 */
[----:B0-----:R-:W-:-:S03]  /*10ba0*/  IADD3 R2, P2, PT, R16, R28, RZ ;  /* 0x0000001c10027210 */ /* 0x001fc60007f5e0ff */
[----:B------:R4:W-:Y:S04]  /*10bb0*/  STL.64 [R1+0xcf0], R14 ;  /* 0x000cf00e01007387 */ /* 0x0009e80000100a00 */
[----:B------:R0:W-:Y:S01]  /*10bc0*/  STL.64 [R1+0xcf8], R24 ;  /* 0x000cf81801007387 */ /* 0x0001e20000100a00 */
[-C--:B------:R-:W-:Y:S02]  /*10bd0*/  LEA.HI.X.SX32 R3, R10, R29.reuse, 0x1, P2 ;  /* 0x0000001d0a037211 */ /* 0x080fe400010f0eff */
[-C--:B----4-:R-:W-:Y:S01]  /*10be0*/  IADD3 R14, P5, PT, R20, R28.reuse, RZ ;  /* 0x0000001c140e7210 */ /* 0x090fe20007fbe0ff */
[----:B0-----:R-:W4:Y:S03]  /*10bf0*/  LDL.LU R24, [R1+0x1248] ;  /* 0x0012480001187983 */ /* 0x001f260000300800 */
[-C--:B------:R-:W-:Y:S01]  /*10c00*/  LEA.HI.X.SX32 R15, R16, R29.reuse, 0x1, P5 ;  /* 0x0000001d100f7211 */ /* 0x080fe200028f0eff */
[----:B------:R0:W-:Y:S04]  /*10c10*/  STL.64 [R1+0xce0], R2 ;  /* 0x000ce00201007387 */ /* 0x0001e80000100a00 */
[----:B0-----:R-:W2:Y:S04]  /*10c20*/  LDL.LU R3, [R1+0x1244] ;  /* 0x0012440001037983 */ /* 0x001ea80000300800 */
[----:B------:R0:W-:Y:S04]  /*10c30*/  STL.64 [R1+0xcd8], R14 ;  /* 0x000cd80e01007387 */ /* 0x0001e80000100a00 */
[----:B0-----:R-:W2:Y:S01]  /*10c40*/  LDL.LU R14, [R1+0x1240] ;  /* 0x00124000010e7983 */ /* 0x001ea20000300800 */
[-C--:B------:R-:W-:Y:S01]  /*10c50*/  IADD3 R2, P2, PT, R13, R28.reuse, RZ ;  /* 0x0000001c0d027210 */ /* 0x080fe20007f5e0ff */
[----:B------:R-:W-:Y:S01]  /*10c60*/  IMAD.MOV.U32 R15, RZ, RZ, R21 ;  /* 0x000000ffff0f7224 */ /* 0x000fe200078e0015 */
[----:B------:R-:W-:Y:S01]  /*10c70*/  IADD3 R22, P4, PT, R22, R28, RZ ;  /* 0x0000001c16167210 */ /* 0x000fe20007f9e0ff */
[----:B------:R-:W3:Y:S04]  /*10c80*/  LDL.LU R10, [R1+0x4c] ;  /* 0x00004c00010a7983 */ /* 0x000ee80000300800 */
[----:B------:R-:W-:Y:S01]  /*10c90*/  STL [R1+0xcc8], R2 ;  /* 0x000cc80201007387 */ /* 0x000fe20000100800 */
[----:B------:R-:W-:-:S02]  /*10ca0*/  LEA.HI.X.SX32 R23, R26, R29, 0x1, P4 ;  /* 0x0000001d1a177211 */ /* 0x000fc400020f0eff */
[----:B----4-:R-:W-:Y:S02]  /*10cb0*/  MOV R19, R24 ;  /* 0x0000001800137202 */ /* 0x010fe40000000f00 */
[----:B------:R-:W-:-:S04]  /*10cc0*/  IADD3 R24, P3, PT, R26, R28, RZ ;  /* 0x0000001c1a187210 */ /* 0x000fc80007f7e0ff */
[----:B------:R-:W-:-:S05]  /*10cd0*/  LEA.HI.X.SX32 R25, R20, R29, 0x1, P3 ;  /* 0x0000001d14197211 */ /* 0x000fca00018f0eff */
[----:B------:R0:W-:Y:S04]  /*10ce0*/  STL.64 [R1+0xcd0], R24 ;  /* 0x000cd01801007387 */ /* 0x0001e80000100a00 */
[----:B0-----:R-:W4:Y:S04]  /*10cf0*/  LDL.LU.64 R24, [R1+0x1238] ;  /* 0x0012380001187983 */ /* 0x001f280000300a00 */
[----:B--2---:R-:W-:Y:S04]  /*10d00*/  STL.64 [R1+0x1220], R14 ;  /* 0x0012200e01007387 */ /* 0x004fe80000100a00 */
[----:B------:R-:W2:Y:S04]  /*10d10*/  LDL.LU R13, [R1+0xcc] ;  /* 0x0000cc00010d7983 */ /* 0x000ea80000300800 */
[----:B------:R-:W2:Y:S04]  /*10d20*/  LDL.LU R20, [R1+0xd0] ;  /* 0x0000d00001147983 */ /* 0x000ea80000300800 */
[----:B------:R-:W2:Y:S04]  /*10d30*/  LDL.LU R21, [R1+0xd8] ;  /* 0x0000d80001157983 */ /* 0x000ea80000300800 */
[----:B------:R0:W-:Y:S04]  /*10d40*/  STL.64 [R1+0xce8], R22 ;  /* 0x000ce81601007387 */ /* 0x0001e80000100a00 */
[----:B0-----:R-:W2:Y:S01]  /*10d50*/  LDL.LU R23, [R1+0x1230] ;  /* 0x0012300001177983 */ /* 0x001ea20000300800 */
[----:B------:R-:W-:Y:S01]  /*10d60*/  MOV R14, R2 ;  /* 0x00000002000e7202 */ /* 0x000fe20000000f00 */
[----:B------:R-:W-:Y:S01]  /*10d70*/  IMAD.MOV.U32 R15, RZ, RZ, R3 ;  /* 0x000000ffff0f7224 */ /* 0x000fe200078e0003 */
[----:B------:R-:W-:-:S02]  /*10d80*/  LEA.HI.X.SX32 R15, R0, R29, 0x1, P2 ;  /* 0x0000001d000f7211 */ /* 0x000fc400010f0eff */
[----:B------:R-:W-:-:S03]  /*10d90*/  IADD3 R16, P5, PT, R17, R28, RZ ;  /* 0x0000001c11107210 */ /* 0x000fc60007fbe0ff */
[----:B------:R-:W-:Y:S01]  /*10da0*/  STL [R1+0xccc], R15 ;  /* 0x000ccc0f01007387 */ /* 0x000fe20000100800 */
[-C--:B------:R-:W-:Y:S02]  /*10db0*/  IADD3 R14, P2, PT, R4, R28.reuse, RZ ;  /* 0x0000001c040e7210 */ /* 0x080fe40007f5e0ff */
[----:B----4-:R-:W-:-:S04]  /*10dc0*/  IADD3 R2, P3, PT, R25, R28, RZ ;  /* 0x0000001c19027210 */ /* 0x010fc80007f7e0ff */
[-C--:B---3--:R-:W-:Y:S02]  /*10dd0*/  LEA.HI.X.SX32 R3, R6, R29.reuse, 0x1, P3 ;  /* 0x0000001d06037211 */ /* 0x088fe400018f0eff */
[----:B------:R-:W-:-:S03]  /*10de0*/  LEA.HI.X.SX32 R17, R25, R29, 0x1, P5 ;  /* 0x0000001d19117211 */ /* 0x000fc600028f0eff */
[----:B------:R0:W-:Y:S04]  /*10df0*/  STL.64 [R1+0xcb8], R2 ;  /* 0x000cb80201007387 */ /* 0x0001e80000100a00 */
[----:B------:R-:W3:Y:S04]  /*10e00*/  LDL.LU R26, [R1+0xdc] ;  /* 0x0000dc00011a7983 */ /* 0x000ee80000300800 */
[----:B------:R1:W-:Y:S01]  /*10e10*/  STL.64 [R1+0xcc0], R16 ;  /* 0x000cc01001007387 */ /* 0x0003e20000100a00 */
[----:B0-----:R-:W-:-:S04]  /*10e20*/  IADD3 R2, P3, PT, R18, R28, RZ ;  /* 0x0000001c12027210 */ /* 0x001fc80007f7e0ff */
[----:B------:R-:W-:Y:S02]  /*10e30*/  LEA.HI.X.SX32 R3, R11, R29, 0x1, P3 ;  /* 0x0000001d0b037211 */ /* 0x000fe400018f0eff */
[-C--:B-1----:R-:W-:Y:S02]  /*10e40*/  IADD3 R16, P5, PT, R24, R28.reuse, RZ ;  /* 0x0000001c18107210 */ /* 0x082fe40007fbe0ff */
[----:B--2---:R-:W-:-:S04]  /*10e50*/  IADD3 R22, P4, PT, R23, R28, RZ ;  /* 0x0000001c17167210 */ /* 0x004fc80007f9e0ff */
[----:B------:R-:W-:Y:S02]  /*10e60*/  LEA.HI.X.SX32 R23, R8, R29, 0x1, P4 ;  /* 0x0000001d08177211 */ /* 0x000fe400020f0eff */
[----:B------:R-:W-:-:S03]  /*10e70*/  IADD3 R4, P4, PT, R9, R28, RZ ;  /* 0x0000001c09047210 */ /* 0x000fc60007f9e0ff */
[----:B------:R0:W-:Y:S01]  /*10e80*/  STL.64 [R1+0xca8], R22 ;  /* 0x000ca81601007387 */ /* 0x0001e20000100a00 */
[----:B------:R-:W-:-:S03]  /*10e90*/  LEA.HI.X.SX32 R17, R18, R29, 0x1, P5 ;  /* 0x0000001d12117211 */ /* 0x000fc600028f0eff */
[----:B0-----:R-:W2:Y:S04]  /*10ea0*/  LDL.LU.64 R22, [R1+0x1228] ;  /* 0x0012280001167983 */ /* 0x001ea80000300a00 */
[----:B------:R-:W4:Y:S04]  /*10eb0*/  LDL.LU R0, [R1+0xe4] ;  /* 0x0000e40001007983 */ /* 0x000f280000300800 */
[----:B------:R-:W2:Y:S04]  /*10ec0*/  LDL.LU R6, [R1+0xe0] ;  /* 0x0000e00001067983 */ /* 0x000ea80000300800 */
[----:B------:R-:W-:Y:S04]  /*10ed0*/  STL.64 [R1+0xcb0], R2 ;  /* 0x000cb00201007387 */ /* 0x000fe80000100a00 */
[----:B------:R-:W2:Y:S04]  /*10ee0*/  LDL.LU R8, [R1+0x24] ;  /* 0x0000240001087983 */ /* 0x000ea80000300800 */
[----:B------:R-:W-:Y:S04]  /*10ef0*/  STL [R1+0xc90], R4 ;  /* 0x000c900401007387 */ /* 0x000fe80000100800 */
[----:B------:R-:W2:Y:S04]  /*10f00*/  LDL.LU R11, [R1+0xe8] ;  /* 0x0000e800010b7983 */ /* 0x000ea80000300800 */
[----:B------:R0:W-:Y:S04]  /*10f10*/  STL.64 [R1+0xc98], R16 ;  /* 0x000c981001007387 */ /* 0x0001e80000100a00 */
[----:B0-----:R-:W2:Y:S01]  /*10f20*/  LDL.LU R17, [R1+0xec] ;  /* 0x0000ec0001117983 */ /* 0x001ea20000300800 */
[----:B------:R-:W-:-:S02]  /*10f30*/  LEA.HI.X.SX32 R15, R24, R29, 0x1, P2 ;  /* 0x0000001d180f7211 */ /* 0x000fc400010f0eff */
[----:B------:R-:W-:Y:S01]  /*10f40*/  MOV R27, R19 ;  /* 0x00000013001b7202 */ /* 0x000fe20000000f00 */
[----:B--2---:R-:W-:Y:S04]  /*10f50*/  STL [R1+0x1208], R17 ;  /* 0x0012081101007387 */ /* 0x004fe80000100800 */
[----:B------:R-:W2:Y:S04]  /*10f60*/  LDL.LU R18, [R1+0xf0] ;  /* 0x0000f00001127983 */ /* 0x000ea80000300800 */
[----:B------:R-:W2:Y:S04]  /*10f70*/  LDL.LU R19, [R1+0xf8] ;  /* 0x0000f80001137983 */ /* 0x000ea80000300800 */
[----:B------:R0:W-:Y:S04]  /*10f80*/  STL.64 [R1+0xca0], R14 ;  /* 0x000ca00e01007387 */ /* 0x0001e80000100a00 */
[----:B0-----:R-:W2:Y:S01]  /*10f90*/  LDL.LU.64 R14, [R1+0x1220] ;  /* 0x00122000010e7983 */ /* 0x001ea20000300a00 */
[----:B------:R-:W-:Y:S01]  /*10fa0*/  IMAD.MOV.U32 R16, RZ, RZ, R4 ;  /* 0x000000ffff107224 */ /* 0x000fe200078e0004 */
[----:B------:R-:W-:-:S02]  /*10fb0*/  IADD3 R4, P5, PT, R23, R28, RZ ;  /* 0x0000001c17047210 */ /* 0x000fc40007fbe0ff */
[----:B------:R-:W-:Y:S01]  /*10fc0*/  IADD3 R2, P3, PT, R12, R28, RZ ;  /* 0x0000001c0c027210 */ /* 0x000fe20007f7e0ff */
[----:B------:R-:W3:Y:S01]  /*10fd0*/  LDL.LU R24, [R1+0x28] ;  /* 0x0000280001187983 */ /* 0x000ee20000300800 */
[----:B------:R-:W-:Y:S02]  /*10fe0*/  MOV R17, R5 ;  /* 0x0000000500117202 */ /* 0x000fe40000000f00 */
[-C--:B------:R-:W-:Y:S02]  /*10ff0*/  LEA.HI.X.SX32 R5, R21, R29.reuse, 0x1, P5 ;  /* 0x0000001d15057211 */ /* 0x080fe400028f0eff */
[-C--:B------:R-:W-:Y:S02]  /*11000*/  LEA.HI.X.SX32 R3, R23, R29.reuse, 0x1, P3 ;  /* 0x0000001d17037211 */ /* 0x080fe400018f0eff */
[----:B--2---:R-:W-:-:S05]  /*11010*/  LEA.HI.X.SX32 R17, R15, R29, 0x1, P4 ;  /* 0x0000001d0f117211 */ /* 0x004fca00020f0eff */
[----:B------:R-:W-:Y:S04]  /*11020*/  STL [R1+0xc94], R17 ;  /* 0x000c941101007387 */ /* 0x000fe80000100800 */
[----:B------:R-:W-:Y:S04]  /*11030*/  STL.64 [R1+0xc80], R4 ;  /* 0x000c800401007387 */ /* 0x000fe80000100a00 */
[----:B------:R0:W-:Y:S04]  /*11040*/  STL.64 [R1+0xc88], R2 ;  /* 0x000c880201007387 */ /* 0x0001e80000100a00 */
[----:B0-----:R-:W2:Y:S04]  /*11050*/  LDL.LU R2, [R1+0x100] ;  /* 0x0001000001027983 */ /* 0x001ea80000300800 */
[----:B------:R-:W2:Y:S01]  /*11060*/  LDL.LU R3, [R1+0xfc] ;  /* 0x0000fc0001037983 */ /* 0x000ea20000300800 */
[----:B------:R-:W-:-:S02]  /*11070*/  IADD3 R12, P2, PT, R13, R28, RZ ;  /* 0x0000001c0d0c7210 */ /* 0x000fc40007f5e0ff */
[-C--:B------:R-:W-:Y:S02]  /*11080*/  IADD3 R4, P5, PT, R10, R28.reuse, RZ ;  /* 0x0000001c0a047210 */ /* 0x080fe40007fbe0ff */
[-C--:B---3--:R-:W-:Y:S01]  /*11090*/  LEA.HI.X.SX32 R13, R26, R29.reuse, 0x1, P2 ;  /* 0x0000001d1a0d7211 */ /* 0x088fe200010f0eff */
[----:B------:R-:W-:Y:S01]  /*110a0*/  IMAD.MOV.U32 R9, RZ, RZ, R14 ;  /* 0x000000ffff097224 */ /* 0x000fe200078e000e */
[----:B----4-:R-:W-:Y:S02]  /*110b0*/  LEA.HI.X.SX32 R5, R0, R29, 0x1, P5 ;  /* 0x0000001d00057211 */ /* 0x010fe400028f0eff */
[-C--:B------:R-:W-:Y:S02]  /*110c0*/  IADD3 R16, P4, PT, R20, R28.reuse, RZ ;  /* 0x0000001c14107210 */ /* 0x080fe40007f9e0ff */
[----:B------:R-:W-:-:S04]  /*110d0*/  IADD3 R20, P3, PT, R24, R28, RZ ;  /* 0x0000001c18147210 */ /* 0x000fc80007f7e0ff */
[-C--:B------:R-:W-:Y:S02]  /*110e0*/  LEA.HI.X.SX32 R21, R10, R29.reuse, 0x1, P3 ;  /* 0x0000001d0a157211 */ /* 0x080fe400018f0eff */
[----:B------:R-:W-:Y:S01]  /*110f0*/  LEA.HI.X.SX32 R17, R22, R29, 0x1, P4 ;  /* 0x0000001d16117211 */ /* 0x000fe200020f0eff */
[----:B--2---:R0:W-:Y:S04]  /*11100*/  STL.64 [R1+0x1200], R2 ;  /* 0x0012000201007387 */ /* 0x0041e80000100a00 */
[----:B------:R-:W2:Y:S04]  /*11110*/  LDL.LU R14, [R1+0x108] ;  /* 0x00010800010e7983 */ /* 0x000ea80000300800 */
[----:B------:R-:W3:Y:S04]  /*11120*/  LDL.LU R15, [R1+0x104] ;  /* 0x00010400010f7983 */ /* 0x000ee80000300800 */
[----:B------:R1:W-:Y:S01]  /*11130*/  STL.64 [R1+0xc70], R12 ;  /* 0x000c700c01007387 */ /* 0x0003e20000100a00 */
[----:B0-----:R-:W-:-:S03]  /*11140*/  IADD3 R2, P5, PT, R6, R28, RZ ;  /* 0x0000001c06027210 */ /* 0x001fc60007fbe0ff */
[----:B------:R0:W-:Y:S01]  /*11150*/  STL.64 [R1+0xc78], R4 ;  /* 0x000c780401007387 */ /* 0x0001e20000100a00 */
[----:B-1----:R-:W-:-:S03]  /*11160*/  IADD3 R12, P2, PT, R22, R28, RZ ;  /* 0x0000001c160c7210 */ /* 0x002fc60007f5e0ff */
[----:B0-----:R-:W4:Y:S04]  /*11170*/  LDL.LU R5, [R1+0x1218] ;  /* 0x0012180001057983 */ /* 0x001f280000300800 */
[----:B------:R-:W2:Y:S01]  /*11180*/  LDL.LU R25, [R1+0x10c] ;  /* 0x00010c0001197983 */ /* 0x000ea20000300800 */
[----:B------:R-:W-:-:S03]  /*11190*/  LEA.HI.X.SX32 R13, R24, R29, 0x1, P2 ;  /* 0x0000001d180d7211 */ /* 0x000fc600010f0eff */
[----:B------:R-:W2:Y:S04]  /*111a0*/  LDL.LU R26, [R1+0x114] ;  /* 0x00011400011a7983 */ /* 0x000ea80000300800 */
[----:B------:R-:W2:Y:S04]  /*111b0*/  LDL.LU R0, [R1+0x60] ;  /* 0x0000600001007983 */ /* 0x000ea80000300800 */
[----:B------:R-:W-:Y:S04]  /*111c0*/  STL [R1+0xc50], R2 ;  /* 0x000c500201007387 */ /* 0x000fe80000100800 */
[----:B------:R0:W-:Y:S01]  /*111d0*/  STL.64 [R1+0xc60], R20 ;  /* 0x000c601401007387 */ /* 0x0001e20000100a00 */
[----:B------:R-:W-:Y:S01]  /*111e0*/  MOV R22, R2 ;  /* 0x0000000200167202 */ /* 0x000fe20000000f00 */
[----:B------:R-:W-:-:S02]  /*111f0*/  IMAD.MOV.U32 R23, RZ, RZ, R3 ;  /* 0x000000ffff177224 */ /* 0x000fc400078e0003 */
[----:B0-----:R-:W2:Y:S04]  /*11200*/  LDL.LU.64 R20, [R1+0x1210] ;  /* 0x0012100001147983 */ /* 0x001ea80000300a00 */
[----:B------:R-:W3:Y:S04]  /*11210*/  LDL.LU R4, [R1+0x110] ;  /* 0x0001100001047983 */ /* 0x000ee80000300800 */
[----:B------:R-:W3:Y:S04]  /*11220*/  LDL.LU R6, [R1+0x118] ;  /* 0x0001180001067983 */ /* 0x000ee80000300800 */
[----:B------:R-:W-:Y:S04]  /*11230*/  STL.64 [R1+0xc58], R12 ;  /* 0x000c580c01007387 */ /* 0x000fe80000100a00 */
[----:B------:R0:W-:Y:S04]  /*11240*/  STL.64 [R1+0xc68], R16 ;  /* 0x000c681001007387 */ /* 0x0001e80000100a00 */
[----:B0-----:R-:W3:Y:S04]  /*11250*/  LDL.LU R17, [R1+0x1208] ;  /* 0x0012080001117983 */ /* 0x001ee80000300800 */
[----:B------:R-:W4:Y:S01]  /*11260*/  LDL.LU.64 R2, [R1+0x1200] ;  /* 0x0012000001027983 */ /* 0x000f220000300a00 */
[----:B------:R-:W-:-:S02]  /*11270*/  LEA.HI.X.SX32 R23, R27, R29, 0x1, P5 ;  /* 0x0000001d1b177211 */ /* 0x000fc400028f0eff */
[-C--:B------:R-:W-:Y:S02]  /*11280*/  IADD3 R10, P3, PT, R11, R28.reuse, RZ ;  /* 0x0000001c0b0a7210 */ /* 0x080fe40007f7e0ff */
[-C--:B------:R-:W-:Y:S01]  /*11290*/  IADD3 R22, P5, PT, R18, R28.reuse, RZ ;  /* 0x0000001c12167210 */ /* 0x080fe20007fbe0ff */
[----:B------:R-:W-:Y:S01]  /*112a0*/  STL [R1+0xc54], R23 ;  /* 0x000c541701007387 */ /* 0x000fe20000100800 */
[----:B--2---:R-:W-:-:S04]  /*112b0*/  IADD3 R12, P2, PT, R21, R28, RZ ;  /* 0x0000001c150c7210 */ /* 0x004fc80007f5e0ff */
[-C--:B------:R-:W-:Y:S02]  /*112c0*/  LEA.HI.X.SX32 R13, R19, R29.reuse, 0x1, P2 ;  /* 0x0000001d130d7211 */ /* 0x080fe400010f0eff */
[----:B------:R-:W-:Y:S02]  /*112d0*/  IADD3 R18, P2, PT, R8, R28, RZ ;  /* 0x0000001c08127210 */ /* 0x000fe40007f5e0ff */
[-C--:B------:R-:W-:Y:S01]  /*112e0*/  LEA.HI.X.SX32 R11, R21, R29.reuse, 0x1, P3 ;  /* 0x0000001d150b7211 */ /* 0x080fe200018f0eff */
[----:B------:R0:W-:Y:S01]  /*112f0*/  STL.64 [R1+0xc40], R12 ;  /* 0x000c400c01007387 */ /* 0x0001e20000100a00 */
[----:B------:R-:W-:-:S03]  /*11300*/  LEA.HI.X.SX32 R19, R14, R29, 0x1, P2 ;  /* 0x0000001d0e137211 */ /* 0x000fc600010f0eff */
[----:B0-----:R-:W2:Y:S04]  /*11310*/  LDL.LU R12, [R1+0x11c] ;  /* 0x00011c00010c7983 */ /* 0x001ea80000300800 */
[----:B------:R-:W2:Y:S01]  /*11320*/  LDL.LU R27, [R1+0x20] ;  /* 0x00002000011b7983 */ /* 0x000ea20000300800 */
[----:B---3--:R-:W-:-:S03]  /*11330*/  IADD3 R16, P4, PT, R17, R28, RZ ;  /* 0x0000001c11107210 */ /* 0x008fc60007f9e0ff */
[----:B------:R-:W3:Y:S01]  /*11340*/  LDL.LU R13, [R1+0x120] ;  /* 0x00012000010d7983 */ /* 0x000ee20000300800 */
[----:B----4-:R-:W-:-:S03]  /*11350*/  LEA.HI.X.SX32 R17, R2, R29, 0x1, P4 ;  /* 0x0000001d02117211 */ /* 0x010fc600020f0eff */
[----:B------:R-:W4:Y:S04]  /*11360*/  LDL.LU R21, [R1+0x48] ;  /* 0x0000480001157983 */ /* 0x000f280000300800 */
[----:B------:R-:W-:Y:S04]  /*11370*/  STL.64 [R1+0xc48], R10 ;  /* 0x000c480a01007387 */ /* 0x000fe80000100a00 */
[----:B------:R0:W-:Y:S04]  /*11380*/  STL.64 [R1+0xc30], R16 ;  /* 0x000c301001007387 */ /* 0x0001e80000100a00 */
[----:B0-----:R-:W2:Y:S04]  /*11390*/  LDL.LU.64 R16, [R1+0x11f8] ;  /* 0x0011f80001107983 */ /* 0x001ea80000300a00 */
[----:B------:R0:W-:Y:S04]  /*113a0*/  STL.64 [R1+0xc38], R18 ;  /* 0x000c381201007387 */ /* 0x0001e80000100a00 */
[----:B0-----:R-:W2:Y:S01]  /*113b0*/  LDL.LU.64 R18, [R1+0x11f0] ;  /* 0x0011f00001127983 */ /* 0x001ea20000300a00 */
[----:B------:R-:W-:-:S04]  /*113c0*/  IADD3 R10, P3, PT, R20, R28, RZ ;  /* 0x0000001c140a7210 */ /* 0x000fc80007f7e0ff */
[-C--:B------:R-:W-:Y:S02]  /*113d0*/  LEA.HI.X.SX32 R11, R8, R29.reuse, 0x1, P3 ;  /* 0x0000001d080b7211 */ /* 0x080fe400018f0eff */
[----:B------:R-:W-:Y:S01]  /*113e0*/  IADD3 R2, P4, PT, R3, R28, RZ ;  /* 0x0000001c03027210 */ /* 0x000fe20007f9e0ff */
[----:B------:R-:W3:Y:S01]  /*113f0*/  LDL.LU R8, [R1+0x124] ;  /* 0x0001240001087983 */ /* 0x000ee20000300800 */
[----:B------:R-:W-:-:S03]  /*11400*/  LEA.HI.X.SX32 R23, R20, R29, 0x1, P5 ;  /* 0x0000001d14177211 */ /* 0x000fc600028f0eff */
[----:B------:R-:W-:Y:S01]  /*11410*/  STL.64 [R1+0xc20], R10 ;  /* 0x000c200a01007387 */ /* 0x000fe20000100a00 */
[-C--:B------:R-:W-:Y:S02]  /*11420*/  IADD3 R14, P2, PT, R15, R28.reuse, RZ ;  /* 0x0000001c0f0e7210 */ /* 0x080fe40007f5e0ff */
[----:B------:R-:W-:Y:S01]  /*11430*/  LEA.HI.X.SX32 R3, R26, R29, 0x1, P4 ;  /* 0x0000001d1a037211 */ /* 0x000fe200020f0eff */
[----:B------:R-:W3:Y:S01]  /*11440*/  LDL.LU R20, [R1+0x58] ;  /* 0x0000580001147983 */ /* 0x000ee20000300800 */
[----:B------:R-:W-:-:S03]  /*11450*/  IADD3 R4, P4, PT, R4, R28, RZ ;  /* 0x0000001c04047210 */ /* 0x000fc60007f9e0ff */
[----:B------:R0:W-:Y:S02]  /*11460*/  STL.64 [R1+0xc28], R22 ;  /* 0x000c281601007387 */ /* 0x0001e40000100a00 */
[-C--:B0-----:R-:W-:Y:S02]  /*11470*/  IADD3 R22, P5, PT, R25, R28.reuse, RZ ;  /* 0x0000001c19167210 */ /* 0x081fe40007fbe0ff */
[----:B------:R-:W3:Y:S04]  /*11480*/  LDL.LU R25, [R1+0x128] ;  /* 0x0001280001197983 */ /* 0x000ee80000300800 */
[----:B------:R0:W-:Y:S04]  /*11490*/  STL.64 [R1+0xc18], R2 ;  /* 0x000c180201007387 */ /* 0x0001e80000100a00 */
[----:B0-----:R-:W4:Y:S01]  /*114a0*/  LDL.LU R3, [R1+0x1c] ;  /* 0x00001c0001037983 */ /* 0x001f220000300800 */
[----:B--2---:R-:W-:-:S02]  /*114b0*/  IADD3 R10, P3, PT, R19, R28, RZ ;  /* 0x0000001c130a7210 */ /* 0x004fc40007f7e0ff */
[-C--:B------:R-:W-:Y:S02]  /*114c0*/  LEA.HI.X.SX32 R15, R19, R29.reuse, 0x1, P2 ;  /* 0x0000001d130f7211 */ /* 0x080fe400010f0eff */
[----:B------:R-:W-:-:S05]  /*114d0*/  LEA.HI.X.SX32 R11, R6, R29, 0x1, P3 ;  /* 0x0000001d060b7211 */ /* 0x000fca00018f0eff */
[----:B------:R-:W-:Y:S04]  /*114e0*/  STL.64 [R1+0xc08], R10 ;  /* 0x000c080a01007387 */ /* 0x000fe80000100a00 */
[----:B------:R-:W-:Y:S04]  /*114f0*/  STL [R1+0xbf0], R4 ;  /* 0x000bf00401007387 */ /* 0x000fe80000100800 */
[----:B------:R0:W-:Y:S04]  /*11500*/  STL.64 [R1+0xc10], R14 ;  /* 0x000c100e01007387 */ /* 0x0001e80000100a00 */
[----:B0-----:R-:W2:Y:S01]  /*11510*/  LDL.LU R15, [R1+0x12c] ;  /* 0x00012c00010f7983 */ /* 0x001ea20000300800 */
[----:B------:R-:W-:-:S02]  /*11520*/  LEA.HI.X.SX32 R23, R12, R29, 0x1, P5 ;  /* 0x0000001d0c177211 */ /* 0x000fc400028f0eff */
[----:B------:R-:W-:-:S04]  /*11530*/  IADD3 R10, P3, PT, R0, R28, RZ ;  /* 0x0000001c000a7210 */ /* 0x000fc80007f7e0ff */
[----:B---3--:R-:W-:Y:S01]  /*11540*/  LEA.HI.X.SX32 R11, R13, R29, 0x1, P3 ;  /* 0x0000001d0d0b7211 */ /* 0x008fe200018f0eff */
[----:B--2---:R0:W-:Y:S04]  /*11550*/  STL [R1+0x11e8], R15 ;  /* 0x0011e80f01007387 */ /* 0x0041e80000100800 */
[----:B------:R-:W2:Y:S04]  /*11560*/  LDL.LU R6, [R1+0x134] ;  /* 0x0001340001067983 */ /* 0x000ea80000300800 */
[----:B------:R-:W3:Y:S04]  /*11570*/  LDL.LU R26, [R1+0x130] ;  /* 0x00013000011a7983 */ /* 0x000ee80000300800 */
[----:B------:R-:W2:Y:S04]  /*11580*/  LDL.LU R2, [R1+0x138] ;  /* 0x0001380001027983 */ /* 0x000ea80000300800 */
[----:B------:R-:W2:Y:S04]  /*11590*/  LDL.LU R12, [R1+0x140] ;  /* 0x00014000010c7983 */ /* 0x000ea80000300800 */
[----:B------:R4:W-:Y:S04]  /*115a0*/  STL.64 [R1+0xbf8], R22 ;  /* 0x000bf81601007387 */ /* 0x0009e80000100a00 */
[----:B------:R-:W2:Y:S01]  /*115b0*/  LDL.LU R13, [R1+0x13c] ;  /* 0x00013c00010d7983 */ /* 0x000ea20000300800 */
[----:B------:R-:W-:-:S02]  /*115c0*/  MOV R14, R4 ;  /* 0x00000004000e7202 */ /* 0x000fc40000000f00 */
[----:B------:R-:W-:Y:S01]  /*115d0*/  IADD3 R4, P2, PT, R20, R28, RZ ;  /* 0x0000001c14047210 */ /* 0x000fe20007f5e0ff */
[----:B0-----:R-:W-:-:S03]  /*115e0*/  IMAD.MOV.U32 R15, RZ, RZ, R5 ;  /* 0x000000ffff0f7224 */ /* 0x001fc600078e0005 */
[----:B------:R-:W-:Y:S02]  /*115f0*/  LEA.HI.X.SX32 R5, R0, R29, 0x1, P2 ;  /* 0x0000001d00057211 */ /* 0x000fe400010f0eff */
[----:B----4-:R-:W-:-:S04]  /*11600*/  IADD3 R22, P5, PT, R21, R28, RZ ;  /* 0x0000001c15167210 */ /* 0x010fc80007fbe0ff */
[-C--:B------:R-:W-:Y:S02]  /*11610*/  LEA.HI.X.SX32 R23, R20, R29.reuse, 0x1, P5 ;  /* 0x0000001d14177211 */ /* 0x080fe400028f0eff */
[----:B------:R-:W-:Y:S01]  /*11620*/  LEA.HI.X.SX32 R15, R18, R29, 0x1, P4 ;  /* 0x0000001d120f7211 */ /* 0x000fe200020f0eff */
[----:B--2---:R-:W-:Y:S04]  /*11630*/  STL.64 [R1+0x11e0], R12 ;  /* 0x0011e00c01007387 */ /* 0x004fe80000100a00 */
[----:B------:R0:W-:Y:S04]  /*11640*/  STL.64 [R1+0xc00], R10 ;  /* 0x000c000a01007387 */ /* 0x0001e80000100a00 */
[----:B------:R-:W2:Y:S04]  /*11650*/  LDL.LU R24, [R1+0x148] ;  /* 0x0001480001187983 */ /* 0x000ea80000300800 */
[----:B------:R-:W4:Y:S01]  /*11660*/  LDL.LU R0, [R1+0x144] ;  /* 0x0001440001007983 */ /* 0x000f220000300800 */
[----:B0-----:R-:W-:-:S03]  /*11670*/  IADD3 R10, P3, PT, R27, R28, RZ ;  /* 0x0000001c1b0a7210 */ /* 0x001fc60007f7e0ff */
[----:B------:R0:W-:Y:S01]  /*11680*/  STL.64 [R1+0xbe8], R4 ;  /* 0x000be80401007387 */ /* 0x0001e20000100a00 */
[----:B------:R-:W-:-:S03]  /*11690*/  LEA.HI.X.SX32 R11, R21, R29, 0x1, P3 ;  /* 0x0000001d150b7211 */ /* 0x000fc600018f0eff */
[----:B------:R1:W-:Y:S01]  /*116a0*/  STL.64 [R1+0xbe0], R22 ;  /* 0x000be01601007387 */ /* 0x0003e20000100a00 */
[-C--:B------:R-:W-:Y:S02]  /*116b0*/  IADD3 R12, P3, PT, R25, R28.reuse, RZ ;  /* 0x0000001c190c7210 */ /* 0x080fe40007f7e0ff */
[-C--:B0-----:R-:W-:Y:S02]  /*116c0*/  IADD3 R4, P2, PT, R18, R28.reuse, RZ ;  /* 0x0000001c12047210 */ /* 0x081fe40007f5e0ff */
[----:B-1----:R-:W-:Y:S02]  /*116d0*/  IADD3 R22, P5, PT, R8, R28, RZ ;  /* 0x0000001c08167210 */ /* 0x002fe40007fbe0ff */
[----:B------:R-:W-:Y:S01]  /*116e0*/  LEA.HI.X.SX32 R5, R27, R29, 0x1, P2 ;  /* 0x0000001d1b057211 */ /* 0x000fe200010f0eff */
[----:B------:R-:W4:Y:S04]  /*116f0*/  LDL.LU R8, [R1+0x14c] ;  /* 0x00014c0001087983 */ /* 0x000f280000300800 */
[----:B------:R0:W-:Y:S01]  /*11700*/  STL.64 [R1+0xbd8], R10 ;  /* 0x000bd80a01007387 */ /* 0x0001e20000100a00 */
[----:B------:R-:W-:-:S03]  /*11710*/  MOV R18, R12 ;  /* 0x0000000c00127202 */ /* 0x000fc60000000f00 */
[----:B0-----:R-:W4:Y:S04]  /*11720*/  LDL.LU R10, [R1+0x154] ;  /* 0x00015400010a7983 */ /* 0x001f280000300800 */
[----:B------:R-:W4:Y:S04]  /*11730*/  LDL.LU R11, [R1+0x150] ;  /* 0x00015000010b7983 */ /* 0x000f280000300800 */
[----:B------:R0:W-:Y:S04]  /*11740*/  STL.64 [R1+0xbd0], R4 ;  /* 0x000bd00401007387 */ /* 0x0001e80000100a00 */
[----:B0-----:R-:W4:Y:S04]  /*11750*/  LDL.LU R5, [R1+0x158] ;  /* 0x0001580001057983 */ /* 0x001f280000300800 */
[----:B------:R-:W4:Y:S04]  /*11760*/  LDL.LU R27, [R1+0x44] ;  /* 0x00004400011b7983 */ /* 0x000f280000300800 */
[----:B------:R-:W-:Y:S04]  /*11770*/  STL [R1+0xbc0], R12 ;  /* 0x000bc00c01007387 */ /* 0x000fe80000100800 */
[----:B------:R-:W4:Y:S04]  /*11780*/  LDL.LU R4, [R1+0x18] ;  /* 0x0000180001047983 */ /* 0x000f280000300800 */
[----:B------:R0:W-:Y:S04]  /*11790*/  STL [R1+0xbf4], R15 ;  /* 0x000bf40f01007387 */ /* 0x0001e80000100800 */
[----:B0-----:R-:W4:Y:S04]  /*117a0*/  LDL.LU R15, [R1+0x11e8] ;  /* 0x0011e800010f7983 */ /* 0x001f280000300800 */
[----:B------:R0:W-:Y:S02]  /*117b0*/  STL [R1+0x11b8], R19 ;  /* 0x0011b81301007387 */ /* 0x0001e40000100800 */
[----:B0-----:R-:W-:-:S02]  /*117c0*/  IMAD.MOV.U32 R19, RZ, RZ, R13 ;  /* 0x000000ffff137224 */ /* 0x001fc400078e000d */
[----:B------:R-:W5:Y:S01]  /*117d0*/  LDL.LU.64 R12, [R1+0x11e0] ;  /* 0x0011e000010c7983 */ /* 0x000f620000300a00 */
[C---:B------:R-:W-:Y:S02]  /*117e0*/  IADD3 R20, P2, PT, R17.reuse, R28, RZ ;  /* 0x0000001c11147210 */ /* 0x040fe40007f5e0ff */
[-C--:B------:R-:W-:Y:S02]  /*117f0*/  LEA.HI.X.SX32 R23, R6, R29.reuse, 0x1, P5 ;  /* 0x0000001d06177211 */ /* 0x080fe400028f0eff */
[-C--:B------:R-:W-:Y:S01]  /*11800*/  LEA.HI.X.SX32 R21, R2, R29.reuse, 0x1, P2 ;  /* 0x0000001d02157211 */ /* 0x080fe200010f0eff */
[----:B------:R-:W5:Y:S01]  /*11810*/  LDL.LU R6, [R1+0x15c] ;  /* 0x00015c0001067983 */ /* 0x000f620000300800 */
[----:B------:R-:W-:-:S03]  /*11820*/  LEA.HI.X.SX32 R19, R17, R29, 0x1, P3 ;  /* 0x0000001d11137211 */ /* 0x000fc600018f0eff */
[----:B------:R3:W-:Y:S01]  /*11830*/  STL.64 [R1+0xbc8], R22 ;  /* 0x000bc81601007387 */ /* 0x0007e20000100a00 */
[----:B------:R-:W-:-:S03]  /*11840*/  IADD3 R18, P3, PT, R16, R28, RZ ;  /* 0x0000001c10127210 */ /* 0x000fc60007f7e0ff */
[----:B------:R0:W-:Y:S04]  /*11850*/  STL.64 [R1+0xbb8], R20 ;  /* 0x000bb81401007387 */ /* 0x0001e80000100a00 */
[----:B------:R1:W-:Y:S01]  /*11860*/  STL [R1+0xbc4], R19 ;  /* 0x000bc41301007387 */ /* 0x0003e20000100800 */
[-C--:B---3--:R-:W-:Y:S02]  /*11870*/  IADD3 R22, P5, PT, R26, R28.reuse, RZ ;  /* 0x0000001c1a167210 */ /* 0x088fe40007fbe0ff */
[C---:B0-----:R-:W-:Y:S02]  /*11880*/  IADD3 R20, P2, PT, R3.reuse, R28, RZ ;  /* 0x0000001c03147210 */ /* 0x041fe40007f5e0ff */
[-C--:B-1----:R-:W-:Y:S02]  /*11890*/  LEA.HI.X.SX32 R19, R3, R29.reuse, 0x1, P3 ;  /* 0x0000001d03137211 */ /* 0x082fe400018f0eff */
[----:B------:R-:W-:-:S02]  /*118a0*/  LEA.HI.X.SX32 R23, R16, R29, 0x1, P5 ;  /* 0x0000001d10177211 */ /* 0x000fc400028f0eff */
[----:B--2---:R-:W-:Y:S02]  /*118b0*/  LEA.HI.X.SX32 R21, R24, R29, 0x1, P2 ;  /* 0x0000001d18157211 */ /* 0x004fe400010f0eff */
[----:B----4-:R-:W-:-:S04]  /*118c0*/  IADD3 R14, P4, PT, R15, R28, RZ ;  /* 0x0000001c0f0e7210 */ /* 0x010fc80007f9e0ff */
[----:B-----5:R-:W-:Y:S02]  /*118d0*/  LEA.HI.X.SX32 R15, R12, R29, 0x1, P4 ;  /* 0x0000001d0c0f7211 */ /* 0x020fe400020f0eff */
[----:B------:R-:W-:-:S03]  /*118e0*/  IADD3 R12, P4, PT, R13, R28, RZ ;  /* 0x0000001c0d0c7210 */ /* 0x000fc60007f9e0ff */
[----:B------:R0:W-:Y:S01]  /*118f0*/  STL.64 [R1+0xba8], R14 ;  /* 0x000ba80e01007387 */ /* 0x0001e20000100a00 */
[----:B------:R-:W-:Y:S02]  /*11900*/  LEA.HI.X.SX32 R13, R10, R29, 0x1, P4 ;  /* 0x0000001d0a0d7211 */ /* 0x000fe400020f0eff */
[-C--:B------:R-:W-:Y:S01]  /*11910*/  IADD3 R16, P4, PT, R11, R28.reuse, RZ ;  /* 0x0000001c0b107210 */ /* 0x080fe20007f9e0ff */
[----:B0-----:R-:W2:Y:S04]  /*11920*/  LDL.LU.64 R14, [R1+0x11d8] ;  /* 0x0011d800010e7983 */ /* 0x001ea80000300a00 */
[----:B------:R-:W3:Y:S04]  /*11930*/  LDL.LU R25, [R1+0x164] ;  /* 0x0001640001197983 */ /* 0x000ee80000300800 */
[----:B------:R-:W4:Y:S04]  /*11940*/  LDL.LU R26, [R1+0x160] ;  /* 0x00016000011a7983 */ /* 0x000f280000300800 */
[----:B------:R-:W5:Y:S04]  /*11950*/  LDL.LU R2, [R1+0x168] ;  /* 0x0001680001027983 */ /* 0x000f680000300800 */
[----:B------:R-:W-:Y:S04]  /*11960*/  STL.64 [R1+0xbb0], R20 ;  /* 0x000bb01401007387 */ /* 0x000fe80000100a00 */
[----:B------:R-:W-:Y:S04]  /*11970*/  STL.64 [R1+0xb98], R18 ;  /* 0x000b981201007387 */ /* 0x000fe80000100a00 */
[----:B------:R-:W-:Y:S04]  /*11980*/  STL.64 [R1+0xba0], R22 ;  /* 0x000ba01601007387 */ /* 0x000fe80000100a00 */
[----:B------:R-:W3:Y:S04]  /*11990*/  LDL.LU R24, [R1+0x14] ;  /* 0x0000140001187983 */ /* 0x000ee80000300800 */
[----:B------:R0:W-:Y:S04]  /*119a0*/  STL.64 [R1+0xb90], R12 ;  /* 0x000b900c01007387 */ /* 0x0001e80000100a00 */
[----:B0-----:R-:W3:Y:S04]  /*119b0*/  LDL.LU.64 R12, [R1+0x11d0] ;  /* 0x0011d000010c7983 */ /* 0x001ee80000300a00 */
[----:B------:R-:W3:Y:S01]  /*119c0*/  LDL.LU R11, [R1+0x16c] ;  /* 0x00016c00010b7983 */ /* 0x000ee20000300800 */
[----:B------:R-:W-:-:S02]  /*119d0*/  IADD3 R20, P2, PT, R0, R28, RZ ;  /* 0x0000001c00147210 */ /* 0x000fc40007f5e0ff */
[----:B------:R-:W-:-:S04]  /*119e0*/  IADD3 R22, P5, PT, R8, R28, RZ ;  /* 0x0000001c08167210 */ /* 0x000fc80007fbe0ff */
[-C--:B------:R-:W-:Y:S02]  /*119f0*/  LEA.HI.X.SX32 R23, R6, R29.reuse, 0x1, P5 ;  /* 0x0000001d06177211 */ /* 0x080fe400028f0eff */
[CC--:B--2---:R-:W-:Y:S02]  /*11a00*/  IADD3 R18, P3, PT, R15.reuse, R28.reuse, RZ ;  /* 0x0000001c0f127210 */ /* 0x0c4fe40007f7e0ff */
[-C--:B------:R-:W-:Y:S02]  /*11a10*/  LEA.HI.X.SX32 R21, R15, R29.reuse, 0x1, P2 ;  /* 0x0000001d0f157211 */ /* 0x080fe400010f0eff */
[----:B------:R-:W-:Y:S01]  /*11a20*/  LEA.HI.X.SX32 R19, R5, R29, 0x1, P3 ;  /* 0x0000001d05137211 */ /* 0x000fe200018f0eff */
[----:B---3--:R-:W-:Y:S04]  /*11a30*/  STL [R1+0x11c8], R11 ;  /* 0x0011c80b01007387 */ /* 0x008fe80000100800 */
[----:B------:R-:W-:Y:S04]  /*11a40*/  STL [R1+0xb68], R16 ;  /* 0x000b681001007387 */ /* 0x000fe80000100800 */
[----:B------:R-:W2:Y:S04]  /*11a50*/  LDL.LU R3, [R1+0x174] ;  /* 0x0001740001037983 */ /* 0x000ea80000300800 */
[----:B------:R-:W3:Y:S04]  /*11a60*/  LDL.LU R8, [R1+0x170] ;  /* 0x0001700001087983 */ /* 0x000ee80000300800 */
[----:B------:R-:W2:Y:S04]  /*11a70*/  LDL.LU R5, [R1+0x178] ;  /* 0x0001780001057983 */ /* 0x000ea80000300800 */
[----:B------:R-:W-:Y:S04]  /*11a80*/  STL.64 [R1+0xb80], R18 ;  /* 0x000b801201007387 */ /* 0x000fe80000100a00 */
[----:B------:R-:W-:Y:S04]  /*11a90*/  STL.64 [R1+0xb88], R20 ;  /* 0x000b881401007387 */ /* 0x000fe80000100a00 */
[----:B------:R0:W-:Y:S04]  /*11aa0*/  STL.64 [R1+0xb70], R22 ;  /* 0x000b701601007387 */ /* 0x0001e80000100a00 */
[----:B0-----:R-:W2:Y:S04]  /*11ab0*/  LDL.LU R22, [R1+0x180] ;  /* 0x0001800001167983 */ /* 0x001ea80000300800 */
[----:B------:R-:W2:Y:S01]  /*11ac0*/  LDL.LU R6, [R1+0x17c] ;  /* 0x00017c0001067983 */ /* 0x000ea20000300800 */
[----:B------:R-:W-:-:S04]  /*11ad0*/  IADD3 R18, P3, PT, R27, R28, RZ ;  /* 0x0000001c1b127210 */ /* 0x000fc80007f7e0ff */
[----:B------:R-:W-:Y:S02]  /*11ae0*/  LEA.HI.X.SX32 R19, R25, R29, 0x1, P3 ;  /* 0x0000001d19137211 */ /* 0x000fe400018f0eff */
[----:B------:R-:W-:Y:S01]  /*11af0*/  MOV R25, R9 ;  /* 0x0000000900197202 */ /* 0x000fe20000000f00 */
[----:B--2---:R5:W-:Y:S04]  /*11b00*/  STL.64 [R1+0x11c0], R6 ;  /* 0x0011c00601007387 */ /* 0x004be80000100a00 */
[----:B------:R-:W2:Y:S04]  /*11b10*/  LDL.LU R23, [R1+0x188] ;  /* 0x0001880001177983 */ /* 0x000ea80000300800 */
[----:B------:R-:W2:Y:S04]  /*11b20*/  LDL.LU R0, [R1+0x184] ;  /* 0x0001840001007983 */ /* 0x000ea80000300800 */
[----:B------:R4:W-:Y:S04]  /*11b30*/  STL.64 [R1+0xb78], R18 ;  /* 0x000b781201007387 */ /* 0x0009e80000100a00 */
[----:B------:R-:W2:Y:S01]  /*11b40*/  LDL.LU R9, [R1+0x18c] ;  /* 0x00018c0001097983 */ /* 0x000ea20000300800 */
[----:B------:R-:W-:-:S02]  /*11b50*/  IADD3 R20, P2, PT, R4, R28, RZ ;  /* 0x0000001c04147210 */ /* 0x000fc40007f5e0ff */
[----:B------:R-:W-:Y:S02]  /*11b60*/  MOV R10, R16 ;  /* 0x00000010000a7202 */ /* 0x000fe40000000f00 */
[-C--:B------:R-:W-:Y:S02]  /*11b70*/  LEA.HI.X.SX32 R21, R27, R29.reuse, 0x1, P2 ;  /* 0x0000001d1b157211 */ /* 0x080fe400010f0eff */
[-C--:B-----5:R-:W-:Y:S02]  /*11b80*/  IADD3 R6, P2, PT, R2, R28.reuse, RZ ;  /* 0x0000001c02067210 */ /* 0x0a0fe40007f5e0ff */
[-C--:B------:R-:W-:Y:S01]  /*11b90*/  IADD3 R16, P5, PT, R14, R28.reuse, RZ ;  /* 0x0000001c0e107210 */ /* 0x080fe20007fbe0ff */
[----:B------:R0:W-:Y:S01]  /*11ba0*/  STL.64 [R1+0xb60], R20 ;  /* 0x000b601401007387 */ /* 0x0001e20000100a00 */
[----:B------:R-:W-:Y:S01]  /*11bb0*/  IMAD.MOV.U32 R11, RZ, RZ, R17 ;  /* 0x000000ffff0b7224 */ /* 0x000fe200078e0011 */
[----:B----4-:R-:W-:Y:S02]  /*11bc0*/  IADD3 R18, P3, PT, R26, R28, RZ ;  /* 0x0000001c1a127210 */ /* 0x010fe40007f7e0ff */
[----:B------:R-:W-:-:S02]  /*11bd0*/  LEA.HI.X.SX32 R17, R4, R29, 0x1, P5 ;  /* 0x0000001d04117211 */ /* 0x000fc400028f0eff */
[----:B------:R-:W-:Y:S01]  /*11be0*/  LEA.HI.X.SX32 R11, R14, R29, 0x1, P4 ;  /* 0x0000001d0e0b7211 */ /* 0x000fe200020f0eff */
[----:B------:R-:W-:Y:S01]  /*11bf0*/  IMAD.MOV.U32 R14, RZ, RZ, R6 ;  /* 0x000000ffff0e7224 */ /* 0x000fe200078e0006 */
[----:B------:R-:W-:Y:S01]  /*11c00*/  MOV R15, R7 ;  /* 0x00000007000f7202 */ /* 0x000fe20000000f00 */
[----:B--2---:R-:W-:Y:S04]  /*11c10*/  STL [R1+0x11a8], R9 ;  /* 0x0011a80901007387 */ /* 0x004fe80000100800 */
[----:B------:R-:W-:Y:S04]  /*11c20*/  STL [R1+0xb48], R6 ;  /* 0x000b480601007387 */ /* 0x000fe80000100800 */
[----:B------:R-:W2:Y:S04]  /*11c30*/  LDL.LU R26, [R1+0x190] ;  /* 0x00019000011a7983 */ /* 0x000ea80000300800 */
[----:B------:R-:W4:Y:S04]  /*11c40*/  LDL.LU R27, [R1+0x198] ;  /* 0x00019800011b7983 */ /* 0x000f280000300800 */
[----:B0-----:R-:W5:Y:S04]  /*11c50*/  LDL.LU R20, [R1+0x54] ;  /* 0x0000540001147983 */ /* 0x001f680000300800 */
[----:B------:R-:W2:Y:S04]  /*11c60*/  LDL.LU R2, [R1+0x40] ;  /* 0x0000400001027983 */ /* 0x000ea80000300800 */
[----:B------:R-:W-:Y:S04]  /*11c70*/  STL.64 [R1+0xb58], R16 ;  /* 0x000b581001007387 */ /* 0x000fe80000100a00 */
[----:B------:R0:W-:Y:S04]  /*11c80*/  STL [R1+0xb6c], R11 ;  /* 0x000b6c0b01007387 */ /* 0x0001e80000100800 */
[----:B0-----:R-:W2:Y:S04]  /*11c90*/  LDL.LU R11, [R1+0x11c8] ;  /* 0x0011c800010b7983 */ /* 0x001ea80000300800 */
[----:B------:R-:W4:Y:S01]  /*11ca0*/  LDL.LU.64 R6, [R1+0x11c0] ;  /* 0x0011c00001067983 */ /* 0x000f220000300a00 */
[----:B------:R-:W-:-:S02]  /*11cb0*/  IADD3 R16, P5, PT, R13, R28, RZ ;  /* 0x0000001c0d107210 */ /* 0x000fc40007fbe0ff */
[-C--:B------:R-:W-:Y:S01]  /*11cc0*/  LEA.HI.X.SX32 R19, R3, R29.reuse, 0x1, P3 ;  /* 0x0000001d03137211 */ /* 0x080fe200018f0eff */
[----:B------:R-:W5:Y:S01]  /*11cd0*/  LDL.LU R4, [R1+0x19c] ;  /* 0x00019c0001047983 */ /* 0x000f620000300800 */
[----:B------:R-:W-:-:S03]  /*11ce0*/  LEA.HI.X.SX32 R17, R5, R29, 0x1, P5 ;  /* 0x0000001d05117211 */ /* 0x000fc600028f0eff */
[----:B------:R-:W5:Y:S04]  /*11cf0*/  LDL.LU R21, [R1+0x10] ;  /* 0x0000100001157983 */ /* 0x000f680000300800 */
[----:B------:R0:W-:Y:S01]  /*11d00*/  STL.64 [R1+0xb50], R18 ;  /* 0x000b501201007387 */ /* 0x0001e20000100a00 */
[----:B------:R-:W-:Y:S02]  /*11d10*/  LEA.HI.X.SX32 R15, R13, R29, 0x1, P2 ;  /* 0x0000001d0d0f7211 */ /* 0x000fe400010f0eff */
[-C--:B------:R-:W-:Y:S01]  /*11d20*/  IADD3 R14, P2, PT, R12, R28.reuse, RZ ;  /* 0x0000001c0c0e7210 */ /* 0x080fe20007f5e0ff */
[----:B0-----:R-:W5:Y:S04]  /*11d30*/  LDL.LU R19, [R1+0x11b8] ;  /* 0x0011b80001137983 */ /* 0x001f680000300800 */
[----:B------:R-:W5:Y:S04]  /*11d40*/  LDL.LU R18, [R1+0x1a0] ;  /* 0x0001a00001127983 */ /* 0x000f680000300800 */
[----:B------:R-:W5:Y:S04]  /*11d50*/  LDL.LU R5, [R1+0x1a4] ;  /* 0x0001a40001057983 */ /* 0x000f680000300800 */
[----:B------:R0:W-:Y:S01]  /*11d60*/  STL.64 [R1+0xb40], R16 ;  /* 0x000b401001007387 */ /* 0x0001e20000100a00 */
[----:B---3--:R-:W-:-:S03]  /*11d70*/  IADD3 R8, P3, PT, R8, R28, RZ ;  /* 0x0000001c08087210 */ /* 0x008fc60007f7e0ff */
[----:B------:R-:W3:Y:S01]  /*11d80*/  LDL.LU R3, [R1+0x1a8] ;  /* 0x0001a80001037983 */ /* 0x000ee20000300800 */
[----:B0-----:R-:W-:-:S03]  /*11d90*/  IADD3 R16, P5, PT, R24, R28, RZ ;  /* 0x0000001c18107210 */ /* 0x001fc60007fbe0ff */
[----:B------:R0:W-:Y:S01]  /*11da0*/  STL [R1+0xb4c], R15 ;  /* 0x000b4c0f01007387 */ /* 0x0001e20000100800 */
[-C--:B------:R-:W-:Y:S02]  /*11db0*/  LEA.HI.X.SX32 R17, R23, R29.reuse, 0x1, P5 ;  /* 0x0000001d17117211 */ /* 0x080fe400028f0eff */
[-C--:B------:R-:W-:Y:S02]  /*11dc0*/  LEA.HI.X.SX32 R9, R12, R29.reuse, 0x1, P3 ;  /* 0x0000001d0c097211 */ /* 0x080fe400018f0eff */
[----:B0-----:R-:W-:Y:S02]  /*11dd0*/  LEA.HI.X.SX32 R15, R24, R29, 0x1, P2 ;  /* 0x0000001d180f7211 */ /* 0x001fe400010f0eff */
[----:B--2---:R-:W-:-:S04]  /*11de0*/  IADD3 R10, P4, PT, R11, R28, RZ ;  /* 0x0000001c0b0a7210 */ /* 0x004fc80007f9e0ff */
[----:B------:R-:W-:Y:S02]  /*11df0*/  LEA.HI.X.SX32 R11, R22, R29, 0x1, P4 ;  /* 0x0000001d160b7211 */ /* 0x000fe400020f0eff */
[----:B----4-:R-:W-:-:S03]  /*11e00*/  IADD3 R6, P4, PT, R6, R28, RZ ;  /* 0x0000001c06067210 */ /* 0x010fc60007f9e0ff */
[----:B------:R0:W-:Y:S04]  /*11e10*/  STL.64 [R1+0xb30], R10 ;  /* 0x000b300a01007387 */ /* 0x0001e80000100a00 */
[----:B0-----:R-:W2:Y:S04]  /*11e20*/  LDL.LU.64 R10, [R1+0x11b0] ;  /* 0x0011b000010a7983 */ /* 0x001ea80000300a00 */
[----:B------:R-:W4:Y:S04]  /*11e30*/  LDL.LU R22, [R1+0x1ac] ;  /* 0x0001ac0001167983 */ /* 0x000f280000300800 */
[----:B------:R0:W-:Y:S04]  /*11e40*/  STL.64 [R1+0xb38], R16 ;  /* 0x000b381001007387 */ /* 0x0001e80000100a00 */
[----:B------:R-:W-:Y:S01]  /*11e50*/  STL [R1+0xb18], R6 ;  /* 0x000b180601007387 */ /* 0x000fe20000100800 */
[----:B0-----:R-:W-:-:S03]  /*11e60*/  IADD3 R16, P5, PT, R0, R28, RZ ;  /* 0x0000001c00107210 */ /* 0x001fc60007fbe0ff */
[----:B------:R-:W3:Y:S04]  /*11e70*/  LDL.LU R0, [R1+0x1b4] ;  /* 0x0001b40001007983 */ /* 0x000ee80000300800 */
[----:B------:R-:W3:Y:S04]  /*11e80*/  LDL.LU R23, [R1+0x1b0] ;  /* 0x0001b00001177983 */ /* 0x000ee80000300800 */
[----:B------:R-:W3:Y:S04]  /*11e90*/  LDL.LU R24, [R1+0xc] ;  /* 0x00000c0001187983 */ /* 0x000ee80000300800 */
[----:B------:R-:W-:Y:S04]  /*11ea0*/  STL.64 [R1+0xb20], R14 ;  /* 0x000b200e01007387 */ /* 0x000fe80000100a00 */
[----:B------:R0:W-:Y:S04]  /*11eb0*/  STL.64 [R1+0xb28], R8 ;  /* 0x000b280801007387 */ /* 0x0001e80000100a00 */
[----:B0-----:R-:W3:Y:S01]  /*11ec0*/  LDL.LU R9, [R1+0x11a8] ;  /* 0x0011a80001097983 */ /* 0x001ee20000300800 */
[----:B------:R-:W-:-:S02]  /*11ed0*/  MOV R13, R7 ;  /* 0x00000007000d7202 */ /* 0x000fc40000000f00 */
[----:B------:R-:W-:Y:S01]  /*11ee0*/  LEA.HI.X.SX32 R13, R25, R29, 0x1, P4 ;  /* 0x0000001d190d7211 */ /* 0x000fe200020f0eff */
[----:B------:R-:W-:Y:S02]  /*11ef0*/  IMAD.MOV.U32 R12, RZ, RZ, R6 ;  /* 0x000000ffff0c7224 */ /* 0x000fe400078e0006 */
[----:B------:R-:W4:Y:S04]  /*11f00*/  LDL.LU.64 R6, [R1+0x11a0] ;  /* 0x0011a00001067983 */ /* 0x000f280000300a00 */
[----:B------:R-:W4:Y:S04]  /*11f10*/  LDL.LU R25, [R1+0x1b8] ;  /* 0x0001b80001197983 */ /* 0x000f280000300800 */
[----:B------:R-:W-:Y:S01]  /*11f20*/  STL [R1+0xb1c], R13 ;  /* 0x000b1c0d01007387 */ /* 0x000fe20000100800 */
[----:B------:R-:W-:-:S02]  /*11f30*/  IADD3 R12, P4, PT, R26, R28, RZ ;  /* 0x0000001c1a0c7210 */ /* 0x000fc40007f9e0ff */
[----:B--2---:R-:W-:-:S04]  /*11f40*/  IADD3 R14, P2, PT, R11, R28, RZ ;  /* 0x0000001c0b0e7210 */ /* 0x004fc80007f5e0ff */
[-C--:B------:R-:W-:Y:S02]  /*11f50*/  LEA.HI.X.SX32 R15, R27, R29.reuse, 0x1, P2 ;  /* 0x0000001d1b0f7211 */ /* 0x080fe400010f0eff */
[----:B------:R-:W-:-:S03]  /*11f60*/  LEA.HI.X.SX32 R17, R11, R29, 0x1, P5 ;  /* 0x0000001d0b117211 */ /* 0x000fc600028f0eff */
[----:B------:R5:W-:Y:S04]  /*11f70*/  STL.64 [R1+0xb08], R14 ;  /* 0x000b080e01007387 */ /* 0x000be80000100a00 */
[----:B------:R0:W-:Y:S04]  /*11f80*/  STL.64 [R1+0xb10], R16 ;  /* 0x000b101001007387 */ /* 0x0001e80000100a00 */
[----:B------:R-:W2:Y:S01]  /*11f90*/  LDL.LU R26, [R1+0x1c0] ;  /* 0x0001c000011a7983 */ /* 0x000ea20000300800 */
[----:B-----5:R-:W-:-:S03]  /*11fa0*/  IADD3 R14, P2, PT, R20, R28, RZ ;  /* 0x0000001c140e7210 */ /* 0x020fc60007f5e0ff */
[----:B------:R-:W5:Y:S01]  /*11fb0*/  LDL.LU R27, [R1+0x1bc] ;  /* 0x0001bc00011b7983 */ /* 0x000f620000300800 */
[----:B------:R-:W-:Y:S02]  /*11fc0*/  LEA.HI.X.SX32 R15, R18, R29, 0x1, P2 ;  /* 0x0000001d120f7211 */ /* 0x000fe400010f0eff */
[----:B0-----:R-:W-:-:S04]  /*11fd0*/  IADD3 R16, P5, PT, R2, R28, RZ ;  /* 0x0000001c02107210 */ /* 0x001fc80007fbe0ff */
[-C--:B------:R-:W-:Y:S02]  /*11fe0*/  LEA.HI.X.SX32 R17, R20, R29.reuse, 0x1, P5 ;  /* 0x0000001d14117211 */ /* 0x080fe400028f0eff */
[----:B------:R-:W-:Y:S02]  /*11ff0*/  LEA.HI.X.SX32 R13, R10, R29, 0x1, P4 ;  /* 0x0000001d0a0d7211 */ /* 0x000fe400020f0eff */
[----:B---3--:R-:W-:-:S04]  /*12000*/  IADD3 R8, P3, PT, R9, R28, RZ ;  /* 0x0000001c09087210 */ /* 0x008fc80007f7e0ff */
[----:B------:R-:W-:Y:S02]  /*12010*/  LEA.HI.X.SX32 R9, R4, R29, 0x1, P3 ;  /* 0x0000001d04097211 */ /* 0x000fe400018f0eff */
[----:B------:R-:W3:Y:S04]  /*12020*/  LDL.LU R4, [R1+0x1c8] ;  /* 0x0001c80001047983 */ /* 0x000ee80000300800 */
[----:B------:R0:W-:Y:S04]  /*12030*/  STL.64 [R1+0xaf8], R8 ;  /* 0x000af80801007387 */ /* 0x0001e80000100a00 */
[----:B------:R1:W-:Y:S01]  /*12040*/  STL.64 [R1+0xb00], R14 ;  /* 0x000b000e01007387 */ /* 0x0003e20000100a00 */
[----:B0-----:R-:W-:-:S02]  /*12050*/  IADD3 R8, P3, PT, R21, R28, RZ ;  /* 0x0000001c15087210 */ /* 0x001fc40007f7e0ff */
[-C--:B-1----:R-:W-:Y:S02]  /*12060*/  IADD3 R14, P2, PT, R10, R28.reuse, RZ ;  /* 0x0000001c0a0e7210 */ /* 0x082fe40007f5e0ff */
[-C--:B------:R-:W-:Y:S01]  /*12070*/  LEA.HI.X.SX32 R9, R2, R29.reuse, 0x1, P3 ;  /* 0x0000001d02097211 */ /* 0x080fe200018f0eff */
[----:B------:R0:W-:Y:S01]  /*12080*/  STL.64 [R1+0xae8], R16 ;  /* 0x000ae81001007387 */ /* 0x0001e20000100a00 */
[-C--:B------:R-:W-:Y:S02]  /*12090*/  LEA.HI.X.SX32 R15, R21, R29.reuse, 0x1, P2 ;  /* 0x0000001d150f7211 */ /* 0x080fe400010f0eff */
[----:B0-----:R-:W-:Y:S02]  /*120a0*/  IADD3 R16, P5, PT, R5, R28, RZ ;  /* 0x0000001c05107210 */ /* 0x001fe40007fbe0ff */
[----:B------:R-:W3:Y:S02]  /*120b0*/  LDL.LU R5, [R1+0x1c4] ;  /* 0x0001c40001057983 */ /* 0x000ee40000300800 */
[----:B------:R-:W-:-:S02]  /*120c0*/  LEA.HI.X.SX32 R17, R0, R29, 0x1, P5 ;  /* 0x0000001d00117211 */ /* 0x000fc400028f0eff */
[----:B------:R0:W-:Y:S04]  /*120d0*/  STL.64 [R1+0xae0], R8 ;  /* 0x000ae00801007387 */ /* 0x0001e80000100a00 */
[----:B0-----:R-:W3:Y:S04]  /*120e0*/  LDL.LU.64 R8, [R1+0x1198] ;  /* 0x0011980001087983 */ /* 0x001ee80000300a00 */
[----:B------:R-:W-:Y:S04]  /*120f0*/  STL.64 [R1+0xad8], R14 ;  /* 0x000ad80e01007387 */ /* 0x000fe80000100a00 */
[----:B------:R0:W-:Y:S04]  /*12100*/  STL.64 [R1+0xaf0], R12 ;  /* 0x000af00c01007387 */ /* 0x0001e80000100a00 */
[----:B0-----:R-:W5:Y:S04]  /*12110*/  LDL.LU R12, [R1+0x1cc] ;  /* 0x0001cc00010c7983 */ /* 0x001f680000300800 */
[----:B------:R-:W5:Y:S04]  /*12120*/  LDL.LU R0, [R1+0x1d4] ;  /* 0x0001d40001007983 */ /* 0x000f680000300800 */
[----:B------:R-:W5:Y:S04]  /*12130*/  LDL.LU R10, [R1+0x3c] ;  /* 0x00003c00010a7983 */ /* 0x000f680000300800 */
[----:B------:R0:W-:Y:S04]  /*12140*/  STL.64 [R1+0xad0], R16 ;  /* 0x000ad01001007387 */ /* 0x0001e80000100a00 */
[----:B0-----:R-:W5:Y:S04]  /*12150*/  LDL.LU R16, [R1+0x8] ;  /* 0x0000080001107983 */ /* 0x001f680000300800 */
[----:B------:R-:W5:Y:S01]  /*12160*/  LDL.LU R13, [R1+0x1d0] ;  /* 0x0001d000010d7983 */ /* 0x000f620000300800 */
[----:B------:R-:W-:-:S02]  /*12170*/  IADD3 R18, P5, PT, R23, R28, RZ ;  /* 0x0000001c17127210 */ /* 0x000fc40007fbe0ff */
[-C--:B------:R-:W-:Y:S02]  /*12180*/  IADD3 R2, P3, PT, R3, R28.reuse, RZ ;  /* 0x0000001c03027210 */ /* 0x080fe40007f7e0ff */
[----:B----4-:R-:W-:-:S04]  /*12190*/  IADD3 R20, P4, PT, R22, R28, RZ ;  /* 0x0000001c16147210 */ /* 0x010fc80007f9e0ff */
[----:B--2---:R-:W-:Y:S02]  /*121a0*/  LEA.HI.X.SX32 R21, R26, R29, 0x1, P4 ;  /* 0x0000001d1a157211 */ /* 0x004fe400020f0eff */
[----:B---3--:R-:W-:-:S04]  /*121b0*/  IADD3 R14, P2, PT, R9, R28, RZ ;  /* 0x0000001c090e7210 */ /* 0x008fc80007f5e0ff */
[-C--:B------:R-:W-:Y:S02]  /*121c0*/  LEA.HI.X.SX32 R15, R25, R29.reuse, 0x1, P2 ;  /* 0x0000001d190f7211 */ /* 0x080fe400010f0eff */
[----:B------:R-:W-:Y:S01]  /*121d0*/  LEA.HI.X.SX32 R3, R9, R29, 0x1, P3 ;  /* 0x0000001d09037211 */ /* 0x000fe200018f0eff */
[----:B-----5:R0:W-:Y:S04]  /*121e0*/  STL.64 [R1+0x1190], R12 ;  /* 0x0011900c01007387 */ /* 0x0201e80000100a00 */
[----:B------:R1:W-:Y:S04]  /*121f0*/  STL [R1+0xaa8], R18 ;  /* 0x000aa81201007387 */ /* 0x0003e80000100800 */
[----:B------:R2:W-:Y:S01]  /*12200*/  STL.64 [R1+0xac0], R14 ;  /* 0x000ac00e01007387 */ /* 0x0005e20000100a00 */
[----:B0-----:R-:W-:Y:S01]  /*12210*/  IMAD.MOV.U32 R12, RZ, RZ, R18 ;  /* 0x000000ffff0c7224 */ /* 0x001fe200078e0012 */
[----:B-1----:R-:W-:-:S02]  /*12220*/  IADD3 R18, P2, PT, R24, R28, RZ ;  /* 0x0000001c18127210 */ /* 0x002fc40007f5e0ff */
[----:B------:R-:W-:Y:S02]  /*12230*/  MOV R13, R19 ;  /* 0x00000013000d7202 */ /* 0x000fe40000000f00 */
[----:B------:R-:W-:Y:S01]  /*12240*/  LEA.HI.X.SX32 R19, R4, R29, 0x1, P2 ;  /* 0x0000001d04137211 */ /* 0x000fe200010f0eff */
[----:B--2---:R-:W2:Y:S04]  /*12250*/  LDL.LU R14, [R1+0x1e4] ;  /* 0x0001e400010e7983 */ /* 0x004ea80000300800 */
[----:B------:R-:W3:Y:S04]  /*12260*/  LDL.LU R15, [R1+0x1e0] ;  /* 0x0001e000010f7983 */ /* 0x000ee80000300800 */
[----:B------:R-:W4:Y:S04]  /*12270*/  LDL.LU R11, [R1+0x1e8] ;  /* 0x0001e800010b7983 */ /* 0x000f280000300800 */
[----:B------:R0:W-:Y:S04]  /*12280*/  STL.64 [R1+0xac8], R2 ;  /* 0x000ac80201007387 */ /* 0x0001e80000100a00 */
[----:B------:R-:W5:Y:S04]  /*12290*/  LDL.LU R25, [R1+0x4] ;  /* 0x0000040001197983 */ /* 0x000f680000300800 */
[----:B------:R-:W2:Y:S01]  /*122a0*/  LDL.LU R17, [R1+0x1ec] ;  /* 0x0001ec0001117983 */ /* 0x000ea20000300800 */
[----:B0-----:R-:W-:-:S03]  /*122b0*/  IADD3 R2, P3, PT, R8, R28, RZ ;  /* 0x0000001c08027210 */ /* 0x001fc60007f7e0ff */
[----:B------:R-:W-:Y:S01]  /*122c0*/  STL.64 [R1+0xab0], R20 ;  /* 0x000ab01401007387 */ /* 0x000fe20000100a00 */
[----:B------:R-:W-:-:S03]  /*122d0*/  IADD3 R4, P2, PT, R5, R28, RZ ;  /* 0x0000001c05047210 */ /* 0x000fc60007f5e0ff */
[----:B------:R0:W-:Y:S01]  /*122e0*/  STL.64 [R1+0xab8], R18 ;  /* 0x000ab81201007387 */ /* 0x0001e20000100a00 */
[-C--:B------:R-:W-:Y:S02]  /*122f0*/  LEA.HI.X.SX32 R3, R24, R29.reuse, 0x1, P3 ;  /* 0x0000001d18037211 */ /* 0x080fe400018f0eff */
[----:B------:R-:W-:Y:S01]  /*12300*/  LEA.HI.X.SX32 R13, R8, R29, 0x1, P5 ;  /* 0x0000001d080d7211 */ /* 0x000fe200028f0eff */
[----:B0-----:R-:W2:Y:S04]  /*12310*/  LDL.LU R18, [R1+0x1f8] ;  /* 0x0001f80001127983 */ /* 0x001ea80000300800 */
[----:B------:R-:W2:Y:S04]  /*12320*/  LDL.LU R19, [R1+0x1f0] ;  /* 0x0001f00001137983 */ /* 0x000ea80000300800 */
[----:B------:R-:W2:Y:S04]  /*12330*/  LDL.LU R20, [R1+0x1fc] ;  /* 0x0001fc0001147983 */ /* 0x000ea80000300800 */
[----:B------:R-:W2:Y:S04]  /*12340*/  LDL.LU R5, [R1+0x1d8] ;  /* 0x0001d80001057983 */ /* 0x000ea80000300800 */
[----:B------:R-:W3:Y:S04]  /*12350*/  LDL.LU R21, [R1+0x204] ;  /* 0x0002040001157983 */ /* 0x000ee80000300800 */
[----:B------:R-:W3:Y:S04]  /*12360*/  LDL.LU R22, [R1+0x200] ;  /* 0x0002000001167983 */ /* 0x000ee80000300800 */
[----:B------:R-:W3:Y:S04]  /*12370*/  LDL.LU R23, [R1+0x20c] ;  /* 0x00020c0001177983 */ /* 0x000ee80000300800 */
[----:B------:R-:W-:Y:S04]  /*12380*/  STL.64 [R1+0xaa0], R2 ;  /* 0x000aa00201007387 */ /* 0x000fe80000100a00 */
[----:B------:R-:W3:Y:S04]  /*12390*/  LDL.LU R24, [R1+0x208] ;  /* 0x0002080001187983 */ /* 0x000ee80000300800 */
[----:B------:R0:W-:Y:S04]  /*123a0*/  STL [R1+0xaac], R13 ;  /* 0x000aac0d01007387 */ /* 0x0001e80000100800 */
[----:B0-----:R-:W3:Y:S04]  /*123b0*/  LDL.LU.64 R12, [R1+0x1190] ;  /* 0x00119000010c7983 */ /* 0x001ee80000300a00 */
[----:B------:R-:W4:Y:S01]  /*123c0*/  LDL.LU R9, [R1+0x1dc] ;  /* 0x0001dc0001097983 */ /* 0x000f220000300800 */
[----:B------:R-:W-:-:S02]  /*123d0*/  IADD3 R26, P4, PT, R27, R28, RZ ;  /* 0x0000001c1b1a7210 */ /* 0x000fc40007f9e0ff */
[----:B------:R-:W-:Y:S02]  /*123e0*/  IADD3 R2, P3, PT, R7, R28, RZ ;  /* 0x0000001c07027210 */ /* 0x000fe40007f7e0ff */
[----:B------:R-:W-:-:S05]  /*123f0*/  LEA.HI.X.SX32 R27, R0, R29, 0x1, P4 ;  /* 0x0000001d001b7211 */ /* 0x000fca00020f0eff */
[----:B------:R0:W-:Y:S04]  /*12400*/  STL.64 [R1+0xa98], R26 ;  /* 0x000a981a01007387 */ /* 0x0001e80000100a00 */
[----:B0-----:R-:W5:Y:S04]  /*12410*/  LDL.LU R26, [R1+0x210] ;  /* 0x00021000011a7983 */ /* 0x001f680000300800 */
[----:B------:R-:W5:Y:S04]  /*12420*/  LDL.LU R27, [R1+0x214] ;  /* 0x00021400011b7983 */ /* 0x000f680000300800 */
[----:B------:R-:W5:Y:S01]  /*12430*/  LDL.LU R0, [R1+0x220] ;  /* 0x0002200001007983 */ /* 0x000f620000300800 */
[----:B--2---:R-:W-:-:S02]  /*12440*/  LEA.HI.X.SX32 R3, R5, R29, 0x1, P3 ;  /* 0x0000001d05037211 */ /* 0x004fc400018f0eff */
[----:B------:R-:W-:-:S03]  /*12450*/  LEA.HI.X.SX32 R5, R7, R29, 0x1, P2 ;  /* 0x0000001d07057211 */ /* 0x000fc600010f0eff */
[----:B------:R0:W-:Y:S04]  /*12460*/  STL.64 [R1+0xa88], R2 ;  /* 0x000a880201007387 */ /* 0x0001e80000100a00 */
[----:B------:R1:W-:Y:S01]  /*12470*/  STL.64 [R1+0xa90], R4 ;  /* 0x000a900401007387 */ /* 0x0003e20000100a00 */
[-C--:B0-----:R-:W-:Y:S02]  /*12480*/  IADD3 R2, P3, PT, R10, R28.reuse, RZ ;  /* 0x0000001c0a027210 */ /* 0x081fe40007f7e0ff */
[----:B-1----:R-:W-:Y:S02]  /*12490*/  IADD3 R4, P2, PT, R16, R28, RZ ;  /* 0x0000001c10047210 */ /* 0x002fe40007f5e0ff */
[-C--:B------:R-:W-:Y:S02]  /*124a0*/  LEA.HI.X.SX32 R3, R14, R29.reuse, 0x1, P3 ;  /* 0x0000001d0e037211 */ /* 0x080fe400018f0eff */
[----:B------:R-:W-:-:S02]  /*124b0*/  LEA.HI.X.SX32 R5, R10, R29, 0x1, P2 ;  /* 0x0000001d0a057211 */ /* 0x000fc400010f0eff */
[----:B---3--:R-:W-:-:S04]  /*124c0*/  IADD3 R8, P5, PT, R12, R28, RZ ;  /* 0x0000001c0c087210 */ /* 0x008fc80007fbe0ff */
[----:B----4-:R-:W-:-:S05]  /*124d0*/  LEA.HI.X.SX32 R9, R9, R29, 0x1, P5 ;  /* 0x0000001d09097211 */ /* 0x010fca00028f0eff */
[----:B------:R-:W-:Y:S04]  /*124e0*/  STL.64 [R1+0xa78], R8 ;  /* 0x000a780801007387 */ /* 0x000fe80000100a00 */
[----:B------:R0:W-:Y:S04]  /*124f0*/  STL.64 [R1+0xa80], R2 ;  /* 0x000a800201007387 */ /* 0x0001e80000100a00 */
[----:B0-----:R-:W2:Y:S04]  /*12500*/  LDL.LU.64 R2, [R1+0x1188] ;  /* 0x0011880001027983 */ /* 0x001ea80000300a00 */
[----:B------:R0:W-:Y:S04]  /*12510*/  STL.64 [R1+0xa68], R4 ;  /* 0x000a680401007387 */ /* 0x0001e80000100a00 */
[----:B0-----:R-:W3:Y:S01]  /*12520*/  LDL.LU.64 R4, [R1+0x1180] ;  /* 0x0011800001047983 */ /* 0x001ee20000300a00 */
[----:B------:R-:W-:-:S04]  /*12530*/  IADD3 R8, P5, PT, R6, R28, RZ ;  /* 0x0000001c06087210 */ /* 0x000fc80007fbe0ff */
[----:B------:R-:W-:Y:S02]  /*12540*/  LEA.HI.X.SX32 R9, R16, R29, 0x1, P5 ;  /* 0x0000001d10097211 */ /* 0x000fe400028f0eff */
[----:B------:R-:W-:-:S03]  /*12550*/  IADD3 R12, P4, PT, R13, R28, RZ ;  /* 0x0000001c0d0c7210 */ /* 0x000fc60007f9e0ff */
[----:B------:R-:W-:Y:S01]  /*12560*/  STL.64 [R1+0xa60], R8 ;  /* 0x000a600801007387 */ /* 0x000fe20000100a00 */
[-C--:B------:R-:W-:Y:S02]  /*12570*/  IADD3 R14, P3, PT, R15, R28.reuse, RZ ;  /* 0x0000001c0f0e7210 */ /* 0x080fe40007f7e0ff */
[----:B------:R-:W-:Y:S02]  /*12580*/  IADD3 R10, P2, PT, R11, R28, RZ ;  /* 0x0000001c0b0a7210 */ /* 0x000fe40007f5e0ff */
[-C--:B------:R-:W-:Y:S02]  /*12590*/  LEA.HI.X.SX32 R13, R6, R29.reuse, 0x1, P4 ;  /* 0x0000001d060d7211 */ /* 0x080fe400020f0eff */
[----:B------:R-:W-:-:S03]  /*125a0*/  LEA.HI.X.SX32 R15, R18, R29, 0x1, P3 ;  /* 0x0000001d120f7211 */ /* 0x000fc600018f0eff */
[----:B------:R0:W-:Y:S01]  /*125b0*/  STL.64 [R1+0xa70], R12 ;  /* 0x000a700c01007387 */ /* 0x0001e20000100a00 */
[-C--:B------:R-:W-:Y:S02]  /*125c0*/  IADD3 R6, P3, PT, R19, R28.reuse, RZ ;  /* 0x0000001c13067210 */ /* 0x080fe40007f7e0ff */
[----:B0-----:R-:W-:-:S04]  /*125d0*/  IADD3 R12, P4, PT, R17, R28, RZ ;  /* 0x0000001c110c7210 */ /* 0x001fc80007f9e0ff */
[-C--:B------:R-:W-:Y:S01]  /*125e0*/  LEA.HI.X.SX32 R13, R21, R29.reuse, 0x1, P4 ;  /* 0x0000001d150d7211 */ /* 0x080fe200020f0eff */
[----:B------:R-:W-:Y:S01]  /*125f0*/  UMOV UR4, URZ ;  /* 0x000000ff00047c82 */ /* 0x000fe20008000000 */
[C---:B---3--:R-:W-:Y:S02]  /*12600*/  IADD3 R8, P5, PT, R5.reuse, R28, RZ ;  /* 0x0000001c05087210 */ /* 0x048fe40007fbe0ff */
[-C--:B------:R-:W-:Y:S02]  /*12610*/  LEA.HI.X.SX32 R11, R5, R29.reuse, 0x1, P2 ;  /* 0x0000001d050b7211 */ /* 0x080fe400010f0eff */
[----:B------:R-:W-:-:S05]  /*12620*/  LEA.HI.X.SX32 R9, R20, R29, 0x1, P5 ;  /* 0x0000001d14097211 */ /* 0x000fca00028f0eff */
[----:B------:R5:W-:Y:S04]  /*12630*/  STL.64 [R1+0xa48], R8 ;  /* 0x000a480801007387 */ /* 0x000be80000100a00 */
[----:B------:R-:W-:Y:S04]  /*12640*/  STL.64 [R1+0xa58], R14 ;  /* 0x000a580e01007387 */ /* 0x000fe80000100a00 */
[----:B------:R0:W-:Y:S01]  /*12650*/  STL.64 [R1+0xa50], R10 ;  /* 0x000a500a01007387 */ /* 0x0001e20000100a00 */
[----:B-----5:R-:W-:-:S04]  /*12660*/  IADD3 R8, P5, PT, R25, R28, RZ ;  /* 0x0000001c19087210 */ /* 0x020fc80007fbe0ff */
[-C--:B------:R-:W-:Y:S02]  /*12670*/  LEA.HI.X.SX32 R9, R23, R29.reuse, 0x1, P5 ;  /* 0x0000001d17097211 */ /* 0x080fe400028f0eff */
[C---:B0-----:R-:W-:Y:S01]  /*12680*/  IADD3 R10, P2, PT, R4.reuse, R28, RZ ;  /* 0x0000001c040a7210 */ /* 0x041fe20007f5e0ff */
[----:B------:R0:W-:Y:S03]  /*12690*/  STL.64 [R1+0xa38], R12 ;  /* 0x000a380c01007387 */ /* 0x0001e60000100a00 */
[-C--:B------:R-:W-:Y:S01]  /*126a0*/  LEA.HI.X.SX32 R11, R25, R29.reuse, 0x1, P2 ;  /* 0x0000001d190b7211 */ /* 0x080fe200010f0eff */
[----:B------:R1:W-:Y:S01]  /*126b0*/  STL.64 [R1+0xa40], R8 ;  /* 0x000a400801007387 */ /* 0x0003e20000100a00 */
[----:B------:R-:W-:-:S03]  /*126c0*/  LEA.HI.X.SX32 R7, R4, R29, 0x1, P3 ;  /* 0x0000001d04077211 */ /* 0x000fc600018f0eff */
[----:B------:R2:W-:Y:S01]  /*126d0*/  STL.64 [R1+0xa28], R10 ;  /* 0x000a280a01007387 */ /* 0x0005e20000100a00 */
[----:B0-----:R-:W-:-:S03]  /*126e0*/  IADD3 R12, P4, PT, R22, R28, RZ ;  /* 0x0000001c160c7210 */ /* 0x001fc60007f9e0ff */
[----:B------:R0:W-:Y:S01]  /*126f0*/  STL.64 [R1+0xa30], R6 ;  /* 0x000a300601007387 */ /* 0x0001e20000100a00 */
[-C--:B-1----:R-:W-:Y:S02]  /*12700*/  IADD3 R8, P5, PT, R24, R28.reuse, RZ ;  /* 0x0000001c18087210 */ /* 0x082fe40007fbe0ff */
[-C--:B--2---:R-:W-:Y:S02]  /*12710*/  IADD3 R10, P2, PT, R2, R28.reuse, RZ ;  /* 0x0000001c020a7210 */ /* 0x084fe40007f5e0ff */
[-C--:B------:R-:W-:Y:S02]  /*12720*/  LEA.HI.X.SX32 R13, R27, R29.reuse, 0x1, P4 ;  /* 0x0000001d1b0d7211 */ /* 0x080fe400020f0eff */
[-C--:B------:R-:W-:Y:S02]  /*12730*/  LEA.HI.X.SX32 R11, R0, R29.reuse, 0x1, P2 ;  /* 0x0000001d000b7211 */ /* 0x080fe400010f0eff */
[----:B0-----:R-:W-:Y:S02]  /*12740*/  IADD3 R6, P3, PT, R26, R28, RZ ;  /* 0x0000001c1a067210 */ /* 0x001fe40007f7e0ff */
[-C--:B------:R-:W-:Y:S01]  /*12750*/  LEA.HI.X.SX32 R9, R2, R29.reuse, 0x1, P5 ;  /* 0x0000001d02097211 */ /* 0x080fe200028f0eff */
[----:B------:R-:W-:Y:S01]  /*12760*/  STL.64 [R1+0xa20], R12 ;  /* 0x000a200c01007387 */ /* 0x000fe20000100a00 */
[----:B------:R-:W-:-:S03]  /*12770*/  LEA.HI.X.SX32 R7, R3, R29, 0x1, P3 ;  /* 0x0000001d03077211 */ /* 0x000fc600018f0eff */
[----:B------:R-:W-:Y:S04]  /*12780*/  STL.64 [R1+0xa10], R10 ;  /* 0x000a100a01007387 */ /* 0x000fe80000100a00 */
[----:B------:R-:W-:Y:S04]  /*12790*/  STL [R1+0x79c], RZ ;  /* 0x00079cff01007387 */ /* 0x000fe80000100800 */
[----:B------:R-:W-:Y:S04]  /*127a0*/  STL.64 [R1+0xa18], R8 ;  /* 0x000a180801007387 */ /* 0x000fe80000100a00 */
[----:B------:R0:W-:Y:S04]  /*127b0*/  STL.64 [R1+0xa08], R6 ;  /* 0x000a080601007387 */ /* 0x0001e80000100a00 */
[----:B------:R1:W-:Y:S04]  /*127c0*/  STL [R1+0x7c0], RZ ;  /* 0x0007c0ff01007387 */ /* 0x0003e80000100800 */
[----:B------:R1:W-:Y:S04]  /*127d0*/  STL [R1+0x7c4], RZ ;  /* 0x0007c4ff01007387 */ /* 0x0003e80000100800 */
[----:B------:R1:W-:Y:S04]  /*127e0*/  STL [R1+0x7c8], RZ ;  /* 0x0007c8ff01007387 */ /* 0x0003e80000100800 */
[----:B------:R1:W-:Y:S01]  /*127f0*/  STL [R1+0x7cc], RZ ;  /* 0x0007ccff01007387 */ /* 0x0003e20000100800 */
[----:B------:R-:W-:-:S03]  /*12800*/  IMAD.MOV.U32 R2, RZ, RZ, 0x3f800000 ;  /* 0x3f800000ff027424 */ /* 0x000fc600078e00ff */
[----:B------:R1:W-:Y:S01]  /*12810*/  STL [R1+0x7e0], RZ ;  /* 0x0007e0ff01007387 */ /* 0x0003e20000100800 */
[----:B------:R-:W-:-:S03]  /*12820*/  MOV R3, 0x3f800000 ;  /* 0x3f80000000037802 */ /* 0x000fc60000000f00 */
[----:B------:R1:W-:Y:S01]  /*12830*/  STL [R1+0x7e4], RZ ;  /* 0x0007e4ff01007387 */ /* 0x0003e20000100800 */
[----:B0-----:R-:W-:Y:S01]  /*12840*/  IMAD.MOV.U32 R6, RZ, RZ, 0x3f800000 ;  /* 0x3f800000ff067424 */ /* 0x001fe200078e00ff */
[----:B------:R-:W-:Y:S02]  /*12850*/  MOV R7, 0x3f800000 ;  /* 0x3f80000000077802 */ /* 0x000fe40000000f00 */
[----:B------:R1:W-:Y:S01]  /*12860*/  STL [R1+0x7e8], RZ ;  /* 0x0007e8ff01007387 */ /* 0x0003e20000100800 */
[----:B------:R-:W-:Y:S01]  /*12870*/  IMAD.MOV.U32 R4, RZ, RZ, 0x3f800000 ;  /* 0x3f800000ff047424 */ /* 0x000fe200078e00ff */
[----:B------:R-:W-:Y:S02]  /*12880*/  MOV R5, 0x3f800000 ;  /* 0x3f80000000057802 */ /* 0x000fe40000000f00 */
        /* <DEDUP_REMOVED lines=20> */
[----:B------:R1:W-:Y:S02]  /*129d0*/  STL.64 [R1+0x9f8], R4 ;  /* 0x0009f80401007387 */ /* 0x0003e40000100a00 */
.L_x_1:
[----:B--2---:R-:W2:Y:S04]  /*129e0*/  LDL R12, [R1+0x694] ;  /* 0x00069400010c7983 */ /* 0x004ea80000100800 */
[----:B------:R-:W2:Y:S04]  /*129f0*/  LDL.64 R22, [R1+0x698] ;  /* 0x0006980001167983 */ /* 0x000ea80000100a00 */
[----:B-1----:R-:W3:Y:S04]  /*12a00*/  LDL.64 R4, [R1+0x1178] ;  /* 0x0011780001047983 */ /* 0x002ee80000100a00 */
[----:B------:R-:W4:Y:S04]  /*12a10*/  LDL.64 R2, [R1+0xc00] ;  /* 0x000c000001027983 */ /* 0x000f280000100a00 */
[----:B------:R-:W5:Y:S04]  /*12a20*/  LDL.64 R10, [R1+0xcf8] ;  /* 0x000cf800010a7983 */ /* 0x000f680000100a00 */
[----:B------:R-:W5:Y:S04]  /*12a30*/  LDL.64 R18, [R1+0xb00] ;  /* 0x000b000001127983 */ /* 0x000f680000100a00 */
[----:B------:R-:W5:Y:S04]  /*12a40*/  LDL.64 R8, [R1+0xbe8] ;  /* 0x000be80001087983 */ /* 0x000f680000100a00 */
[----:B------:R-:W5:Y:S04]  /*12a50*/  LDL.64 R16, [R1+0xd50] ;  /* 0x000d500001107983 */ /* 0x000f680000100a00 */
[----:B------:R-:W5:Y:S04]  /*12a60*/  LDL.64 R14, [R1+0xce0] ;  /* 0x000ce000010e7983 */ /* 0x000f680000100a00 */
[----:B------:R-:W5:Y:S04]  /*12a70*/  LDL.64 R28, [R1+0xae8] ;  /* 0x000ae800011c7983 */ /* 0x000f680000100a00 */
[----:B------:R-:W5:Y:S04]  /*12a80*/  LDL.64 R26, [R1+0xa80] ;  /* 0x000a8000011a7983 */ /* 0x000f680000100a00 */
[----:B------:R-:W5:Y:S01]  /*12a90*/  LDL.64 R24, [R1+0x1168] ;  /* 0x0011680001187983 */ /* 0x000f620000100a00 */
[----:B--2---:R-:W-:-:S04]  /*12aa0*/  IMAD.WIDE R6, R12, 0x2, R22 ;  /* 0x000000020c067825 */ /* 0x004fc800078e0216 */
[C---:B---3--:R-:W-:Y:S01]  /*12ab0*/  IMAD.WIDE R4, R12.reuse, 0x2, R4 ;  /* 0x000000020c047825 */ /* 0x048fe200078e0204 */
[----:B------:R0:W2:Y:S04]  /*12ac0*/  LDG.E.U16 R21, desc[UR10][R6.64] ;  /* 0x0000000a06157981 */ /* 0x0000a8000c1e1500 */
[----:B------:R1:W3:Y:S01]  /*12ad0*/  LDG.E.U16 R0, desc[UR10][R4.64] ;  /* 0x0000000a04007981 */ /* 0x0002e2000c1e1500 */
[----:B----4-:R-:W-:-:S04]  /*12ae0*/  IMAD.WIDE R2, R12, 0x2, R2 ;  /* 0x000000020c027825 */ /* 0x010fc800078e0202 */
[C---:B-----5:R-:W-:Y:S01]  /*12af0*/  IMAD.WIDE R10, R12.reuse, 0x2, R10 ;  /* 0x000000020c0a7825 */ /* 0x060fe200078e020a */
[----:B------:R4:W5:Y:S03]  /*12b00*/  LDG.E.U16 R13, desc[UR10][R2.64] ;  /* 0x0000000a020d7981 */ /* 0x000966000c1e1500 */
[----:B0-----:R-:W-:-:S04]  /*12b10*/  IMAD.WIDE R6, R12, 0x2, R18 ;  /* 0x000000020c067825 */ /* 0x001fc800078e0212 */
[----:B------:R-:W-:-:S04]  /*12b20*/  IMAD.WIDE R8, R12, 0x2, R8 ;  /* 0x000000020c087825 */ /* 0x000fc800078e0208 */
[C---:B-1----:R-:W-:Y:S02]  /*12b30*/  IMAD.WIDE R4, R12.reuse, 0x2, R16 ;  /* 0x000000020c047825 */ /* 0x042fe400078e0210 */
[----:B------:R-:W5:Y:S02]  /*12b40*/  LDG.E.U16 R17, desc[UR10][R10.64] ;  /* 0x0000000a0a117981 */ /* 0x000f64000c1e1500 */
[C---:B----4-:R-:W-:Y:S02]  /*12b50*/  IMAD.WIDE R2, R12.reuse, 0x2, R14 ;  /* 0x000000020c027825 */ /* 0x050fe400078e020e */
[----:B------:R0:W4:Y:S04]  /*12b60*/  LDG.E.U16 R15, desc[UR10][R6.64] ;  /* 0x0000000a060f7981 */ /* 0x000128000c1e1500 */
[----:B------:R1:W4:Y:S04]  /*12b70*/  LDG.E.U16 R14, desc[UR10][R8.64] ;  /* 0x0000000a080e7981 */ /* 0x000328000c1e1500 */
[----:B------:R-:W4:Y:S04]  /*12b80*/  LDL.64 R10, [R1+0xc78] ;  /* 0x000c7800010a7983 */ /* 0x000f280000100a00 */
[----:B------:R-:W0:Y:S04]  /*12b90*/  LDL.64 R6, [R1+0xb78] ;  /* 0x000b780001067983 */ /* 0x000e280000100a00 */
[----:B------:R-:W1:Y:S04]  /*12ba0*/  LDL.64 R8, [R1+0xbe0] ;  /* 0x000be00001087983 */ /* 0x000e680000100a00 */
[----:B--2---:R2:W-:Y:S04]  /*12bb0*/  STL [R1+0x70], R21 ;  /* 0x0000701501007387 */ /* 0x0045e80000100800 */
[----:B------:R-:W4:Y:S04]  /*12bc0*/  LDL.64 R18, [R1+0xd30] ;  /* 0x000d300001127983 */ /* 0x000f280000100a00 */
[----:B--2---:R-:W2:Y:S04]  /*12bd0*/  LDL.64 R20, [R1+0xd48] ;  /* 0x000d480001147983 */ /* 0x004ea80000100a00 */
[----:B---3--:R3:W-:Y:S04]  /*12be0*/  STL [R1+0x130], R0 ;  /* 0x0001300001007387 */ /* 0x0087e80000100800 */
[----:B---3--:R3:W2:Y:S04]  /*12bf0*/  LDG.E.U16 R0, desc[UR10][R4.64] ;  /* 0x0000000a04007981 */ /* 0x0086a8000c1e1500 */
[----:B-----5:R5:W-:Y:S04]  /*12c00*/  STL [R1+0x178], R13 ;  /* 0x0001780d01007387 */ /* 0x020be80000100800 */
[----:B------:R3:W-:Y:S01]  /*12c10*/  STL [R1+0x190], R17 ;  /* 0x0001901101007387 */ /* 0x0007e20000100800 */
[----:B----4-:R-:W-:-:S03]  /*12c20*/  IMAD.WIDE R10, R12, 0x2, R10 ;  /* 0x000000020c0a7825 */ /* 0x010fc600078e020a */
[----:B-----5:R4:W5:Y:S01]  /*12c30*/  LDG.E.U16 R13, desc[UR10][R2.64] ;  /* 0x0000000a020d7981 */ /* 0x020962000c1e1500 */
[----:B0-----:R-:W-:-:S03]  /*12c40*/  IMAD.WIDE R6, R12, 0x2, R6 ;  /* 0x000000020c067825 */ /* 0x001fc600078e0206 */
[----:B---3--:R-:W3:Y:S01]  /*12c50*/  LDL.64 R16, [R1+0xcd8] ;  /* 0x000cd80001107983 */ /* 0x008ee20000100a00 */
[----:B-1----:R-:W-:-:S03]  /*12c60*/  IMAD.WIDE R8, R12, 0x2, R8 ;  /* 0x000000020c087825 */ /* 0x002fc600078e0208 */
[----:B------:R-:W-:Y:S01]  /*12c70*/  STL [R1+0x19c], R15 ;  /* 0x00019c0f01007387 */ /* 0x000fe20000100800 */
[----:B------:R-:W-:-:S03]  /*12c80*/  IMAD.WIDE R4, R12, 0x2, R28 ;  /* 0x000000020c047825 */ /* 0x000fc600078e021c */
[----:B------:R-:W3:Y:S01]  /*12c90*/  LDG.E.U16 R29, desc[UR10][R10.64] ;  /* 0x0000000a0a1d7981 */ /* 0x000ee2000c1e1500 */
[----:B----4-:R-:W-:-:S03]  /*12ca0*/  IMAD.WIDE R2, R12, 0x2, R26 ;  /* 0x000000020c027825 */ /* 0x010fc600078e021a */
[----:B------:R0:W-:Y:S04]  /*12cb0*/  STL [R1+0x1a0], R14 ;  /* 0x0001a00e01007387 */ /* 0x0001e80000100800 */
[----:B------:R-:W4:Y:S04]  /*12cc0*/  LDG.E.U16 R27, desc[UR10][R6.64] ;  /* 0x0000000a061b7981 */ /* 0x000f28000c1e1500 */
[----:B------:R1:W4:Y:S04]  /*12cd0*/  LDG.E.U16 R26, desc[UR10][R8.64] ;  /* 0x0000000a081a7981 */ /* 0x000328000c1e1500 */
[----:B0-----:R-:W4:Y:S04]  /*12ce0*/  LDL.64 R14, [R1+0xcb0] ;  /* 0x000cb000010e7983 */ /* 0x001f280000100a00 */
[----:B--2---:R0:W-:Y:S04]  /*12cf0*/  STL [R1+0x128], R0 ;  /* 0x0001280001007387 */ /* 0x0041e80000100800 */
[----:B0-----:R0:W2:Y:S01]  /*12d00*/  LDG.E.U16 R0, desc[UR10][R4.64] ;  /* 0x0000000a04007981 */ /* 0x0010a2000c1e1500 */
[----:B-1----:R-:W-:-:S03]  /*12d10*/  IMAD.WIDE R8, R12, 0x2, R20 ;  /* 0x000000020c087825 */ /* 0x002fc600078e0214 */
[----:B-----5:R1:W-:Y:S01]  /*12d20*/  STL [R1+0x168], R13 ;  /* 0x0001680d01007387 */ /* 0x0203e20000100800 */
[----:B------:R-:W-:-:S04]  /*12d30*/  IMAD.WIDE R6, R12, 0x2, R18 ;  /* 0x000000020c067825 */ /* 0x000fc800078e0212 */
[C---:B------:R-:W-:Y:S01]  /*12d40*/  IMAD.WIDE R10, R12.reuse, 0x2, R24 ;  /* 0x000000020c0a7825 */ /* 0x040fe200078e0218 */
[----:B-1----:R1:W5:Y:S04]  /*12d50*/  LDG.E.U16 R13, desc[UR10][R2.64] ;  /* 0x0000000a020d7981 */ /* 0x002368000c1e1500 */
[----:B---3--:R3:W-:Y:S01]  /*12d60*/  STL [R1+0x174], R29 ;  /* 0x0001741d01007387 */ /* 0x0087e20000100800 */
[----:B0-----:R-:W-:-:S03]  /*12d70*/  IMAD.WIDE R4, R12, 0x2, R16 ;  /* 0x000000020c047825 */ /* 0x001fc600078e0210 */
[----:B------:R-:W5:Y:S04]  /*12d80*/  LDG.E.U16 R17, desc[UR10][R10.64] ;  /* 0x0000000a0a117981 */ /* 0x000f68000c1e1500 */
[----:B---3--:R-:W3:Y:S04]  /*12d90*/  LDL.64 R28, [R1+0xbb0] ;  /* 0x000bb000011c7983 */ /* 0x008ee80000100a00 */
[----:B----4-:R-:W-:Y:S01]  /*12da0*/  STL [R1+0x18c], R27 ;  /* 0x00018c1b01007387 */ /* 0x010fe20000100800 */
[----:B-1----:R-:W-:-:S03]  /*12db0*/  IMAD.WIDE R2, R12, 0x2, R14 ;  /* 0x000000020c027825 */ /* 0x002fc600078e020e */
[----:B------:R0:W-:Y:S04]  /*12dc0*/  STL [R1+0x188], R26 ;  /* 0x0001881a01007387 */ /* 0x0001e80000100800 */
[----:B------:R-:W4:Y:S04]  /*12dd0*/  LDG.E.U16 R14, desc[UR10][R8.64] ;  /* 0x0000000a080e7981 */ /* 0x000f28000c1e1500 */
[----:B------:R-:W4:Y:S04]  /*12de0*/  LDG.E.U16 R15, desc[UR10][R6.64] ;  /* 0x0000000a060f7981 */ /* 0x000f28000c1e1500 */
[----:B------:R-:W4:Y:S04]  /*12df0*/  LDL.64 R10, [R1+0xc38] ;  /* 0x000c3800010a7983 */ /* 0x000f280000100a00 */
[----:B------:R-:W4:Y:S04]  /*12e00*/  LDL.64 R8, [R1+0xc60] ;  /* 0x000c600001087983 */ /* 0x000f280000100a00 */
[----:B------:R-:W4:Y:S04]  /*12e10*/  LDL.64 R6, [R1+0xbd8] ;  /* 0x000bd80001067983 */ /* 0x000f280000100a00 */
[----:B0-----:R-:W4:Y:S04]  /*12e20*/  LDL.64 R26, [R1+0xb60] ;  /* 0x000b6000011a7983 */ /* 0x001f280000100a00 */
[----:B------:R-:W4:Y:S04]  /*12e30*/  LDL.64 R24, [R1+0xb38] ;  /* 0x000b380001187983 */ /* 0x000f280000100a00 */
[----:B------:R-:W4:Y:S04]  /*12e40*/  LDL.64 R20, [R1+0xae0] ;  /* 0x000ae00001147983 */ /* 0x000f280000100a00 */
[----:B------:R-:W4:Y:S04]  /*12e50*/  LDL.64 R18, [R1+0xab8] ;  /* 0x000ab80001127983 */ /* 0x000f280000100a00 */
[----:B--2---:R0:W-:Y:S04]  /*12e60*/  STL [R1+0x198], R0 ;  /* 0x0001980001007387 */ /* 0x0041e80000100800 */
[----:B0-----:R3:W2:Y:S04]  /*12e70*/  LDG.E.U16 R0, desc[UR10][R4.64] ;  /* 0x0000000a04007981 */ /* 0x0016a8000c1e1500 */
[----:B-----5:R0:W-:Y:S04]  /*12e80*/  STL [R1+0x194], R13 ;  /* 0x0001940d01007387 */ /* 0x0201e80000100800 */
[----:B------:R1:W-:Y:S04]  /*12e90*/  STL [R1+0x124], R17 ;  /* 0x0001241101007387 */ /* 0x0003e80000100800 */
[----:B0-----:R0:W5:Y:S01]  /*12ea0*/  LDG.E.U16 R13, desc[UR10][R2.64] ;  /* 0x0000000a020d7981 */ /* 0x001162000c1e1500 */
[----:B---3--:R-:W-:-:S03]  /*12eb0*/  IMAD.WIDE R4, R12, 0x2, R28 ;  /* 0x000000020c047825 */ /* 0x008fc600078e021c */
[----:B-1----:R-:W3:Y:S04]  /*12ec0*/  LDL.64 R16, [R1+0xa68] ;  /* 0x000a680001107983 */ /* 0x002ee80000100a00 */
[----:B----4-:R-:W-:Y:S01]  /*12ed0*/  STL [R1+0x170], R15 ;  /* 0x0001700f01007387 */ /* 0x010fe20000100800 */
[----:B------:R-:W-:-:S04]  /*12ee0*/  IMAD.WIDE R10, R12, 0x2, R10 ;  /* 0x000000020c0a7825 */ /* 0x000fc800078e020a */
[----:B------:R-:W-:-:S04]  /*12ef0*/  IMAD.WIDE R8, R12, 0x2, R8 ;  /* 0x000000020c087825 */ /* 0x000fc800078e0208 */
[C---:B------:R-:W-:Y:S01]  /*12f00*/  IMAD.WIDE R6, R12.reuse, 0x2, R6 ;  /* 0x000000020c067825 */ /* 0x040fe200078e0206 */
[----:B------:R-:W4:Y:S03]  /*12f10*/  LDG.E.U16 R29, desc[UR10][R8.64] ;  /* 0x0000000a081d7981 */ /* 0x000f26000c1e1500 */
[C---:B0-----:R-:W-:Y:S01]  /*12f20*/  IMAD.WIDE R2, R12.reuse, 0x2, R26 ;  /* 0x000000020c027825 */ /* 0x041fe200078e021a */
[----:B------:R0:W-:Y:S04]  /*12f30*/  STL [R1+0x164], R14 ;  /* 0x0001640e01007387 */ /* 0x0001e80000100800 */
[----:B------:R-:W4:Y:S04]  /*12f40*/  LDG.E.U16 R27, desc[UR10][R6.64] ;  /* 0x0000000a061b7981 */ /* 0x000f28000c1e1500 */
[----:B------:R1:W4:Y:S04]  /*12f50*/  LDG.E.U16 R26, desc[UR10][R10.64] ;  /* 0x0000000a0a1a7981 */ /* 0x000328000c1e1500 */
[----:B0-----:R-:W4:Y:S04]  /*12f60*/  LDL.64 R14, [R1+0xa40] ;  /* 0x000a4000010e7983 */ /* 0x001f280000100a00 */
[----:B--2---:R0:W-:Y:S04]  /*12f70*/  STL [R1+0x180], R0 ;  /* 0x0001800001007387 */ /* 0x0041e80000100800 */
[----:B0-----:R3:W2:Y:S01]  /*12f80*/  LDG.E.U16 R0, desc[UR10][R4.64] ;  /* 0x0000000a04007981 */ /* 0x0016a2000c1e1500 */
[----:B-1----:R-:W-:-:S04]  /*12f90*/  IMAD.WIDE R10, R12, 0x2, R24 ;  /* 0x000000020c0a7825 */ /* 0x002fc800078e0218 */
[C---:B------:R-:W-:Y:S01]  /*12fa0*/  IMAD.WIDE R6, R12.reuse, 0x2, R18 ;  /* 0x000000020c067825 */ /* 0x040fe200078e0212 */
[----:B-----5:R0:W-:Y:S03]  /*12fb0*/  STL [R1+0x184], R13 ;  /* 0x0001840d01007387 */ /* 0x0201e60000100800 */
[----:B------:R-:W-:-:S04]  /*12fc0*/  IMAD.WIDE R8, R12, 0x2, R20 ;  /* 0x000000020c087825 */ /* 0x000fc800078e0214 */
[C---:B---3--:R-:W-:Y:S02]  /*12fd0*/  IMAD.WIDE R4, R12.reuse, 0x2, R16 ;  /* 0x000000020c047825 */ /* 0x048fe400078e0210 */
[----:B------:R-:W3:Y:S04]  /*12fe0*/  LDG.E.U16 R17, desc[UR10][R10.64] ;  /* 0x0000000a0a117981 */ /* 0x000ee8000c1e1500 */
[----:B0-----:R0:W5:Y:S04]  /*12ff0*/  LDG.E.U16 R13, desc[UR10][R2.64] ;  /* 0x0000000a020d7981 */ /* 0x001168000c1e1500 */
[----:B----4-:R1:W-:Y:S04]  /*13000*/  STL [R1+0x17c], R29 ;  /* 0x00017c1d01007387 */ /* 0x0103e80000100800 */
[----:B-1----:R-:W4:Y:S04]  /*13010*/  LDL.64 R28, [R1+0xd40] ;  /* 0x000d4000011c7983 */ /* 0x002f280000100a00 */
[----:B------:R-:W-:Y:S01]  /*13020*/  STL [R1+0x64], R27 ;  /* 0x0000641b01007387 */ /* 0x000fe20000100800 */
[----:B0-----:R-:W-:-:S03]  /*13030*/  IMAD.WIDE R2, R12, 0x2, R14 ;  /* 0x000000020c027825 */ /* 0x001fc600078e020e */
[----:B------:R0:W-:Y:S04]  /*13040*/  STL [R1+0x16c], R26 ;  /* 0x00016c1a01007387 */ /* 0x0001e80000100800 */
[----:B------:R-:W4:Y:S04]  /*13050*/  LDL.64 R10, [R1+0x1170] ;  /* 0x00117000010a7983 */ /* 0x000f280000100a00 */
[----:B------:R-:W4:Y:S04]  /*13060*/  LDG.E.U16 R15, desc[UR10][R6.64] ;  /* 0x0000000a060f7981 */ /* 0x000f28000c1e1500 */
[----:B------:R-:W4:Y:S04]  /*13070*/  LDG.E.U16 R14, desc[UR10][R8.64] ;  /* 0x0000000a080e7981 */ /* 0x000f28000c1e1500 */
[----:B0-----:R-:W4:Y:S04]  /*13080*/  LDL.64 R26, [R1+0xd38] ;  /* 0x000d3800011a7983 */ /* 0x001f280000100a00 */
[----:B------:R-:W4:Y:S04]  /*13090*/  LDL.64 R6, [R1+0x1158] ;  /* 0x0011580001067983 */ /* 0x000f280000100a00 */
[----:B------:R-:W4:Y:S04]  /*130a0*/  LDL.64 R8, [R1+0x1160] ;  /* 0x0011600001087983 */ /* 0x000f280000100a00 */
[----:B------:R-:W4:Y:S04]  /*130b0*/  LDL.64 R24, [R1+0xd18] ;  /* 0x000d180001187983 */ /* 0x000f280000100a00 */
[----:B------:R-:W4:Y:S04]  /*130c0*/  LDL.64 R20, [R1+0xd00] ;  /* 0x000d000001147983 */ /* 0x000f280000100a00 */
[----:B------:R-:W4:Y:S04]  /*130d0*/  LDL.64 R18, [R1+0xcd0] ;  /* 0x000cd00001127983 */ /* 0x000f280000100a00 */
[----:B--2---:R0:W-:Y:S04]  /*130e0*/  STL [R1+0xf8], R0 ;  /* 0x0000f80001007387 */ /* 0x0041e80000100800 */
[----:B0-----:R4:W2:Y:S04]  /*130f0*/  LDG.E.U16 R0, desc[UR10][R4.64] ;  /* 0x0000000a04007981 */ /* 0x0018a8000c1e1500 */
[----:B-----5:R0:W-:Y:S04]  /*13100*/  STL [R1+0x160], R13 ;  /* 0x0001600d01007387 */ /* 0x0201e80000100800 */
[----:B---3--:R1:W-:Y:S04]  /*13110*/  STL [R1+0x14c], R17 ;  /* 0x00014c1101007387 */ /* 0x0083e80000100800 */
[----:B0-----:R0:W3:Y:S04]  /*13120*/  LDG.E.U16 R13, desc[UR10][R2.64] ;  /* 0x0000000a020d7981 */ /* 0x0010e8000c1e1500 */
[----:B-1----:R-:W5:Y:S01]  /*13130*/  LDL.64 R16, [R1+0xcb8] ;  /* 0x000cb80001107983 */ /* 0x002f620000100a00 */
[----:B----4-:R-:W-:-:S04]  /*13140*/  IMAD.WIDE R4, R12, 0x2, R28 ;  /* 0x000000020c047825 */ /* 0x010fc800078e021c */
[C---:B------:R-:W-:Y:S01]  /*13150*/  IMAD.WIDE R10, R12.reuse, 0x2, R10 ;  /* 0x000000020c0a7825 */ /* 0x040fe200078e020a */
[----:B------:R-:W-:Y:S04]  /*13160*/  STL [R1+0x154], R15 ;  /* 0x0001540f01007387 */ /* 0x000fe80000100800 */
[----:B------:R1:W4:Y:S04]  /*13170*/  LDG.E.U16 R29, desc[UR10][R10.64] ;  /* 0x0000000a0a1d7981 */ /* 0x000328000c1e1500 */
[----:B------:R0:W-:Y:S01]  /*13180*/  STL [R1+0x150], R14 ;  /* 0x0001500e01007387 */ /* 0x0001e20000100800 */
[----:B------:R-:W-:-:S04]  /*13190*/  IMAD.WIDE R6, R12, 0x2, R6 ;  /* 0x000000020c067825 */ /* 0x000fc800078e0206 */
[C---:B------:R-:W-:Y:S01]  /*131a0*/  IMAD.WIDE R8, R12.reuse, 0x2, R8 ;  /* 0x000000020c087825 */ /* 0x040fe200078e0208 */
[----:B0-----:R-:W4:Y:S03]  /*131b0*/  LDL.64 R14, [R1+0xc98] ;  /* 0x000c9800010e7983 */ /* 0x001f260000100a00 */
[C---:B------:R-:W-:Y:S02]  /*131c0*/  IMAD.WIDE R2, R12.reuse, 0x2, R26 ;  /* 0x000000020c027825 */ /* 0x040fe400078e021a */
[----:B------:R0:W4:Y:S04]  /*131d0*/  LDG.E.U16 R27, desc[UR10][R6.64] ;  /* 0x0000000a061b7981 */ /* 0x000128000c1e1500 */
[----:B------:R0:W4:Y:S04]  /*131e0*/  LDG.E.U16 R26, desc[UR10][R8.64] ;  /* 0x0000000a081a7981 */ /* 0x000128000c1e1500 */
[----:B--2---:R2:W-:Y:S04]  /*131f0*/  STL [R1+0x15c], R0 ;  /* 0x00015c0001007387 */ /* 0x0045e80000100800 */
[----:B--2---:R5:W2:Y:S01]  /*13200*/  LDG.E.U16 R0, desc[UR10][R4.64] ;  /* 0x0000000a04007981 */ /* 0x004aa2000c1e1500 */
[----:B-1----:R-:W-:-:S04]  /*13210*/  IMAD.WIDE R10, R12, 0x2, R18 ;  /* 0x000000020c0a7825 */ /* 0x002fc800078e0212 */
[C---:B0-----:R-:W-:Y:S01]  /*13220*/  IMAD.WIDE R6, R12.reuse, 0x2, R24 ;  /* 0x000000020c067825 */ /* 0x041fe200078e0218 */
[----:B---3--:R0:W-:Y:S03]  /*13230*/  STL [R1+0x158], R13 ;  /* 0x0001580d01007387 */ /* 0x0081e60000100800 */
[----:B------:R-:W-:-:S04]  /*13240*/  IMAD.WIDE R8, R12, 0x2, R20 ;  /* 0x000000020c087825 */ /* 0x000fc800078e0214 */
[C---:B-----5:R-:W-:Y:S02]  /*13250*/  IMAD.WIDE R4, R12.reuse, 0x2, R16 ;  /* 0x000000020c047825 */ /* 0x060fe400078e0210 */
[----:B------:R-:W3:Y:S04]  /*13260*/  LDG.E.U16 R17, desc[UR10][R6.64] ;  /* 0x0000000a06117981 */ /* 0x000ee8000c1e1500 */
[----:B0-----:R0:W5:Y:S04]  /*13270*/  LDG.E.U16 R13, desc[UR10][R2.64] ;  /* 0x0000000a020d7981 */ /* 0x001168000c1e1500 */
[----:B----4-:R1:W-:Y:S04]  /*13280*/  STL [R1+0xf0], R29 ;  /* 0x0000f01d01007387 */ /* 0x0103e80000100800 */
[----:B-1----:R-:W4:Y:S01]  /*13290*/  LDL.64 R28, [R1+0xc20] ;  /* 0x000c2000011c7983 */ /* 0x002f220000100a00 */
[----:B0-----:R-:W-:-:S03]  /*132a0*/  IMAD.WIDE R2, R12, 0x2, R14 ;  /* 0x000000020c027825 */ /* 0x001fc600078e020e */
[----:B------:R-:W4:Y:S04]  /*132b0*/  LDG.E.U16 R15, desc[UR10][R10.64] ;  /* 0x0000000a0a0f7981 */ /* 0x000f28000c1e1500 */
[----:B------:R-:W-:Y:S04]  /*132c0*/  STL [R1+0x13c], R27 ;  /* 0x00013c1b01007387 */ /* 0x000fe80000100800 */
[----:B------:R0:W-:Y:S04]  /*132d0*/  STL [R1+0x138], R26 ;  /* 0x0001381a01007387 */ /* 0x0001e80000100800 */
[----:B------:R-:W4:Y:S04]  /*132e0*/  LDL.64 R10, [R1+0xc80] ;  /* 0x000c8000010a7983 */ /* 0x000f280000100a00 */
[----:B------:R-:W4:Y:S04]  /*132f0*/  LDL.64 R6, [R1+0xc40] ;  /* 0x000c400001067983 */ /* 0x000f280000100a00 */
[----:B------:R-:W4:Y:S04]  /*13300*/  LDG.E.U16 R14, desc[UR10][R8.64] ;  /* 0x0000000a080e7981 */ /* 0x000f28000c1e1500 */
[----:B0-----:R-:W4:Y:S04]  /*13310*/  LDL.64 R26, [R1+0xc08] ;  /* 0x000c0800011a7983 */ /* 0x001f280000100a00 */
        /* <DEDUP_REMOVED lines=10> */
[----:B----4-:R-:W-:-:S03]  /*133c0*/  IMAD.WIDE R4, R12, 0x2, R28 ;  /* 0x000000020c047825 */ /* 0x010fc600078e021c */
[----:B------:R-:W-:Y:S01]  /*133d0*/  STL [R1+0x20], R15 ;  /* 0x0000200f01007387 */ /* 0x000fe20000100800 */
[----:B------:R-:W-:-:S04]  /*133e0*/  IMAD.WIDE R10, R12, 0x2, R10 ;  /* 0x000000020c0a7825 */ /* 0x000fc800078e020a */
[C---:B------:R-:W-:Y:S01]  /*133f0*/  IMAD.WIDE R6, R12.reuse, 0x2, R6 ;  /* 0x000000020c067825 */ /* 0x040fe200078e0206 */
[----:B------:R-:W4:Y:S04]  /*13400*/  LDG.E.U16 R29, desc[UR10][R10.64] ;  /* 0x0000000a0a1d7981 */ /* 0x000f28000c1e1500 */
[----:B------:R1:W-:Y:S01]  /*13410*/  STL [R1+0x134], R14 ;  /* 0x0001340e01007387 */ /* 0x0003e20000100800 */
[----:B0-----:R-:W-:-:S03]  /*13420*/  IMAD.WIDE R2, R12, 0x2, R26 ;  /* 0x000000020c027825 */ /* 0x001fc600078e021a */
[----:B------:R0:W4:Y:S04]  /*13430*/  LDG.E.U16 R27, desc[UR10][R6.64] ;  /* 0x0000000a061b7981 */ /* 0x000128000c1e1500 */
[----:B-1----:R-:W4:Y:S01]  /*13440*/  LDL.64 R14, [R1+0xb58] ;  /* 0x000b5800010e7983 */ /* 0x002f220000100a00 */
[----:B------:R-:W-:-:S05]  /*13450*/  IMAD.WIDE R8, R12, 0x2, R8 ;  /* 0x000000020c087825 */ /* 0x000fca00078e0208 */
[----:B------:R1:W4:Y:S04]  /*13460*/  LDG.E.U16 R26, desc[UR10][R8.64] ;  /* 0x0000000a081a7981 */ /* 0x000328000c1e1500 */
[----:B--2---:R2:W-:Y:S04]  /*13470*/  STL [R1+0xec], R0 ;  /* 0x0000ec0001007387 */ /* 0x0045e80000100800 */
[----:B--2---:R5:W2:Y:S01]  /*13480*/  LDG.E.U16 R0, desc[UR10][R4.64] ;  /* 0x0000000a04007981 */ /* 0x004aa2000c1e1500 */
[----:B0-----:R-:W-:-:S04]  /*13490*/  IMAD.WIDE R6, R12, 0x2, R18 ;  /* 0x000000020c067825 */ /* 0x001fc800078e0212 */
[C---:B------:R-:W-:Y:S01]  /*134a0*/  IMAD.WIDE R10, R12.reuse, 0x2, R24 ;  /* 0x000000020c0a7825 */ /* 0x040fe200078e0218 */
[----:B---3--:R0:W-:Y:S03]  /*134b0*/  STL [R1+0x12c], R13 ;  /* 0x00012c0d01007387 */ /* 0x0081e60000100800 */
[----:B-1----:R-:W-:-:S04]  /*134c0*/  IMAD.WIDE R8, R12, 0x2, R20 ;  /* 0x000000020c087825 */ /* 0x002fc800078e0214 */
[C---:B-----5:R-:W-:Y:S02]  /*134d0*/  IMAD.WIDE R4, R12.reuse, 0x2, R16 ;  /* 0x000000020c047825 */ /* 0x060fe400078e0210 */
[----:B------:R-:W3:Y:S04]  /*134e0*/  LDG.E.U16 R17, desc[UR10][R10.64] ;  /* 0x0000000a0a117981 */ /* 0x000ee8000c1e1500 */
[----:B0-----:R0:W5:Y:S04]  /*134f0*/  LDG.E.U16 R13, desc[UR10][R2.64] ;  /* 0x0000000a020d7981 */ /* 0x001168000c1e1500 */
[----:B----4-:R1:W-:Y:S04]  /*13500*/  STL [R1+0x110], R29 ;  /* 0x0001101d01007387 */ /* 0x0103e80000100800 */
[----:B-1----:R-:W4:Y:S04]  /*13510*/  LDL.64 R28, [R1+0xad8] ;  /* 0x000ad800011c7983 */ /* 0x002f280000100a00 */
[----:B------:R-:W-:Y:S01]  /*13520*/  STL [R1+0x118], R27 ;  /* 0x0001181b01007387 */ /* 0x000fe20000100800 */
[----:B0-----:R-:W-:-:S03]  /*13530*/  IMAD.WIDE R2, R12, 0x2, R14 ;  /* 0x000000020c027825 */ /* 0x001fc600078e020e */
[----:B------:R-:W4:Y:S04]  /*13540*/  LDG.E.U16 R15, desc[UR10][R6.64] ;  /* 0x0000000a060f7981 */ /* 0x000f28000c1e1500 */
        /* <DEDUP_REMOVED lines=19> */
[----:B------:R1:W-:Y:S04]  /*13680*/  STL [R1+0xb0], R14 ;  /* 0x0000b00e01007387 */ /* 0x0003e80000100800 */
[----:B------:R-:W4:Y:S01]  /*13690*/  LDG.E.U16 R29, desc[UR10][R6.64] ;  /* 0x0000000a061d7981 */ /* 0x000f22000c1e1500 */
[----:B0-----:R-:W-:-:S03]  /*136a0*/  IMAD.WIDE R2, R12, 0x2, R26 ;  /* 0x000000020c027825 */ /* 0x001fc600078e021a */
[----:B------:R0:W5:Y:S01]  /*136b0*/  LDG.E.U16 R27, desc[UR10][R10.64] ;  /* 0x0000000a0a1b7981 */ /* 0x000162000c1e1500 */
[----:B------:R-:W-:-:S03]  /*136c0*/  IMAD.WIDE R8, R12, 0x2, R8 ;  /* 0x000000020c087825 */ /* 0x000fc600078e0208 */
[----:B-1----:R-:W5:Y:S04]  /*136d0*/  LDL.64 R14, [R1+0xa28] ;  /* 0x000a2800010e7983 */ /* 0x002f680000100a00 */
[----:B------:R1:W5:Y:S04]  /*136e0*/  LDG.E.U16 R26, desc[UR10][R8.64] ;  /* 0x0000000a081a7981 */ /* 0x000368000c1e1500 */
[----:B--2---:R2:W-:Y:S04]  /*136f0*/  STL [R1+0x108], R0 ;  /* 0x0001080001007387 */ /* 0x0045e80000100800 */
[----:B--2---:R-:W2:Y:S01]  /*13700*/  LDG.E.U16 R0, desc[UR10][R4.64] ;  /* 0x0000000a04007981 */ /* 0x004ea2000c1e1500 */
[----:B0-----:R-:W-:-:S04]  /*13710*/  IMAD.WIDE R10, R12, 0x2, R24 ;  /* 0x000000020c0a7825 */ /* 0x001fc800078e0218 */
[----:B-1----:R-:W-:-:S04]  /*13720*/  IMAD.WIDE R8, R12, 0x2, R20 ;  /* 0x000000020c087825 */ /* 0x002fc800078e0214 */
[C---:B------:R-:W-:Y:S01]  /*13730*/  IMAD.WIDE R6, R12.reuse, 0x2, R18 ;  /* 0x000000020c067825 */ /* 0x040fe200078e0212 */
[----:B---3--:R0:W-:Y:S04]  /*13740*/  STL [R1+0x10c], R13 ;  /* 0x00010c0d01007387 */ /* 0x0081e80000100800 */
[----:B0-----:R5:W3:Y:S04]  /*13750*/  LDG.E.U16 R13, desc[UR10][R2.64] ;  /* 0x0000000a020d7981 */ /* 0x001ae8000c1e1500 */
[----:B----4-:R0:W-:Y:S01]  /*13760*/  STL [R1+0x104], R29 ;  /* 0x0001041d01007387 */ /* 0x0101e20000100800 */
[----:B-----5:R-:W-:-:S03]  /*13770*/  IMAD.WIDE R2, R12, 0x2, R14 ;  /* 0x000000020c027825 */ /* 0x020fc600078e020e */
[----:B0-----:R-:W4:Y:S04]  /*13780*/  LDL.64 R28, [R1+0xd10] ;  /* 0x000d1000011c7983 */ /* 0x001f280000100a00 */
[----:B------:R-:W-:Y:S04]  /*13790*/  STL [R1+0xf4], R27 ;  /* 0x0000f41b01007387 */ /* 0x000fe80000100800 */
[----:B------:R0:W-:Y:S04]  /*137a0*/  STL [R1+0xfc], R26 ;  /* 0x0000fc1a01007387 */ /* 0x0001e80000100800 */
[----:B------:R-:W5:Y:S04]  /*137b0*/  LDG.E.U16 R14, desc[UR10][R10.64] ;  /* 0x0000000a0a0e7981 */ /* 0x000f68000c1e1500 */
[----:B------:R-:W5:Y:S04]  /*137c0*/  LDG.E.U16 R15, desc[UR10][R8.64] ;  /* 0x0000000a080f7981 */ /* 0x000f68000c1e1500 */
[----:B0-----:R-:W5:Y:S04]  /*137d0*/  LDL.64 R26, [R1+0xd08] ;  /* 0x000d0800011a7983 */ /* 0x001f680000100a00 */
[----:B------:R-:W5:Y:S04]  /*137e0*/  LDL.64 R10, [R1+0xd28] ;  /* 0x000d2800010a7983 */ /* 0x000f680000100a00 */
[----:B------:R-:W5:Y:S04]  /*137f0*/  LDL.64 R8, [R1+0xa10] ;  /* 0x000a100001087983 */ /* 0x000f680000100a00 */
[----:B--2---:R0:W-:Y:S01]  /*13800*/  STL [R1+0x18], R0 ;  /* 0x0000180001007387 */ /* 0x0041e20000100800 */
[----:B------:R-:W-:-:S03]  /*13810*/  IMAD.WIDE R4, R12, 0x2, R16 ;  /* 0x000000020c047825 */ /* 0x000fc600078e0210 */
[----:B------:R-:W2:Y:S04]  /*13820*/  LDL.64 R24, [R1+0xcf0] ;  /* 0x000cf00001187983 */ /* 0x000ea80000100a00 */
[----:B------:R-:W2:Y:S04]  /*13830*/  LDL.64 R20, [R1+0xce8] ;  /* 0x000ce80001147983 */ /* 0x000ea80000100a00 */
[----:B0-----:R-:W2:Y:S04]  /*13840*/  LDG.E.U16 R0, desc[UR10][R6.64] ;  /* 0x0000000a06007981 */ /* 0x001ea8000c1e1500 */
[----:B------:R-:W2:Y:S04]  /*13850*/  LDL.64 R18, [R1+0xcc8] ;  /* 0x000cc80001127983 */ /* 0x000ea80000100a00 */
[----:B------:R-:W2:Y:S04]  /*13860*/  LDL.64 R16, [R1+0xcc0] ;  /* 0x000cc00001107983 */ /* 0x000ea80000100a00 */
[----:B------:R-:W2:Y:S04]  /*13870*/  LDL.64 R6, [R1+0xd20] ;  /* 0x000d200001067983 */ /* 0x000ea80000100a00 */
[----:B---3--:R0:W-:Y:S04]  /*13880*/  STL [R1+0xac], R13 ;  /* 0x0000ac0d01007387 */ /* 0x0081e80000100800 */
[----:B0-----:R4:W3:Y:S02]  /*13890*/  LDG.E.U16 R13, desc[UR10][R4.64] ;  /* 0x0000000a040d7981 */ /* 0x0018e4000c1e1500 */
[----:B----4-:R-:W-:-:S02]  /*138a0*/  IMAD.WIDE R4, R12, 0x2, R28 ;  /* 0x000000020c047825 */ /* 0x010fc400078e021c */
[----:B-----5:R-:W-:Y:S04]  /*138b0*/  STL [R1+0xdc], R15 ;  /* 0x0000dc0f01007387 */ /* 0x020fe80000100800 */
[----:B------:R0:W-:Y:S01]  /*138c0*/  STL [R1+0xd4], R14 ;  /* 0x0000d40e01007387 */ /* 0x0001e20000100800 */
[----:B------:R-:W-:-:S04]  /*138d0*/  IMAD.WIDE R10, R12, 0x2, R10 ;  /* 0x000000020c0a7825 */ /* 0x000fc800078e020a */
[C---:B------:R-:W-:Y:S01]  /*138e0*/  IMAD.WIDE R8, R12.reuse, 0x2, R8 ;  /* 0x000000020c087825 */ /* 0x040fe200078e0208 */
[----:B------:R-:W4:Y:S04]  /*138f0*/  LDG.E.U16 R28, desc[UR10][R10.64] ;  /* 0x0000000a0a1c7981 */ /* 0x000f28000c1e1500 */
[----:B0-----:R-:W5:Y:S04]  /*13900*/  LDL.64 R14, [R1+0xca8] ;  /* 0x000ca800010e7983 */ /* 0x001f680000100a00 */
[----:B--2---:R0:W-:Y:S04]  /*13910*/  STL [R1+0xe0], R0 ;  /* 0x0000e00001007387 */ /* 0x0041e80000100800 */
[----:B0-----:R0:W2:Y:S02]  /*13920*/  LDG.E.U16 R0, desc[UR10][R2.64] ;  /* 0x0000000a02007981 */ /* 0x0010a4000c1e1500 */
[----:B0-----:R-:W-:-:S02]  /*13930*/  IMAD.WIDE R2, R12, 0x2, R26 ;  /* 0x000000020c027825 */ /* 0x001fc400078e021a */
[----:B------:R0:W4:Y:S02]  /*13940*/  LDG.E.U16 R27, desc[UR10][R8.64] ;  /* 0x0000000a081b7981 */ /* 0x000124000c1e1500 */
[C---:B------:R-:W-:Y:S02]  /*13950*/  IMAD.WIDE R10, R12.reuse, 0x2, R24 ;  /* 0x000000020c0a7825 */ /* 0x040fe400078e0218 */
[----:B---3--:R1:W-:Y:S02]  /*13960*/  STL [R1+0xe8], R13 ;  /* 0x0000e80d01007387 */ /* 0x0083e40000100800 */
[----:B------:R-:W-:-:S04]  /*13970*/  IMAD.WIDE R6, R12, 0x2, R6 ;  /* 0x000000020c067825 */ /* 0x000fc800078e0206 */
[C---:B0-----:R-:W-:Y:S01]  /*13980*/  IMAD.WIDE R8, R12.reuse, 0x2, R20 ;  /* 0x000000020c087825 */ /* 0x041fe200078e0214 */
[----:B------:R-:W3:Y:S04]  /*13990*/  LDG.E.U16 R29, desc[UR10][R6.64] ;  /* 0x0000000a061d7981 */ /* 0x000ee8000c1e1500 */
[----:B-1----:R-:W3:Y:S04]  /*139a0*/  LDG.E.U16 R13, desc[UR10][R4.64] ;  /* 0x0000000a040d7981 */ /* 0x002ee8000c1e1500 */
[----:B--2---:R0:W-:Y:S04]  /*139b0*/  STL [R1+0xe4], R0 ;  /* 0x0000e40001007387 */ /* 0x0041e80000100800 */
[----:B0-----:R5:W2:Y:S04]  /*139c0*/  LDG.E.U16 R0, desc[UR10][R2.64] ;  /* 0x0000000a02007981 */ /* 0x001aa8000c1e1500 */
[----:B----4-:R0:W-:Y:S01]  /*139d0*/  STL [R1+0xd8], R27 ;  /* 0x0000d81b01007387 */ /* 0x0101e20000100800 */
[----:B-----5:R-:W-:-:S03]  /*139e0*/  IMAD.WIDE R2, R12, 0x2, R14 ;  /* 0x000000020c027825 */ /* 0x020fc600078e020e */
[----:B------:R-:W4:Y:S04]  /*139f0*/  LDG.E.U16 R14, desc[UR10][R10.64] ;  /* 0x0000000a0a0e7981 */ /* 0x000f28000c1e1500 */
[----:B0-----:R-:W5:Y:S04]  /*13a00*/  LDL.64 R26, [R1+0xc68] ;  /* 0x000c6800011a7983 */ /* 0x001f680000100a00 */
[----:B------:R-:W2:Y:S04]  /*13a10*/  LDL.64 R10, [R1+0xc90] ;  /* 0x000c9000010a7983 */ /* 0x000ea80000100a00 */
[----:B------:R0:W-:Y:S04]  /*13a20*/  STL [R1+0xc4], R28 ;  /* 0x0000c41c01007387 */ /* 0x0001e80000100800 */
[----:B0-----:R-:W2:Y:S01]  /*13a30*/  LDG.E.U16 R28, desc[UR10][R8.64] ;  /* 0x0000000a081c7981 */ /* 0x001ea2000c1e1500 */
[----:B------:R-:W-:-:S04]  /*13a40*/  IMAD.WIDE R6, R12, 0x2, R18 ;  /* 0x000000020c067825 */ /* 0x000fc800078e0212 */
[C---:B------:R-:W-:Y:S01]  /*13a50*/  IMAD.WIDE R4, R12.reuse, 0x2, R16 ;  /* 0x000000020c047825 */ /* 0x040fe200078e0210 */
[----:B------:R-:W4:Y:S04]  /*13a60*/  LDG.E.U16 R15, desc[UR10][R6.64] ;  /* 0x0000000a060f7981 */ /* 0x000f28000c1e1500 */
[----:B------:R-:W4:Y:S04]  /*13a70*/  LDL.64 R8, [R1+0xca0] ;  /* 0x000ca00001087983 */ /* 0x000f280000100a00 */
[----:B--2---:R-:W-:Y:S04]  /*13a80*/  STL [R1+0x5cf0], R28 ;  /* 0x005cf01c01007387 */ /* 0x004fe80000100800 */
[----:B---3--:R0:W-:Y:S04]  /*13a90*/  STL [R1+0xc8], R29 ;  /* 0x0000c81d01007387 */ /* 0x0081e80000100800 */
[----:B------:R-:W2:Y:S04]  /*13aa0*/  LDL.64 R6, [R1+0xc88] ;  /* 0x000c880001067983 */ /* 0x000ea80000100a00 */
[----:B0-----:R-:W3:Y:S04]  /*13ab0*/  LDL.64 R28, [R1+0xc70] ;  /* 0x000c7000011c7983 */ /* 0x001ee80000100a00 */
[----:B------:R0:W-:Y:S04]  /*13ac0*/  STL [R1+0xd0], R13 ;  /* 0x0000d00d01007387 */ /* 0x0001e80000100800 */
[----:B0-----:R-:W3:Y:S04]  /*13ad0*/  LDG.E.U16 R13, desc[UR10][R4.64] ;  /* 0x0000000a040d7981 */ /* 0x001ee8000c1e1500 */
[----:B------:R0:W-:Y:S01]  /*13ae0*/  STL [R1+0xcc], R0 ;  /* 0x0000cc0001007387 */ /* 0x0001e20000100800 */
[----:B----4-:R-:W-:-:S03]  /*13af0*/  IMAD.WIDE R8, R12, 0x2, R8 ;  /* 0x000000020c087825 */ /* 0x010fc600078e0208 */
[----:B------:R-:W4:Y:S04]  /*13b00*/  LDL.64 R24, [R1+0xc50] ;  /* 0x000c500001187983 */ /* 0x000f280000100a00 */
[----:B------:R-:W4:Y:S04]  /*13b10*/  LDL.64 R20, [R1+0xc48] ;  /* 0x000c480001147983 */ /* 0x000f280000100a00 */
[----:B0-----:R5:W4:Y:S04]  /*13b20*/  LDG.E.U16 R0, desc[UR10][R2.64] ;  /* 0x0000000a02007981 */ /* 0x001b28000c1e1500 */
[----:B------:R-:W4:Y:S04]  /*13b30*/  LDL.64 R18, [R1+0xc30] ;  /* 0x000c300001127983 */ /* 0x000f280000100a00 */
[----:B------:R-:W4:Y:S01]  /*13b40*/  LDL.64 R16, [R1+0xc28] ;  /* 0x000c280001107983 */ /* 0x000f220000100a00 */
[----:B-----5:R-:W-:-:S03]  /*13b50*/  IMAD.WIDE R2, R12, 0x2, R26 ;  /* 0x000000020c027825 */ /* 0x020fc600078e021a */
[----:B------:R-:W-:Y:S04]  /*13b60*/  STL [R1+0x9c], R15 ;  /* 0x00009c0f01007387 */ /* 0x000fe80000100800 */
[----:B------:R0:W-:Y:S01]  /*13b70*/  STL [R1+0xc0], R14 ;  /* 0x0000c00e01007387 */ /* 0x0001e20000100800 */
[----:B------:R-:W-:-:S03]  /*13b80*/  IMAD.WIDE R10, R12, 0x2, R10 ;  /* 0x000000020c0a7825 */ /* 0x000fc600078e020a */
[----:B------:R-:W5:Y:S04]  /*13b90*/  LDG.E.U16 R26, desc[UR10][R2.64] ;  /* 0x0000000a021a7981 */ /* 0x000f68000c1e1500 */
[----:B0-----:R-:W5:Y:S01]  /*13ba0*/  LDL.64 R14, [R1+0xbf0] ;  /* 0x000bf000010e7983 */ /* 0x001f620000100a00 */
[----:B--2---:R-:W-:-:S04]  /*13bb0*/  IMAD.WIDE R6, R12, 0x2, R6 ;  /* 0x000000020c067825 */ /* 0x004fc800078e0206 */
[C---:B---3--:R-:W-:Y:S02]  /*13bc0*/  IMAD.WIDE R4, R12.reuse, 0x2, R28 ;  /* 0x000000020c047825 */ /* 0x048fe400078e021c */
[----:B------:R-:W2:Y:S04]  /*13bd0*/  LDG.E.U16 R29, desc[UR10][R6.64] ;  /* 0x0000000a061d7981 */ /* 0x000ea8000c1e1500 */
[----:B------:R4:W3:Y:S04]  /*13be0*/  LDG.E.U16 R28, desc[UR10][R10.64] ;  /* 0x0000000a0a1c7981 */ /* 0x0008e8000c1e1500 */
[----:B------:R-:W2:Y:S04]  /*13bf0*/  LDG.E.U16 R27, desc[UR10][R4.64] ;  /* 0x0000000a041b7981 */ /* 0x000ea8000c1e1500 */
[----:B------:R0:W-:Y:S04]  /*13c00*/  STL [R1+0xb8], R13 ;  /* 0x0000b80d01007387 */ /* 0x0001e80000100800 */
[----:B0-----:R0:W2:Y:S01]  /*13c10*/  LDG.E.U16 R13, desc[UR10][R8.64] ;  /* 0x0000000a080d7981 */ /* 0x0010a2000c1e1500 */
[----:B----4-:R-:W-:-:S04]  /*13c20*/  IMAD.WIDE R10, R12, 0x2, R24 ;  /* 0x000000020c0a7825 */ /* 0x010fc800078e0218 */
[----:B0-----:R-:W-:-:S04]  /*13c30*/  IMAD.WIDE R8, R12, 0x2, R20 ;  /* 0x000000020c087825 */ /* 0x001fc800078e0214 */
[----:B------:R-:W-:-:S04]  /*13c40*/  IMAD.WIDE R6, R12, 0x2, R18 ;  /* 0x000000020c067825 */ /* 0x000fc800078e0212 */
[C---:B------:R-:W-:Y:S02]  /*13c50*/  IMAD.WIDE R4, R12.reuse, 0x2, R16 ;  /* 0x000000020c047825 */ /* 0x040fe400078e0210 */
[----:B------:R-:W4:Y:S04]  /*13c60*/  LDG.E.U16 R17, desc[UR10][R10.64] ;  /* 0x0000000a0a117981 */ /* 0x000f28000c1e1500 */
[----:B-----5:R-:W-:Y:S04]  /*13c70*/  STL [R1+0x5cf4], R26 ;  /* 0x005cf41a01007387 */ /* 0x020fe80000100800 */
[----:B------:R0:W-:Y:S01]  /*13c80*/  STL [R1+0xbc], R0 ;  /* 0x0000bc0001007387 */ /* 0x0001e20000100800 */
[----:B------:R-:W-:-:S03]  /*13c90*/  IMAD.WIDE R2, R12, 0x2, R14 ;  /* 0x000000020c027825 */ /* 0x000fc600078e020e */
[----:B------:R1:W5:Y:S04]  /*13ca0*/  LDG.E.U16 R14, desc[UR10][R8.64] ;  /* 0x0000000a080e7981 */ /* 0x000368000c1e1500 */
[----:B------:R-:W4:Y:S01]  /*13cb0*/  LDG.E.U16 R15, desc[UR10][R6.64] ;  /* 0x0000000a060f7981 */ /* 0x000f22000c1e1500 */
[----:B0-----:R-:W0:Y:S03]  /*13cc0*/  LDC R0, c[0x0][0x3c4] ;  /* 0x0000f100ff007b82 */ /* 0x001e260000000800 */
[----:B------:R-:W4:Y:S04]  /*13cd0*/  LDL.64 R10, [R1+0xbc8] ;  /* 0x000bc800010a7983 */ /* 0x000f280000100a00 */
[----:B------:R-:W1:Y:S04]  /*13ce0*/  LDL.64 R8, [R1+0xbc0] ;  /* 0x000bc00001087983 */ /* 0x000e680000100a00 */
[----:B------:R-:W4:Y:S04]  /*13cf0*/  LDL.64 R6, [R1+0xb68] ;  /* 0x000b680001067983 */ /* 0x000f280000100a00 */
[----:B--2---:R2:W-:Y:S04]  /*13d00*/  STL [R1+0xb4], R13 ;  /* 0x0000b40d01007387 */ /* 0x0045e80000100800 */
[----:B--2---:R-:W2:Y:S04]  /*13d10*/  LDG.E.U16 R13, desc[UR10][R4.64] ;  /* 0x0000000a040d7981 */ /* 0x004ea8000c1e1500 */
[----:B------:R-:W2:Y:S04]  /*13d20*/  LDL.64 R4, [R1+0xb50] ;  /* 0x000b500001047983 */ /* 0x000ea80000100a00 */
[----:B------:R-:W-:Y:S04]  /*13d30*/  STL [R1+0xa4], R29 ;  /* 0x0000a41d01007387 */ /* 0x000fe80000100800 */
[----:B---3--:R3:W-:Y:S04]  /*13d40*/  STL [R1+0xa8], R28 ;  /* 0x0000a81c01007387 */ /* 0x0087e80000100800 */
[----:B---3--:R-:W3:Y:S04]  /*13d50*/  LDL.64 R28, [R1+0x9e0] ;  /* 0x0009e000011c7983 */ /* 0x008ee80000100a00 */
[----:B------:R0:W-:Y:S04]  /*13d60*/  STL [R1+0xa0], R27 ;  /* 0x0000a01b01007387 */ /* 0x0001e80000100800 */
[----:B------:R-:W2:Y:S04]  /*13d70*/  LDL.64 R24, [R1+0x9e0] ;  /* 0x0009e00001187983 */ /* 0x000ea80000100a00 */
[----:B------:R-:W3:Y:S04]  /*13d80*/  LDL.64 R20, [R1+0x9d8] ;  /* 0x0009d80001147983 */ /* 0x000ee80000100a00 */
[----:B0-----:R-:W3:Y:S04]  /*13d90*/  LDL.64 R26, [R1+0x9d8] ;  /* 0x0009d800011a7983 */ /* 0x001ee80000100a00 */
[----:B------:R-:W5:Y:S04]  /*13da0*/  LDL.64 R18, [R1+0x9d0] ;  /* 0x0009d00001127983 */ /* 0x000f680000100a00 */
[----:B--2---:R-:W2:Y:S04]  /*13db0*/  LDL.64 R24, [R1+0xaf0] ;  /* 0x000af00001187983 */ /* 0x004ea80000100a00 */
[----:B----4-:R0:W-:Y:S01]  /*13dc0*/  STL [R1+0x8c], R17 ;  /* 0x00008c1101007387 */ /* 0x0101e20000100800 */
[----:B------:R-:W-:-:S03]  /*13dd0*/  IMAD.WIDE R10, R12, 0x2, R10 ;  /* 0x000000020c0a7825 */ /* 0x000fc600078e020a */
[----:B---3--:R2:W3:Y:S01]  /*13de0*/  LDG.E.U16 R20, desc[UR10][R2.64] ;  /* 0x0000000a02147981 */ /* 0x0084e2000c1e1500 */
[----:B-1----:R-:W-:-:S03]  /*13df0*/  IMAD.WIDE R8, R12, 0x2, R8 ;  /* 0x000000020c087825 */ /* 0x002fc600078e0208 */
[----:B------:R-:W4:Y:S04]  /*13e00*/  LDG.E.U16 R11, desc[UR10][R10.64] ;  /* 0x0000000a0a0b7981 */ /* 0x000f28000c1e1500 */
[----:B0-----:R-:W2:Y:S04]  /*13e10*/  LDL.64 R16, [R1+0x9c8] ;  /* 0x0009c80001107983 */ /* 0x001ea80000100a00 */
[----:B------:R-:W-:Y:S04]  /*13e20*/  STL [R1+0x94], R15 ;  /* 0x0000940f01007387 */ /* 0x000fe80000100800 */
[----:B-----5:R0:W-:Y:S04]  /*13e30*/  STL [R1+0x90], R14 ;  /* 0x0000900e01007387 */ /* 0x0201e80000100800 */
[----:B------:R-:W5:Y:S04]  /*13e40*/  LDL.64 R18, [R1+0x9d0] ;  /* 0x0009d00001127983 */ /* 0x000f680000100a00 */
[----:B------:R-:W3:Y:S04]  /*13e50*/  LDG.E.U16 R9, desc[UR10][R8.64] ;  /* 0x0000000a08097981 */ /* 0x000ee8000c1e1500 */
[----:B0-----:R-:W3:Y:S04]  /*13e60*/  LDL.64 R14, [R1+0x988] ;  /* 0x00098800010e7983 */ /* 0x001ee80000100a00 */
[----:B--2---:R-:W2:Y:S01]  /*13e70*/  LDL.64 R16, [R1+0x9c8] ;  /* 0x0009c80001107983 */ /* 0x004ea20000100a00 */
[----:B------:R-:W-:Y:S01]  /*13e80*/  IMAD.WIDE R2, R12, 0x2, R24 ;  /* 0x000000020c027825 */ /* 0x000fe200078e0218 */
[----:B------:R-:W-:-:S03]  /*13e90*/  LEA R24, R0, R22, 0x4 ;  /* 0x0000001600187211 */ /* 0x000fc600078e20ff */
[----:B------:R-:W-:-:S04]  /*13ea0*/  IMAD.WIDE R6, R12, 0x2, R6 ;  /* 0x000000020c067825 */ /* 0x000fc800078e0206 */
[----:B------:R-:W-:Y:S02]  /*13eb0*/  IMAD.WIDE R4, R12, 0x2, R4 ;  /* 0x000000020c047825 */ /* 0x000fe400078e0204 */
[----:B------:R-:W2:Y:S02]  /*13ec0*/  LDG.E.U16 R7, desc[UR10][R6.64] ;  /* 0x0000000a06077981 */ /* 0x000ea4000c1e1500 */
[C---:B-----5:R-:W-:Y:S02]  /*13ed0*/  IMAD R18, R0.reuse, 0x40, R22 ;  /* 0x0000004000127824 */ /* 0x060fe400078e0216 */
[----:B------:R-:W-:Y:S01]  /*13ee0*/  IMAD.MOV.U32 R21, RZ, RZ, R27 ;  /* 0x000000ffff157224 */ /* 0x000fe200078e001b */
[----:B------:R-:W5:Y:S04]  /*13ef0*/  LDG.E.U16 R5, desc[UR10][R4.64] ;  /* 0x0000000a04057981 */ /* 0x000f68000c1e1500 */
[----:B---3--:R-:W3:Y:S04]  /*13f00*/  LDL.64 R14, [R1+0x988] ;  /* 0x00098800010e7983 */ /* 0x008ee80000100a00 */
[----:B------:R0:W-:Y:S04]  /*13f10*/  STL [R1+0x98], R13 ;  /* 0x0000980d01007387 */ /* 0x0001e80000100800 */
[----:B------:R1:W-:Y:S04]  /*13f20*/  STL [R1+0x88], R20 ;  /* 0x0000881401007387 */ /* 0x0003e80000100800 */
[----:B------:R-:W-:Y:S04]  /*13f30*/  STL [R1+0x9e0], R24 ;  /* 0x0009e01801007387 */ /* 0x000fe80000100800 */
[----:B0-----:R-:W5:Y:S01]  /*13f40*/  LDG.E.U16 R13, desc[UR10][R2.64] ;  /* 0x0000000a020d7981 */ /* 0x001f62000c1e1500 */
[----:B-1----:R-:W-:-:S05]  /*13f50*/  LEA R20, R0, R22, 0x5 ;  /* 0x0000001600147211 */ /* 0x002fca00078e28ff */
[----:B------:R-:W-:Y:S04]  /*13f60*/  STL [R1+0x9d8], R20 ;  /* 0x0009d81401007387 */ /* 0x000fe80000100800 */
[----:B------:R-:W-:Y:S04]  /*13f70*/  STL [R1+0x9d0], R18 ;  /* 0x0009d01201007387 */ /* 0x000fe80000100800 */
[----:B----4-:R-:W-:Y:S01]  /*13f80*/  STL [R1+0x80], R11 ;  /* 0x0000800b01007387 */ /* 0x010fe20000100800 */
[----:B--2---:R-:W-:-:S05]  /*13f90*/  LEA R16, R0, R22, 0x7 ;  /* 0x0000001600107211 */ /* 0x004fca00078e38ff */
[----:B------:R-:W-:Y:S04]  /*13fa0*/  STL [R1+0x9c8], R16 ;  /* 0x0009c81001007387 */ /* 0x000fe80000100800 */
[----:B------:R0:W-:Y:S02]  /*13fb0*/  STL [R1+0x84], R9 ;  /* 0x0000840901007387 */ /* 0x0001e40000100800 */
[----:B0-----:R-:W-:-:S05]  /*13fc0*/  IMAD.WIDE R8, R12, 0x2, R20 ;  /* 0x000000020c087825 */ /* 0x001fca00078e0214 */
[----:B------:R-:W2:Y:S01]  /*13fd0*/  LDG.E.U16 R26, desc[UR10][R8.64] ;  /* 0x0000000a081a7981 */ /* 0x000ea2000c1e1500 */
[----:B---3--:R-:W-:-:S03]  /*13fe0*/  IMAD R14, R0, 0x90, R22 ;  /* 0x00000090000e7824 */ /* 0x008fc600078e0216 */
[----:B------:R0:W-:Y:S04]  /*13ff0*/  STL [R1+0x78], R7 ;  /* 0x0000780701007387 */ /* 0x0001e80000100800 */
[----:B------:R-:W-:Y:S01]  /*14000*/  STL [R1+0x988], R14 ;  /* 0x0009880e01007387 */ /* 0x000fe20000100800 */
[----:B------:R-:W-:-:S03]  /*14010*/  IMAD.MOV.U32 R25, RZ, RZ, R29 ;  /* 0x000000ffff197224 */ /* 0x000fc600078e001d */
[----:B-----5:R1:W-:Y:S01]  /*14020*/  STL [R1+0x7c], R5 ;  /* 0x00007c0501007387 */ /* 0x0203e20000100800 */
[----:B0-----:R-:W-:-:S03]  /*14030*/  IMAD.WIDE R6, R12, 0x2, R18 ;  /* 0x000000020c067825 */ /* 0x001fc600078e0212 */
[----:B------:R0:W-:Y:S01]  /*14040*/  STL [R1+0x74], R13 ;  /* 0x0000740d01007387 */ /* 0x0001e20000100800 */
[----:B------:R-:W-:-:S03]  /*14050*/  IMAD.WIDE R10, R12, 0x2, R24 ;  /* 0x000000020c0a7825 */ /* 0x000fc600078e0218 */
[----:B------:R-:W3:Y:S01]  /*14060*/  LDL.64 R18, [R1+0xad0] ;  /* 0x000ad00001127983 */ /* 0x000ee20000100a00 */
[----:B-1----:R-:W-:-:S03]  /*14070*/  IMAD.WIDE R4, R12, 0x2, R16 ;  /* 0x000000020c047825 */ /* 0x002fc600078e0210 */
[----:B------:R-:W4:Y:S04]  /*14080*/  LDL.64 R8, [R1+0x980] ;  /* 0x0009800001087983 */ /* 0x000f280000100a00 */
[----:B------:R-:W5:Y:S04]  /*14090*/  LDG.E.U16 R29, desc[UR10][R4.64] ;  /* 0x0000000a041d7981 */ /* 0x000f68000c1e1500 */
[----:B0-----:R-:W3:Y:S01]  /*140a0*/  LDG.E.U16 R13, desc[UR10][R10.64] ;  /* 0x0000000a0a0d7981 */ /* 0x001ee2000c1e1500 */
[----:B------:R-:W-:-:S03]  /*140b0*/  IMAD.WIDE R2, R12, 0x2, R14 ;  /* 0x000000020c027825 */ /* 0x000fc600078e020e */
[----:B------:R-:W3:Y:S04]  /*140c0*/  LDG.E.U16 R28, desc[UR10][R6.64] ;  /* 0x0000000a061c7981 */ /* 0x000ee8000c1e1500 */
[----:B------:R4:W3:Y:S04]  /*140d0*/  LDG.E.U16 R27, desc[UR10][R2.64] ;  /* 0x0000000a021b7981 */ /* 0x0008e8000c1e1500 */
[----:B--2---:R0:W-:Y:S04]  /*140e0*/  STL [R1+0x5cf8], R26 ;  /* 0x005cf81a01007387 */ /* 0x0041e80000100800 */
[----:B------:R-:W2:Y:S04]  /*140f0*/  LDL.64 R4, [R1+0x9c0] ;  /* 0x0009c00001047983 */ /* 0x000ea80000100a00 */
[----:B------:R-:W3:Y:S04]  /*14100*/  LDL.64 R16, [R1+0x9f0] ;  /* 0x0009f00001107983 */ /* 0x000ee80000100a00 */
[----:B0-----:R-:W4:Y:S04]  /*14110*/  LDL R26, [R1+0x694] ;  /* 0x00069400011a7983 */ /* 0x001f280000100800 */
[----:B------:R-:W4:Y:S04]  /*14120*/  LDL.64 R10, [R1+0xa70] ;  /* 0x000a7000010a7983 */ /* 0x000f280000100a00 */
[----:B------:R-:W4:Y:S04]  /*14130*/  LDL.64 R14, [R1+0x9b8] ;  /* 0x0009b800010e7983 */ /* 0x000f280000100a00 */
[----:B------:R-:W5:Y:S04]  /*14140*/  LDL.64 R6, [R1+0xa58] ;  /* 0x000a580001067983 */ /* 0x000f680000100a00 */
[----:B------:R-:W5:Y:S04]  /*14150*/  LDL.64 R2, [R1+0x980] ;  /* 0x0009800001027983 */ /* 0x000f680000100a00 */
[----:B------:R-:W5:Y:S04]  /*14160*/  LDL.64 R24, [R1+0xb48] ;  /* 0x000b480001187983 */ /* 0x000f680000100a00 */
[----:B------:R-:W5:Y:S04]  /*14170*/  LDL.64 R20, [R1+0x9b8] ;  /* 0x0009b80001147983 */ /* 0x000f680000100a00 */
[----:B--2---:R-:W2:Y:S04]  /*14180*/  LDL.64 R4, [R1+0x9c0] ;  /* 0x0009c00001047983 */ /* 0x004ea80000100a00 */
[----:B---3--:R-:W3:Y:S04]  /*14190*/  LDL.64 R16, [R1+0x9f0] ;  /* 0x0009f00001107983 */ /* 0x008ee80000100a00 */
[----:B------:R0:W-:Y:S04]  /*141a0*/  STL [R1+0x6c], R13 ;  /* 0x00006c0d01007387 */ /* 0x0001e80000100800 */
[----:B0-----:R-:W3:Y:S01]  /*141b0*/  LDL.64 R12, [R1+0x978] ;  /* 0x00097800010c7983 */ /* 0x001ee20000100a00 */
[----:B----4-:R-:W-:-:S05]  /*141c0*/  IMAD.WIDE R10, R26, 0x2, R10 ;  /* 0x000000021a0a7825 */ /* 0x010fca00078e020a */
[----:B------:R-:W4:Y:S01]  /*141d0*/  LDG.E.U16 R14, desc[UR10][R10.64] ;  /* 0x0000000a0a0e7981 */ /* 0x000f22000c1e1500 */
[----:B-----5:R-:W-:Y:S02]  /*141e0*/  IMAD.MOV.U32 R3, RZ, RZ, R9 ;  /* 0x000000ffff037224 */ /* 0x020fe400078e0009 */
[----:B------:R-:W-:-:S04]  /*141f0*/  IMAD.WIDE R6, R26, 0x2, R6 ;  /* 0x000000021a067825 */ /* 0x000fc800078e0206 */
[----:B------:R-:W-:Y:S02]  /*14200*/  IMAD R2, R0, 0x92, R22 ;  /* 0x0000009200027824 */ /* 0x000fe400078e0216 */
[C---:B------:R-:W-:Y:S01]  /*14210*/  IMAD.WIDE R8, R26.reuse, 0x2, R18 ;  /* 0x000000021a087825 */ /* 0x040fe200078e0212 */
[----:B------:R-:W5:Y:S04]  /*14220*/  LDG.E.U16 R11, desc[UR10][R6.64] ;  /* 0x0000000a060b7981 */ /* 0x000f68000c1e1500 */
[----:B------:R0:W4:Y:S02]  /*14230*/  LDG.E.U16 R10, desc[UR10][R8.64] ;  /* 0x0000000a080a7981 */ /* 0x000124000c1e1500 */
[----:B0-----:R-:W-:-:S04]  /*14240*/  IMAD.WIDE R8, R26, 0x2, R24 ;  /* 0x000000021a087825 */ /* 0x001fc800078e0218 */
[----:B------:R-:W-:Y:S02]  /*14250*/  IMAD.MOV.U32 R15, RZ, RZ, R21 ;  /* 0x000000ffff0f7224 */ /* 0x000fe400078e0015 */
[----:B------:R-:W5:Y:S01]  /*14260*/  LDG.E.U16 R9, desc[UR10][R8.64] ;  /* 0x0000000a08097981 */ /* 0x000f62000c1e1500 */
[----:B--2---:R-:W-:-:S05]  /*14270*/  IMAD R4, R0, 0x82, R22 ;  /* 0x0000008200047824 */ /* 0x004fca00078e0216 */
[----:B------:R0:W-:Y:S04]  /*14280*/  STL [R1+0x9c0], R4 ;  /* 0x0009c00401007387 */ /* 0x0001e80000100800 */
[----:B---3--:R-:W2:Y:S01]  /*14290*/  LDL.64 R12, [R1+0x978] ;  /* 0x00097800010c7983 */ /* 0x008ea20000100a00 */
[----:B0-----:R-:W-:-:S03]  /*142a0*/  IMAD.WIDE R4, R26, 0x2, R4 ;  /* 0x000000021a047825 */ /* 0x001fc600078e0204 */
[----:B------:R-:W-:Y:S04]  /*142b0*/  STL [R1+0x980], R2 ;  /* 0x0009800201007387 */ /* 0x000fe80000100800 */
[----:B------:R-:W3:Y:S04]  /*142c0*/  LDL.64 R18, [R1+0xac8] ;  /* 0x000ac80001127983 */ /* 0x000ee80000100a00 */
[----:B------:R0:W-:Y:S04]  /*142d0*/  STL [R1+0x14], R29 ;  /* 0x0000141d01007387 */ /* 0x0001e80000100800 */
[----:B------:R1:W-:Y:S04]  /*142e0*/  STL [R1+0x8], R27 ;  /* 0x0000081b01007387 */ /* 0x0003e80000100800 */
[----:B------:R-:W3:Y:S04]  /*142f0*/  LDL.64 R24, [R1+0x9b0] ;  /* 0x0009b00001187983 */ /* 0x000ee80000100a00 */
[----:B0-----:R0:W3:Y:S01]  /*14300*/  LDG.E.U16 R29, desc[UR10][R4.64] ;  /* 0x0000000a041d7981 */ /* 0x0010e2000c1e1500 */
[----:B------:R-:W-:-:S05]  /*14310*/  LEA R16, R0, R22, 0x2 ;  /* 0x0000001600107211 */ /* 0x000fca00078e10ff */
[----:B------:R-:W-:Y:S04]  /*14320*/  STL [R1+0x9f0], R16 ;  /* 0x0009f01001007387 */ /* 0x000fe80000100800 */
[----:B----4-:R4:W-:Y:S01]  /*14330*/  STL [R1+0x4c], R14 ;  /* 0x00004c0e01007387 */ /* 0x0109e20000100800 */
[----:B------:R-:W-:-:S05]  /*14340*/  IMAD.WIDE R2, R26, 0x2, R2 ;  /* 0x000000021a027825 */ /* 0x000fca00078e0202 */
[----:B-1----:R1:W3:Y:S01]  /*14350*/  LDG.E.U16 R27, desc[UR10][R2.64] ;  /* 0x0000000a021b7981 */ /* 0x0022e2000c1e1500 */
[----:B----4-:R-:W-:-:S05]  /*14360*/  IMAD R14, R0, 0x84, R22 ;  /* 0x00000084000e7824 */ /* 0x010fca00078e0216 */
[----:B------:R-:W-:Y:S04]  /*14370*/  STL [R1+0x9b8], R14 ;  /* 0x0009b80e01007387 */ /* 0x000fe80000100800 */
[----:B-----5:R-:W-:Y:S04]  /*14380*/  STL [R1+0x58], R11 ;  /* 0x0000580b01007387 */ /* 0x020fe80000100800 */
[----:B------:R4:W-:Y:S01]  /*14390*/  STL [R1+0x5c], R10 ;  /* 0x00005c0a01007387 */ /* 0x0009e20000100800 */
[----:B0-----:R-:W-:-:S04]  /*143a0*/  IMAD.WIDE R4, R26, 0x2, R14 ;  /* 0x000000021a047825 */ /* 0x001fc800078e020e */
[----:B----4-:R-:W-:-:S04]  /*143b0*/  IMAD.WIDE R10, R26, 0x2, R16 ;  /* 0x000000021a0a7825 */ /* 0x010fc800078e0210 */
[----:B--2---:R-:W-:-:S04]  /*143c0*/  IMAD R12, R0, 0x94, R22 ;  /* 0x00000094000c7824 */ /* 0x004fc800078e0216 */
[C---:B-1----:R-:W-:Y:S02]  /*143d0*/  IMAD.WIDE R2, R26.reuse, 0x2, R12 ;  /* 0x000000021a027825 */ /* 0x042fe400078e020c */
[----:B------:R-:W2:Y:S02]  /*143e0*/  LDG.E.U16 R13, desc[UR10][R10.64] ;  /* 0x0000000a0a0d7981 */ /* 0x000ea4000c1e1500 */
[----:B---3--:R-:W-:-:S06]  /*143f0*/  IMAD.WIDE R6, R26, 0x2, R18 ;  /* 0x000000021a067825 */ /* 0x008fcc00078e0212 */
[----:B------:R-:W3:Y:S04]  /*14400*/  LDG.E.U16 R7, desc[UR10][R6.64] ;  /* 0x0000000a06077981 */ /* 0x000ee8000c1e1500 */
[----:B------:R-:W4:Y:S04]  /*14410*/  LDL.64 R24, [R1+0x9b0] ;  /* 0x0009b00001187983 */ /* 0x000f280000100a00 */
[----:B------:R-:W-:Y:S04]  /*14420*/  STL [R1+0x978], R12 ;  /* 0x0009780c01007387 */ /* 0x000fe80000100800 */
[----:B------:R-:W5:Y:S04]  /*14430*/  LDL.64 R16, [R1+0x9e8] ;  /* 0x0009e80001107983 */ /* 0x000f680000100a00 */
[----:B------:R-:W2:Y:S04]  /*14440*/  LDL.64 R20, [R1+0xa50] ;  /* 0x000a500001147983 */ /* 0x000ea80000100a00 */
[----:B------:R-:W2:Y:S04]  /*14450*/  LDL.64 R10, [R1+0xba8] ;  /* 0x000ba800010a7983 */ /* 0x000ea80000100a00 */
[----:B------:R-:W3:Y:S04]  /*14460*/  LDL.64 R14, [R1+0xb30] ;  /* 0x000b3000010e7983 */ /* 0x000ee80000100a00 */
[----:B------:R0:W-:Y:S04]  /*14470*/  STL [R1+0x54], R29 ;  /* 0x0000541d01007387 */ /* 0x0001e80000100800 */
[----:B------:R-:W3:Y:S04]  /*14480*/  LDL.64 R18, [R1+0x9a8] ;  /* 0x0009a80001127983 */ /* 0x000ee80000100a00 */
[----:B0-----:R0:W4:Y:S04]  /*14490*/  LDG.E.U16 R29, desc[UR10][R4.64] ;  /* 0x0000000a041d7981 */ /* 0x001128000c1e1500 */
[----:B------:R-:W0:Y:S04]  /*144a0*/  LDL.64 R4, [R1+0xab0] ;  /* 0x000ab00001047983 */ /* 0x000e280000100a00 */
[----:B-----5:R-:W5:Y:S04]  /*144b0*/  LDL.64 R16, [R1+0x9e8] ;  /* 0x0009e80001107983 */ /* 0x020f680000100a00 */
[----:B------:R1:W-:Y:S04]  /*144c0*/  STL [R1+0x50], R27 ;  /* 0x0000501b01007387 */ /* 0x0003e80000100800 */
[----:B--2---:R2:W-:Y:S04]  /*144d0*/  STL [R1+0x40], R13 ;  /* 0x0000400d01007387 */ /* 0x0045e80000100800 */
[----:B-1----:R1:W5:Y:S04]  /*144e0*/  LDG.E.U16 R27, desc[UR10][R2.64] ;  /* 0x0000000a021b7981 */ /* 0x002368000c1e1500 */
[----:B--2---:R-:W2:Y:S04]  /*144f0*/  LDL.64 R12, [R1+0xba0] ;  /* 0x000ba000010c7983 */ /* 0x004ea80000100a00 */
[----:B---3--:R-:W3:Y:S04]  /*14500*/  LDL.64 R18, [R1+0x9a8] ;  /* 0x0009a80001127983 */ /* 0x008ee80000100a00 */
[----:B------:R0:W-:Y:S02]  /*14510*/  STL [R1+0x48], R9 ;  /* 0x0000480901007387 */ /* 0x0001e40000100800 */
[----:B0-----:R-:W-:-:S04]  /*14520*/  IMAD.WIDE R8, R26, 0x2, R10 ;  /* 0x000000021a087825 */ /* 0x001fc800078e020a */
[----:B------:R-:W-:Y:S02]  /*14530*/  IMAD.WIDE R10, R26, 0x2, R20 ;  /* 0x000000021a0a7825 */ /* 0x000fe400078e0214 */
[----:B------:R-:W3:Y:S04]  /*14540*/  LDL.64 R20, [R1+0xa38] ;  /* 0x000a380001147983 */ /* 0x000ee80000100a00 */
[----:B------:R-:W3:Y:S01]  /*14550*/  LDG.E.U16 R11, desc[UR10][R10.64] ;  /* 0x0000000a0a0b7981 */ /* 0x000ee2000c1e1500 */
[----:B----4-:R-:W-:Y:S02]  /*14560*/  IMAD R24, R0, 0x86, R22 ;  /* 0x0000008600187824 */ /* 0x010fe400078e0216 */
[----:B------:R-:W-:-:S03]  /*14570*/  IMAD.WIDE R4, R26, 0x2, R4 ;  /* 0x000000021a047825 */ /* 0x000fc600078e0204 */
[----:B------:R-:W-:Y:S04]  /*14580*/  STL [R1+0x9b0], R24 ;  /* 0x0009b01801007387 */ /* 0x000fe80000100800 */
[----:B------:R0:W-:Y:S02]  /*14590*/  STL [R1+0x44], R7 ;  /* 0x0000440701007387 */ /* 0x0001e40000100800 */
[C---:B0-----:R-:W-:Y:S02]  /*145a0*/  IMAD.WIDE R6, R26.reuse, 0x2, R14 ;  /* 0x000000021a067825 */ /* 0x041fe400078e020e */
[----:B------:R-:W4:Y:S04]  /*145b0*/  LDL.64 R14, [R1+0xb28] ;  /* 0x000b2800010e7983 */ /* 0x000f280000100a00 */
[----:B------:R0:W-:Y:S01]  /*145c0*/  STL [R1+0x24], R29 ;  /* 0x0000241d01007387 */ /* 0x0001e20000100800 */
[----:B-1----:R-:W-:-:S03]  /*145d0*/  IMAD.WIDE R2, R26, 0x2, R24 ;  /* 0x000000021a027825 */ /* 0x002fc600078e0218 */
[----:B------:R-:W4:Y:S04]  /*145e0*/  LDG.E.U16 R25, desc[UR10][R8.64] ;  /* 0x0000000a08197981 */ /* 0x000f28000c1e1500 */
[----:B------:R-:W4:Y:S04]  /*145f0*/  LDG.E.U16 R24, desc[UR10][R2.64] ;  /* 0x0000000a02187981 */ /* 0x000f28000c1e1500 */
[----:B0-----:R-:W4:Y:S01]  /*14600*/  LDG.E.U16 R29, desc[UR10][R6.64] ;  /* 0x0000000a061d7981 */ /* 0x001f22000c1e1500 */
[----:B-----5:R-:W-:-:S03]  /*14610*/  LEA R16, R0, R22, 0x3 ;  /* 0x0000001600107211 */ /* 0x020fc600078e18ff */
[----:B------:R0:W-:Y:S04]  /*14620*/  STL [R1+0x4], R27 ;  /* 0x0000041b01007387 */ /* 0x0001e80000100800 */
[----:B0-----:R2:W5:Y:S02]  /*14630*/  LDG.E.U16 R27, desc[UR10][R4.64] ;  /* 0x0000000a041b7981 */ /* 0x001564000c1e1500 */
[----:B--2---:R-:W-:Y:S02]  /*14640*/  IMAD.WIDE R4, R26, 0x2, R12 ;  /* 0x000000021a047825 */ /* 0x004fe400078e020c */
[----:B------:R-:W2:Y:S04]  /*14650*/  LDL.64 R12, [R1+0x9a0] ;  /* 0x0009a000010c7983 */ /* 0x000ea80000100a00 */
[----:B------:R-:W-:Y:S01]  /*14660*/  STL [R1+0x9e8], R16 ;  /* 0x0009e81001007387 */ /* 0x000fe20000100800 */
[----:B---3--:R-:W-:-:S02]  /*14670*/  IMAD R18, R0, 0x88, R22 ;  /* 0x0000008800127824 */ /* 0x008fc400078e0216 */
[C---:B------:R-:W-:Y:S01]  /*14680*/  IMAD.WIDE R8, R26.reuse, 0x2, R16 ;  /* 0x000000021a087825 */ /* 0x040fe200078e0210 */
[----:B------:R-:W3:Y:S04]  /*14690*/  LDG.E.U16 R4, desc[UR10][R4.64] ;  /* 0x0000000a04047981 */ /* 0x000ee8000c1e1500 */
[----:B------:R0:W-:Y:S02]  /*146a0*/  STL [R1+0x2c], R11 ;  /* 0x00002c0b01007387 */ /* 0x0001e40000100800 */
[----:B0-----:R-:W-:-:S06]  /*146b0*/  IMAD.WIDE R10, R26, 0x2, R20 ;  /* 0x000000021a0a7825 */ /* 0x001fcc00078e0214 */
[----:B------:R-:W3:Y:S01]  /*146c0*/  LDG.E.U16 R10, desc[UR10][R10.64] ;  /* 0x0000000a0a0a7981 */ /* 0x000ee2000c1e1500 */
[----:B------:R-:W-:-:S04]  /*146d0*/  IMAD.WIDE R2, R26, 0x2, R18 ;  /* 0x000000021a027825 */ /* 0x000fc800078e0212 */
[----:B----4-:R-:W-:Y:S01]  /*146e0*/  IMAD.WIDE R6, R26, 0x2, R14 ;  /* 0x000000021a067825 */ /* 0x010fe200078e020e */
[----:B--2---:R-:W2:Y:S04]  /*146f0*/  LDL.64 R12, [R1+0x9a0] ;  /* 0x0009a000010c7983 */ /* 0x004ea80000100a00 */
[----:B------:R0:W-:Y:S04]  /*14700*/  STL [R1+0x9a8], R18 ;  /* 0x0009a81201007387 */ /* 0x0001e80000100800 */
[----:B------:R-:W4:Y:S04]  /*14710*/  LDL.64 R14, [R1+0xc18] ;  /* 0x000c1800010e7983 */ /* 0x000f280000100a00 */
[----:B------:R-:W2:Y:S04]  /*14720*/  LDL.64 R16, [R1+0xaa8] ;  /* 0x000aa80001107983 */ /* 0x000ea80000100a00 */
[----:B------:R-:W2:Y:S04]  /*14730*/  LDL.64 R20, [R1+0xa30] ;  /* 0x000a300001147983 */ /* 0x000ea80000100a00 */
[----:B0-----:R-:W2:Y:S04]  /*14740*/  LDL.64 R18, [R1+0xb90] ;  /* 0x000b900001127983 */ /* 0x001ea80000100a00 */
[----:B---3--:R-:W-:Y:S04]  /*14750*/  STL [R1+0x5cec], R10 ;  /* 0x005cec0a01007387 */ /* 0x008fe80000100800 */
[----:B------:R0:W-:Y:S04]  /*14760*/  STL [R1+0x3c], R25 ;  /* 0x00003c1901007387 */ /* 0x0001e80000100800 */
[----:B0-----:R-:W3:Y:S04]  /*14770*/  LDG.E.U16 R25, desc[UR10][R8.64] ;  /* 0x0000000a08197981 */ /* 0x001ee8000c1e1500 */
[----:B------:R-:W2:Y:S04]  /*14780*/  LDG.E.U16 R9, desc[UR10][R6.64] ;  /* 0x0000000a06097981 */ /* 0x000ea8000c1e1500 */
[----:B------:R0:W-:Y:S04]  /*14790*/  STL [R1+0x5ccc], R4 ;  /* 0x005ccc0401007387 */ /* 0x0001e80000100800 */
[----:B0-----:R-:W3:Y:S04]  /*147a0*/  LDL.64 R4, [R1+0x998] ;  /* 0x0009980001047983 */ /* 0x001ee80000100a00 */
[----:B--2---:R0:W-:Y:S04]  /*147b0*/  STL [R1+0x5cd0], R9 ;  /* 0x005cd00901007387 */ /* 0x0041e80000100800 */
[----:B0-----:R-:W2:Y:S01]  /*147c0*/  LDG.E.U16 R9, desc[UR10][R2.64] ;  /* 0x0000000a02097981 */ /* 0x001ea2000c1e1500 */
[----:B------:R-:W-:-:S02]  /*147d0*/  IMAD R12, R0, 0x8a, R22 ;  /* 0x0000008a000c7824 */ /* 0x000fc400078e0216 */
[----:B------:R-:W-:-:S04]  /*147e0*/  IMAD.WIDE R6, R26, 0x2, R20 ;  /* 0x000000021a067825 */ /* 0x000fc800078e0214 */
[C---:B------:R-:W-:Y:S02]  /*147f0*/  IMAD.WIDE R16, R26.reuse, 0x2, R16 ;  /* 0x000000021a107825 */ /* 0x040fe400078e0210 */
[----:B------:R-:W3:Y:S02]  /*14800*/  LDG.E.U16 R7, desc[UR10][R6.64] ;  /* 0x0000000a06077981 */ /* 0x000ee4000c1e1500 */
[C---:B----4-:R-:W-:Y:S02]  /*14810*/  IMAD.WIDE R14, R26.reuse, 0x2, R14 ;  /* 0x000000021a0e7825 */ /* 0x050fe400078e020e */
[----:B------:R-:W4:Y:S04]  /*14820*/  LDG.E.U16 R8, desc[UR10][R16.64] ;  /* 0x0000000a10087981 */ /* 0x000f28000c1e1500 */
[----:B--2---:R-:W-:Y:S04]  /*14830*/  STL [R1+0x5cd4], R9 ;  /* 0x005cd40901007387 */ /* 0x004fe80000100800 */
[----:B------:R-:W-:Y:S04]  /*14840*/  STL [R1+0x38], R29 ;  /* 0x0000381d01007387 */ /* 0x000fe80000100800 */
[----:B-----5:R-:W-:Y:S04]  /*14850*/  STL [R1+0x34], R27 ;  /* 0x0000341b01007387 */ /* 0x020fe80000100800 */
[----:B------:R0:W-:Y:S04]  /*14860*/  STL [R1+0x30], R24 ;  /* 0x0000301801007387 */ /* 0x0001e80000100800 */
[----:B------:R1:W-:Y:S04]  /*14870*/  STL [R1+0x9a0], R12 ;  /* 0x0009a00c01007387 */ /* 0x0003e80000100800 */
[----:B------:R-:W2:Y:S04]  /*14880*/  LDL.64 R20, [R1+0xb18] ;  /* 0x000b180001147983 */ /* 0x000ea80000100a00 */
[----:B------:R-:W5:Y:S01]  /*14890*/  LDL.64 R10, [R1+0x990] ;  /* 0x00099000010a7983 */ /* 0x000f620000100a00 */
[----:B------:R-:W-:-:S03]  /*148a0*/  IMAD.WIDE R2, R26, 0x2, R18 ;  /* 0x000000021a027825 */ /* 0x000fc600078e0212 */
[----:B---3--:R-:W3:Y:S04]  /*148b0*/  LDL.64 R4, [R1+0x998] ;  /* 0x0009980001047983 */ /* 0x008ee80000100a00 */
[----:B0-----:R-:W4:Y:S04]  /*148c0*/  LDG.E.U16 R24, desc[UR10][R14.64] ;  /* 0x0000000a0e187981 */ /* 0x001f28000c1e1500 */
[----:B------:R-:W4:Y:S04]  /*148d0*/  LDG.E.U16 R2, desc[UR10][R2.64] ;  /* 0x0000000a02027981 */ /* 0x000f28000c1e1500 */
[----:B------:R-:W4:Y:S01]  /*148e0*/  LDL.64 R18, [R1+0xa98] ;  /* 0x000a980001127983 */ /* 0x000f220000100a00 */
[----:B-1----:R-:W-:-:S03]  /*148f0*/  IMAD.WIDE R12, R26, 0x2, R12 ;  /* 0x000000021a0c7825 */ /* 0x002fc600078e020c */
[----:B------:R-:W4:Y:S04]  /*14900*/  LDL.64 R16, [R1+0xa20] ;  /* 0x000a200001107983 */ /* 0x000f280000100a00 */
[----:B------:R0:W4:Y:S01]  /*14910*/  LDG.E.U16 R27, desc[UR10][R12.64] ;  /* 0x0000000a0c1b7981 */ /* 0x000122000c1e1500 */
[----:B--2---:R-:W-:-:S03]  /*14920*/  IMAD.WIDE R20, R26, 0x2, R20 ;  /* 0x000000021a147825 */ /* 0x004fc600078e0214 */
[----:B-----5:R-:W2:Y:S04]  /*14930*/  LDL.64 R10, [R1+0xc10] ;  /* 0x000c1000010a7983 */ /* 0x020ea80000100a00 */
[----:B------:R-:W5:Y:S01]  /*14940*/  LDG.E.U16 R6, desc[UR10][R20.64] ;  /* 0x0000000a14067981 */ /* 0x000f62000c1e1500 */
[----:B---3--:R-:W-:-:S03]  /*14950*/  IMAD R4, R0, 0x8c, R22 ;  /* 0x0000008c00047824 */ /* 0x008fc600078e0216 */
[----:B----4-:R1:W-:Y:S04]  /*14960*/  STL [R1+0x5cd8], R8 ;  /* 0x005cd80801007387 */ /* 0x0103e80000100800 */
[----:B------:R3:W-:Y:S04]  /*14970*/  STL [R1+0x5cdc], R7 ;  /* 0x005cdc0701007387 */ /* 0x0007e80000100800 */
[----:B------:R-:W-:Y:S01]  /*14980*/  STL [R1+0x5ce0], R24 ;  /* 0x005ce01801007387 */ /* 0x000fe20000100800 */
[----:B------:R-:W-:-:S03]  /*14990*/  IMAD.WIDE R18, R26, 0x2, R18 ;  /* 0x000000021a127825 */ /* 0x000fc600078e0212 */
[----:B------:R-:W-:Y:S04]  /*149a0*/  STL [R1+0x5ce4], R2 ;  /* 0x005ce40201007387 */ /* 0x000fe80000100800 */
[----:B------:R4:W-:Y:S01]  /*149b0*/  STL [R1+0x28], R25 ;  /* 0x0000281901007387 */ /* 0x0009e20000100800 */
[----:B0-----:R-:W-:-:S03]  /*149c0*/  IMAD.WIDE R12, R26, 0x2, R4 ;  /* 0x000000021a0c7825 */ /* 0x001fc600078e0204 */
[----:B-1----:R-:W5:Y:S04]  /*149d0*/  LDL.64 R8, [R1+0xb10] ;  /* 0x000b100001087983 */ /* 0x002f680000100a00 */
[----:B------:R-:W5:Y:S01]  /*149e0*/  LDG.E.U16 R5, desc[UR10][R18.64] ;  /* 0x0000000a12057981 */ /* 0x000f62000c1e1500 */
[C---:B--2---:R-:W-:Y:S01]  /*149f0*/  IMAD.WIDE R14, R26.reuse, 0x2, R10 ;  /* 0x000000021a0e7825 */ /* 0x044fe200078e020a */
[----:B---3--:R-:W-:Y:S02]  /*14a00*/  MOV R7, R23 ;  /* 0x0000001700077202 */ /* 0x008fe40000000f00 */
[----:B------:R-:W2:Y:S04]  /*14a10*/  LDL.64 R10, [R1+0x990] ;  /* 0x00099000010a7983 */ /* 0x000ea80000100a00 */
[----:B------:R-:W-:Y:S04]  /*14a20*/  STL [R1+0x998], R4 ;  /* 0x0009980401007387 */ /* 0x000fe80000100800 */
[----:B------:R-:W3:Y:S04]  /*14a30*/  LDL.64 R20, [R1+0xb88] ;  /* 0x000b880001147983 */ /* 0x000ee80000100a00 */
[----:B----4-:R-:W4:Y:S04]  /*14a40*/  LDL.64 R24, [R1+0xa18] ;  /* 0x000a180001187983 */ /* 0x010f280000100a00 */
[----:B-----5:R0:W-:Y:S04]  /*14a50*/  STL [R1+0x5ce8], R6 ;  /* 0x005ce80601007387 */ /* 0x0201e80000100800 */
[----:B------:R-:W5:Y:S01]  /*14a60*/  LDL.64 R18, [R1+0xa90] ;  /* 0x000a900001127983 */ /* 0x000f620000100a00 */
[----:B------:R-:W-:-:S03]  /*14a70*/  IMAD.WIDE R16, R26, 0x2, R16 ;  /* 0x000000021a107825 */ /* 0x000fc600078e0210 */
[----:B------:R-:W4:Y:S01]  /*14a80*/  LDG.E.U16 R2, desc[UR10][R12.64] ;  /* 0x0000000a0c027981 */ /* 0x000f22000c1e1500 */
[----:B0-----:R-:W-:-:S03]  /*14a90*/  IMAD.MOV.U32 R6, RZ, RZ, R22 ;  /* 0x000000ffff067224 */ /* 0x001fc600078e0016 */
[----:B------:R5:W4:Y:S04]  /*14aa0*/  LDG.E.U16 R22, desc[UR10][R14.64] ;  /* 0x0000000a0e167981 */ /* 0x000b28000c1e1500 */
[----:B------:R0:W4:Y:S01]  /*14ab0*/  LDG.E.U16 R3, desc[UR10][R16.64] ;  /* 0x0000000a10037981 */ /* 0x000122000c1e1500 */
[----:B--2---:R-:W-:Y:S02]  /*14ac0*/  IMAD R10, R0, 0x8e, R6 ;  /* 0x0000008e000a7824 */ /* 0x004fe400078e0206 */
[----:B---3--:R-:W-:-:S04]  /*14ad0*/  IMAD.WIDE R20, R26, 0x2, R20 ;  /* 0x000000021a147825 */ /* 0x008fc800078e0214 */
[----:B-----5:R-:W-:-:S04]  /*14ae0*/  IMAD.WIDE R14, R26, 0x2, R18 ;  /* 0x000000021a0e7825 */ /* 0x020fc800078e0212 */
[C---:B------:R-:W-:Y:S02]  /*14af0*/  IMAD.WIDE R18, R26.reuse, 0x2, R10 ;  /* 0x000000021a127825 */ /* 0x040fe400078e020a */
[----:B------:R-:W2:Y:S02]  /*14b00*/  LDG.E.U16 R11, desc[UR10][R20.64] ;  /* 0x0000000a140b7981 */ /* 0x000ea4000c1e1500 */
[C---:B------:R-:W-:Y:S02]  /*14b10*/  IMAD.WIDE R12, R26.reuse, 0x2, R8 ;  /* 0x000000021a0c7825 */ /* 0x040fe400078e0208 */
[----:B----4-:R-:W-:Y:S02]  /*14b20*/  STL [R1+0x5cb8], R22 ;  /* 0x005cb81601007387 */ /* 0x010fe40000100800 */
[C---:B0-----:R-:W-:Y:S02]  /*14b30*/  IMAD.WIDE R16, R26.reuse, 0x2, R24 ;  /* 0x000000021a107825 */ /* 0x041fe400078e0218 */
[----:B------:R-:W3:Y:S04]  /*14b40*/  LDL.64 R8, [R1+0xa78] ;  /* 0x000a780001087983 */ /* 0x000ee80000100a00 */
[----:B------:R-:W-:Y:S04]  /*14b50*/  STL [R1+0x990], R10 ;  /* 0x0009900a01007387 */ /* 0x000fe80000100800 */
[----:B------:R-:W4:Y:S04]  /*14b60*/  LDL.64 R6, [R1+0xa08] ;  /* 0x000a080001067983 */ /* 0x000f280000100a00 */
[----:B------:R0:W-:Y:S04]  /*14b70*/  STL [R1+0xc], R27 ;  /* 0x00000c1b01007387 */ /* 0x0001e80000100800 */
[----:B------:R-:W5:Y:S04]  /*14b80*/  LDL.64 R20, [R1+0xaf8] ;  /* 0x000af80001147983 */ /* 0x000f680000100a00 */
[----:B------:R-:W4:Y:S04]  /*14b90*/  LDG.E.U16 R23, desc[UR10][R12.64] ;  /* 0x0000000a0c177981 */ /* 0x000f28000c1e1500 */
[----:B------:R-:W4:Y:S04]  /*14ba0*/  LDG.E.U16 R25, desc[UR10][R14.64] ;  /* 0x0000000a0e197981 */ /* 0x000f28000c1e1500 */
[----:B0-----:R-:W4:Y:S04]  /*14bb0*/  LDG.E.U16 R27, desc[UR10][R16.64] ;  /* 0x0000000a101b7981 */ /* 0x001f28000c1e1500 */
[----:B------:R3:W4:Y:S04]  /*14bc0*/  LDG.E.U16 R29, desc[UR10][R18.64] ;  /* 0x0000000a121d7981 */ /* 0x000728000c1e1500 */
[----:B--2---:R0:W-:Y:S04]  /*14bd0*/  STL [R1+0x5cbc], R11 ;  /* 0x005cbc0b01007387 */ /* 0x0041e80000100800 */
[----:B------:R-:W2:Y:S04]  /*14be0*/  LDL.64 R12, [R1+0xbf8] ;  /* 0x000bf800010c7983 */ /* 0x000ea80000100a00 */
[----:B0-----:R-:W2:Y:S01]  /*14bf0*/  LDL.64 R10, [R1+0xb70] ;  /* 0x000b7000010a7983 */ /* 0x001ea20000100a00 */
[----:B---3--:R-:W-:-:S04]  /*14c00*/  IMAD.WIDE R18, R26, 0x2, R8 ;  /* 0x000000021a127825 */ /* 0x008fc800078e0208 */
[C---:B-----5:R-:W-:Y:S01]  /*14c10*/  IMAD.WIDE R16, R26.reuse, 0x2, R20 ;  /* 0x000000021a107825 */ /* 0x060fe200078e0214 */
[----:B----4-:R-:W-:Y:S03]  /*14c20*/  STL [R1+0x5cc0], R23 ;  /* 0x005cc01701007387 */ /* 0x010fe60000100800 */
[C---:B------:R-:W-:Y:S01]  /*14c30*/  IMAD.WIDE R20, R26.reuse, 0x2, R6 ;  /* 0x000000021a147825 */ /* 0x040fe200078e0206 */
[----:B------:R-:W-:Y:S04]  /*14c40*/  STL [R1+0x5cc4], R25 ;  /* 0x005cc41901007387 */ /* 0x000fe80000100800 */
[----:B------:R-:W-:Y:S01]  /*14c50*/  STL [R1+0x5cc8], R27 ;  /* 0x005cc81b01007387 */ /* 0x000fe20000100800 */
[----:B------:R-:W0:Y:S01]  /*14c60*/  S2R R0, SR_TID.X ;  /* 0x0000000000007919 */ /* 0x000e220000002100 */
[----:B--2---:R-:W-:-:S04]  /*14c70*/  IMAD.WIDE R12, R26, 0x2, R12 ;  /* 0x000000021a0c7825 */ /* 0x004fc800078e020c */
[----:B------:R-:W-:Y:S01]  /*14c80*/  IMAD.WIDE R14, R26, 0x2, R10 ;  /* 0x000000021a0e7825 */ /* 0x000fe200078e020a */
[----:B------:R-:W1:Y:S01]  /*14c90*/  S2UR UR7, SR_CgaCtaId ;  /* 0x00000000000779c3 */ /* 0x000e620000008800 */
[----:B------:R-:W2:Y:S04]  /*14ca0*/  LDL.LU R26, [R1+0x5cf8] ;  /* 0x005cf800011a7983 */ /* 0x000ea80000300800 */
[----:B------:R-:W3:Y:S04]  /*14cb0*/  LDL.LU R9, [R1+0x70] ;  /* 0x0000700001097983 */ /* 0x000ee80000300800 */
[----:B------:R-:W4:Y:S04]  /*14cc0*/  LDG.E.U16 R14, desc[UR10][R14.64] ;  /* 0x0000000a0e0e7981 */ /* 0x000f28000c1e1500 */
[----:B------:R-:W5:Y:S01]  /*14cd0*/  LDG.E.U16 R12, desc[UR10][R12.64] ;  /* 0x0000000a0c0c7981 */ /* 0x000f62000c1e1500 */
[----:B------:R-:W-:-:S03]  /*14ce0*/  UMOV UR5, 0x400 ;  /* 0x0000040000057882 */ /* 0x000fc60000000000 */
[----:B------:R-:W4:Y:S04]  /*14cf0*/  LDL.LU R4, [R1+0x6c] ;  /* 0x00006c0001047983 */ /* 0x000f280000300800 */
[----:B------:R0:W4:Y:S04]  /*14d00*/  LDG.E.U16 R15, desc[UR10][R18.64] ;  /* 0x0000000a120f7981 */ /* 0x000128000c1e1500 */
[----:B------:R1:W4:Y:S01]  /*14d10*/  LDG.E.U16 R13, desc[UR10][R16.64] ;  /* 0x0000000a100d7981 */ /* 0x000322000c1e1500 */
[----:B0-----:R-:W-:-:S03]  /*14d20*/  LOP3.LUT R19, R0, 0x7, RZ, 0xc0, !PT ;  /* 0x0000000700137812 */ /* 0x001fc600078ec0ff */
[----:B------:R0:W4:Y:S02]  /*14d30*/  LDG.E.U16 R16, desc[UR10][R20.64] ;  /* 0x0000000a14107981 */ /* 0x000124000c1e1500 */
[----:B-1----:R-:W-:Y:S01]  /*14d40*/  IMAD.SHL.U32 R17, R19, 0x10, RZ ;  /* 0x0000001013117824 */ /* 0x002fe200078e00ff */
[----:B------:R-:W-:-:S04]  /*14d50*/  LOP3.LUT R18, R0, 0x1e0, RZ, 0xc0, !PT ;  /* 0x000001e000127812 */ /* 0x000fc800078ec0ff */
[----:B------:R-:W-:Y:S01]  /*14d60*/  LEA R17, R18, R17, 0x8 ;  /* 0x0000001112117211 */ /* 0x000fe200078e40ff */
[C---:B------:R-:W-:Y:S01]  /*14d70*/  IMAD.SHL.U32 R18, R0.reuse, 0x2, RZ ;  /* 0x0000000200127824 */ /* 0x040fe200078e00ff */
[----:B------:R1:W-:Y:S01]  /*14d80*/  STL [R1], R2 ;  /* 0x0000000201007387 */ /* 0x0003e20000100800 */
[C---:B0-----:R-:W-:Y:S01]  /*14d90*/  LOP3.LUT R21, R0.reuse, 0x10, RZ, 0xc0, !PT ;  /* 0x0000001000157812 */ /* 0x041fe200078ec0ff */
[----:B------:R-:W-:Y:S02]  /*14da0*/  IMAD R20, R19, 0x210, RZ ;  /* 0x0000021013147824 */ /* 0x000fe400078e02ff */
[----:B------:R-:W-:Y:S01]  /*14db0*/  LOP3.LUT R17, R17, 0x30, R18, 0x78, !PT ;  /* 0x0000003011117812 */ /* 0x000fe200078e7812 */
[----:B------:R-:W5:Y:S01]  /*14dc0*/  LDL.LU R10, [R1+0x64] ;  /* 0x00006400010a7983 */ /* 0x000f620000300800 */
[----:B------:R-:W-:Y:S01]  /*14dd0*/  ULEA UR5, UR7, UR5, 0x18 ;  /* 0x0000000507057291 */ /* 0x000fe2000f8ec0ff */
[----:B------:R-:W-:Y:S02]  /*14de0*/  SHF.L.U32 R21, R21, 0x8, RZ ;  /* 0x0000000815157819 */ /* 0x000fe400000006ff */
[----:B------:R-:W5:Y:S01]  /*14df0*/  LDL.LU R11, [R1+0x18] ;  /* 0x00001800010b7983 */ /* 0x000f620000300800 */
[----:B-1----:R-:W-:-:S02]  /*14e00*/  LOP3.LUT R2, R0, 0x1ff, RZ, 0xc0, !PT ;  /* 0x000001ff00027812 */ /* 0x002fc400078ec0ff */
[----:B------:R-:W-:Y:S01]  /*14e10*/  LOP3.LUT R0, R20, 0x10, R18, 0x78, !PT ;  /* 0x0000001014007812 */ /* 0x000fe200078e7812 */
[----:B------:R-:W5:Y:S01]  /*14e20*/  LDL.LU R22, [R1+0x14] ;  /* 0x0000140001167983 */ /* 0x000f620000300800 */
[----:B------:R-:W-:Y:S01]  /*14e30*/  LEA R7, R19, R17, 0xa ;  /* 0x0000001113077211 */ /* 0x000fe200078e50ff */
[----:B------:R-:W-:Y:S01]  /*14e40*/  IMAD.SHL.U32 R18, R2, 0x2, RZ ;  /* 0x0000000202127824 */ /* 0x000fe200078e00ff */
[----:B------:R-:W-:Y:S01]  /*14e50*/  BAR.SYNC.DEFER_BLOCKING 0x0 ;  /* 0x0000000000007b1d */ /* 0x000fe20000010000 */
[----:B------:R-:W-:-:S05]  /*14e60*/  LOP3.LUT R0, R0, R21, RZ, 0xfc, !PT ;  /* 0x0000001500007212 */ /* 0x000fca00078efcff */
[----:B------:R-:W5:Y:S04]  /*14e70*/  LDL.LU R6, [R1+0x8] ;  /* 0x0000080001067983 */ /* 0x000f680000300800 */
[----:B------:R-:W5:Y:S04]  /*14e80*/  LDL.LU R20, [R1+0x1c] ;  /* 0x00001c0001147983 */ /* 0x000f680000300800 */
[----:B------:R-:W5:Y:S04]  /*14e90*/  LDL.LU R2, [R1+0x88] ;  /* 0x0000880001027983 */ /* 0x000f680000300800 */
[----:B------:R-:W5:Y:S04]  /*14ea0*/  LDL.LU R21, [R1+0x20] ;  /* 0x0000200001157983 */ /* 0x000f680000300800 */
[----:B------:R0:W-:Y:S04]  /*14eb0*/  STL [R1+0x1f0], R7 ;  /* 0x0001f00701007387 */ /* 0x0001e80000100800 */
[----:B------:R-:W5:Y:S04]  /*14ec0*/  LDL.LU R24, [R1+0x4c] ;  /* 0x00004c0001187983 */ /* 0x000f680000300800 */
[----:B0-----:R-:W5:Y:S04]  /*14ed0*/  LDL.LU R7, [R1+0x130] ;  /* 0x0001300001077983 */ /* 0x001f680000300800 */
[----:B------:R-:W-:Y:S04]  /*14ee0*/  STS.U16 [R18+UR5+0x48000], R28 ;  /* 0x0480001c12007988 */ /* 0x000fe80008000405 */
[----:B--2---:R0:W-:Y:S04]  /*14ef0*/  STS.U16 [R18+UR5+0x44000], R26 ;  /* 0x0440001a12007988 */ /* 0x0041e80008000405 */
[----:B---3--:R1:W-:Y:S04]  /*14f00*/  STS.U16 [R18+UR5+0x40000], R9 ;  /* 0x0400000912007988 */ /* 0x0083e80008000405 */
[----:B0-----:R-:W2:Y:S04]  /*14f10*/  LDL.LU R26, [R1+0x5cf4] ;  /* 0x005cf400011a7983 */ /* 0x001ea80000300800 */
[----:B------:R-:W3:Y:S04]  /*14f20*/  LDL.LU R27, [R1+0x128] ;  /* 0x00012800011b7983 */ /* 0x000ee80000300800 */
[----:B------:R-:W3:Y:S04]  /*14f30*/  LDL.LU R8, [R1+0x124] ;  /* 0x0001240001087983 */ /* 0x000ee80000300800 */
[----:B-1----:R-:W3:Y:S04]  /*14f40*/  LDL.LU R9, [R1+0xf8] ;  /* 0x0000f80001097983 */ /* 0x002ee80000300800 */
[----:B------:R-:W3:Y:S04]  /*14f50*/  LDL.LU R28, [R1+0x5cf0] ;  /* 0x005cf000011c7983 */ /* 0x000ee80000300800 */
[----:B------:R-:W3:Y:S04]  /*14f60*/  LDL.LU R25, [R1+0xf0] ;  /* 0x0000f00001197983 */ /* 0x000ee80000300800 */
[----:B----4-:R0:W-:Y:S04]  /*14f70*/  STS.U16 [R18+UR5+0x42000], R4 ;  /* 0x0420000412007988 */ /* 0x0101e80008000405 */
[----:B------:R-:W4:Y:S04]  /*14f80*/  LDL.LU R23, [R1+0xec] ;  /* 0x0000ec0001177983 */ /* 0x000f280000300800 */
[----:B0-----:R-:W4:Y:S04]  /*14f90*/  LDL.LU R4, [R1+0xb0] ;  /* 0x0000b00001047983 */ /* 0x001f280000300800 */
[----:B-----5:R0:W-:Y:S04]  /*14fa0*/  STS.U16 [R18+UR5+0x46000], R10 ;  /* 0x0460000a12007988 */ /* 0x0201e80008000405 */
[----:B------:R1:W-:Y:S04]  /*14fb0*/  STS.U16 [R18+UR5+0x4e000], R11 ;  /* 0x04e0000b12007988 */ /* 0x0003e80008000405 */
[----:B0-----:R-:W5:Y:S04]  /*14fc0*/  LDL.LU R10, [R1+0xac] ;  /* 0x0000ac00010a7983 */ /* 0x001f680000300800 */
[----:B-1----:R-:W4:Y:S04]  /*14fd0*/  LDL.LU R11, [R1+0x54] ;  /* 0x00005400010b7983 */ /* 0x002f280000300800 */
[----:B------:R-:W4:Y:S04]  /*14fe0*/  LDL.LU R19, [R1+0x50] ;  /* 0x0000500001137983 */ /* 0x000f280000300800 */
[----:B------:R-:W-:Y:S04]  /*14ff0*/  STS.U16 [R18+UR5+0x50000], R22 ;  /* 0x0500001612007988 */ /* 0x000fe80008000405 */
[----:B------:R0:W-:Y:S04]  /*15000*/  STS.U16 [R18+UR5+0x4a000], R21 ;  /* 0x04a0001512007988 */ /* 0x0001e80008000405 */
[----:B0-----:R-:W4:Y:S04]  /*15010*/  LDL.LU R21, [R1+0x9c] ;  /* 0x00009c0001157983 */ /* 0x001f280000300800 */
[----:B------:R-:W4:Y:S04]  /*15020*/  LDL.LU R22, [R1+0x8c] ;  /* 0x00008c0001167983 */ /* 0x000f280000300800 */
[----:B------:R-:W-:Y:S04]  /*15030*/  STS.U16 [R18+UR5+0x4c000], R20 ;  /* 0x04c0001412007988 */ /* 0x000fe80008000405 */
[----:B------:R-:W-:Y:S04]  /*15040*/  STS.U16 [R18+UR5+0x52000], R6 ;  /* 0x0520000612007988 */ /* 0x000fe80008000405 */
[----:B------:R-:W-:Y:S04]  /*15050*/  STS.U16 [R18+UR5+0x58000], R2 ;  /* 0x0580000212007988 */ /* 0x000fe80008000405 */
[----:B------:R-:W-:Y:S04]  /*15060*/  STS.U16 [R18+UR5+0x5e000], R24 ;  /* 0x05e0001812007988 */ /* 0x000fe80008000405 */
[----:B--2---:R-:W-:Y:S04]  /*15070*/  STS.U16 [R18+UR5+0x56000], R26 ;  /* 0x0560001a12007988 */ /* 0x004fe80008000405 */
[----:B---3--:R0:W-:Y:S04]  /*15080*/  STS.U16 [R18+UR5+0x54000], R28 ;  /* 0x0540001c12007988 */ /* 0x0081e80008000405 */
[----:B0-----:R-:W2:Y:S04]  /*15090*/  LDL.LU R28, [R1+0x74] ;  /* 0x00007400011c7983 */ /* 0x001ea80000300800 */
[----:B------:R-:W3:Y:S04]  /*150a0*/  LDL.LU R26, [R1+0x78] ;  /* 0x00007800011a7983 */ /* 0x000ee80000300800 */
[----:B------:R-:W4:Y:S04]  /*150b0*/  LDL.LU R20, [R1+0x80] ;  /* 0x0000800001147983 */ /* 0x000f280000300800 */
[----:B------:R-:W4:Y:S04]  /*150c0*/  LDL.LU R6, [R1+0x7c] ;  /* 0x00007c0001067983 */ /* 0x000f280000300800 */
[----:B------:R-:W4:Y:S04]  /*150d0*/  LDL.LU R2, [R1+0x5c] ;  /* 0x00005c0001027983 */ /* 0x000f280000300800 */
[----:B------:R-:W4:Y:S01]  /*150e0*/  LDL.LU R24, [R1+0x58] ;  /* 0x0000580001187983 */ /* 0x000f220000300800 */
[----:B------:R-:W-:-:S03]  /*150f0*/  LOP3.LUT R17, R18, 0x10, RZ, 0x3c, !PT ;  /* 0x0000001012117812 */ /* 0x000fc600078e3cff */
[----:B--2---:R-:W-:Y:S04]  /*15100*/  STS.U16 [R18+UR5+0x5c000], R28 ;  /* 0x05c0001c12007988 */ /* 0x004fe80008000405 */
[----:B---3--:R-:W-:Y:S04]  /*15110*/  STS.U16 [R18+UR5+0x5a000], R26 ;  /* 0x05a0001a12007988 */ /* 0x008fe80008000405 */
[----:B------:R0:W-:Y:S04]  /*15120*/  STS.U16 [R17+UR5+0x40400], R7 ;  /* 0x0404000711007988 */ /* 0x0001e80008000405 */
[----:B------:R1:W-:Y:S04]  /*15130*/  STS.U16 [R17+UR5+0x44400], R8 ;  /* 0x0444000811007988 */ /* 0x0003e80008000405 */
[----:B------:R2:W-:Y:S04]  /*15140*/  STS.U16 [R17+UR5+0x46400], R9 ;  /* 0x0464000911007988 */ /* 0x0005e80008000405 */
[----:B0-----:R-:W3:Y:S04]  /*15150*/  LDL.LU R7, [R1+0x40] ;  /* 0x0000400001077983 */ /* 0x001ee80000300800 */
[----:B-1----:R-:W3:Y:S04]  /*15160*/  LDL.LU R8, [R1+0x168] ;  /* 0x0001680001087983 */ /* 0x002ee80000300800 */
[----:B--2---:R-:W2:Y:S04]  /*15170*/  LDL.LU R9, [R1+0x164] ;  /* 0x0001640001097983 */ /* 0x004ea80000300800 */
[----:B-----5:R0:W-:Y:S04]  /*15180*/  STS.U16 [R17+UR5+0x4e400], R10 ;  /* 0x04e4000a11007988 */ /* 0x0201e80008000405 */
[----:B------:R1:W-:Y:S04]  /*15190*/  STS.U16 [R17+UR5+0x42400], R27 ;  /* 0x0424001b11007988 */ /* 0x0003e80008000405 */
[----:B------:R5:W-:Y:S04]  /*151a0*/  STS.U16 [R17+UR5+0x48400], R25 ;  /* 0x0484001911007988 */ /* 0x000be80008000405 */
[----:B0-----:R-:W2:Y:S04]  /*151b0*/  LDL.LU R10, [R1+0x160] ;  /* 0x00016000010a7983 */ /* 0x001ea80000300800 */
[----:B-1----:R-:W2:Y:S04]  /*151c0*/  LDL.LU R27, [R1+0x12c] ;  /* 0x00012c00011b7983 */ /* 0x002ea80000300800 */
[----:B----4-:R0:W-:Y:S04]  /*151d0*/  STS.U16 [R17+UR5+0x4a400], R23 ;  /* 0x04a4001711007988 */ /* 0x0101e80008000405 */
[----:B-----5:R-:W4:Y:S04]  /*151e0*/  LDL.LU R25, [R1+0x100] ;  /* 0x0001000001197983 */ /* 0x020f280000300800 */
[----:B------:R1:W-:Y:S04]  /*151f0*/  STS.U16 [R17+UR5+0x4c400], R4 ;  /* 0x04c4000411007988 */ /* 0x0003e80008000405 */
[----:B0-----:R-:W5:Y:S04]  /*15200*/  LDL.LU R23, [R1+0xd4] ;  /* 0x0000d40001177983 */ /* 0x001f680000300800 */
[----:B------:R0:W-:Y:S04]  /*15210*/  STS.U16 [R17+UR5+0x50400], R11 ;  /* 0x0504000b11007988 */ /* 0x0001e80008000405 */
[----:B-1----:R-:W5:Y:S04]  /*15220*/  LDL.LU R4, [R1+0x24] ;  /* 0x0000240001047983 */ /* 0x002f680000300800 */
[----:B------:R1:W-:Y:S04]  /*15230*/  STS.U16 [R17+UR5+0x52400], R19 ;  /* 0x0524001311007988 */ /* 0x0003e80008000405 */
[----:B0-----:R-:W5:Y:S04]  /*15240*/  LDL.LU R11, [R1+0x4] ;  /* 0x00000400010b7983 */ /* 0x001f680000300800 */
[----:B------:R0:W-:Y:S01]  /*15250*/  STS.U16 [R17+UR5+0x56400], R22 ;  /* 0x0564001611007988 */ /* 0x0001e20008000405 */
[----:B-1----:R-:W-:-:S03]  /*15260*/  LOP3.LUT R19, R18, 0x20, RZ, 0x3c, !PT ;  /* 0x0000002012137812 */ /* 0x002fc600078e3cff */
[----:B0-----:R-:W5:Y:S04]  /*15270*/  LDL.LU R22, [R1+0x90] ;  /* 0x0000900001167983 */ /* 0x001f680000300800 */
[----:B------:R-:W5:Y:S04]  /*15280*/  LDL.LU R18, [R1+0x138] ;  /* 0x0001380001127983 */ /* 0x000f680000300800 */
[----:B------:R-:W5:Y:S04]  /*15290*/  LDL.LU R26, [R1+0x48] ;  /* 0x00004800011a7983 */ /* 0x000f680000300800 */
[----:B------:R0:W-:Y:S04]  /*152a0*/  STS.U16 [R17+UR5+0x54400], R21 ;  /* 0x0544001511007988 */ /* 0x0001e80008000405 */
[----:B------:R-:W5:Y:S04]  /*152b0*/  LDL.LU R28, [R1+0x44] ;  /* 0x00004400011c7983 */ /* 0x000f680000300800 */
[----:B------:R-:W-:Y:S04]  /*152c0*/  STS.U16 [R17+UR5+0x58400], R20 ;  /* 0x0584001411007988 */ /* 0x000fe80008000405 */
[----:B------:R-:W-:Y:S04]  /*152d0*/  STS.U16 [R17+UR5+0x5a400], R6 ;  /* 0x05a4000611007988 */ /* 0x000fe80008000405 */
[----:B------:R-:W-:Y:S04]  /*152e0*/  STS.U16 [R17+UR5+0x5c400], R2 ;  /* 0x05c4000211007988 */ /* 0x000fe80008000405 */
[----:B0-----:R-:W5:Y:S04]  /*152f0*/  LDL.LU R21, [R1+0x2c] ;  /* 0x00002c0001157983 */ /* 0x001f680000300800 */
[----:B------:R0:W-:Y:S04]  /*15300*/  STS.U16 [R17+UR5+0x5e400], R24 ;  /* 0x05e4001811007988 */ /* 0x0001e80008000405 */
[----:B0-----:R-:W5:Y:S04]  /*15310*/  LDL.LU R17, [R1+0xb8] ;  /* 0x0000b80001117983 */ /* 0x001f680000300800 */
[----:B------:R-:W5:Y:S04]  /*15320*/  LDL.LU R20, [R1+0x178] ;  /* 0x0001780001147983 */ /* 0x000f680000300800 */
[----:B------:R-:W5:Y:S04]  /*15330*/  LDL.LU R6, [R1+0x174] ;  /* 0x0001740001067983 */ /* 0x000f680000300800 */
[----:B------:R-:W5:Y:S04]  /*15340*/  LDL.LU R2, [R1+0x170] ;  /* 0x0001700001027983 */ /* 0x000f680000300800 */
[----:B------:R-:W5:Y:S04]  /*15350*/  LDL.LU R24, [R1+0x14c] ;  /* 0x00014c0001187983 */ /* 0x000f680000300800 */
[----:B---3--:R0:W-:Y:S04]  /*15360*/  STS.U16 [R19+UR5+0x40800], R7 ;  /* 0x0408000713007988 */ /* 0x0081e80008000405 */
[----:B------:R1:W-:Y:S04]  /*15370*/  STS.U16 [R19+UR5+0x42800], R8 ;  /* 0x0428000813007988 */ /* 0x0003e80008000405 */
[----:B--2---:R2:W-:Y:S04]  /*15380*/  STS.U16 [R19+UR5+0x44800], R9 ;  /* 0x0448000913007988 */ /* 0x0045e80008000405 */
[----:B0-----:R-:W3:Y:S04]  /*15390*/  LDL.LU R7, [R1+0x13c] ;  /* 0x00013c0001077983 */ /* 0x001ee80000300800 */
[----:B-1----:R-:W3:Y:S04]  /*153a0*/  LDL.LU R8, [R1+0x110] ;  /* 0x0001100001087983 */ /* 0x002ee80000300800 */
[----:B--2---:R-:W2:Y:S04]  /*153b0*/  LDL.LU R9, [R1+0x108] ;  /* 0x0001080001097983 */ /* 0x004ea80000300800 */
[----:B------:R0:W-:Y:S04]  /*153c0*/  STS.U16 [R19+UR5+0x46800], R10 ;  /* 0x0468000a13007988 */ /* 0x0001e80008000405 */
[----:B------:R-:W-:Y:S04]  /*153d0*/  STS.U16 [R19+UR5+0x4a800], R27 ;  /* 0x04a8001b13007988 */ /* 0x000fe80008000405 */
[----:B0-----:R-:W2:Y:S04]  /*153e0*/  LDL.LU R10, [R1+0x5cec] ;  /* 0x005cec00010a7983 */ /* 0x001ea80000300800 */
[----:B----4-:R-:W-:Y:S04]  /*153f0*/  STS.U16 [R19+UR5+0x4c800], R25 ;  /* 0x04c8001913007988 */ /* 0x010fe80008000405 */
[----:B-----5:R0:W-:Y:S02]  /*15400*/  STS.U16 [R19+UR5+0x48800], R18 ;  /* 0x0488001213007988 */ /* 0x0201e40008000405 */
[----:B0-----:R-:W0:Y:S02]  /*15410*/  S2R R18, SR_TID.X ;  /* 0x0000000000127919 */ /* 0x001e240000002100 */
[----:B------:R1:W-:Y:S04]  /*15420*/  STS.U16 [R19+UR5+0x50800], R4 ;  /* 0x0508000413007988 */ /* 0x0003e80008000405 */
[----:B------:R4:W-:Y:S04]  /*15430*/  STS.U16 [R19+UR5+0x4e800], R23 ;  /* 0x04e8001713007988 */ /* 0x0009e80008000405 */
[----:B-1----:R-:W5:Y:S04]  /*15440*/  LDL.LU R4, [R1+0xdc] ;  /* 0x0000dc0001047983 */ /* 0x002f680000300800 */
[----:B------:R-:W2:Y:S04]  /*15450*/  LDL.LU R27, [R1+0x30] ;  /* 0x00003000011b7983 */ /* 0x000ea80000300800 */
[----:B------:R-:W2:Y:S04]  /*15460*/  LDL.LU R25, [R1+0xc4] ;  /* 0x0000c40001197983 */ /* 0x000ea80000300800 */
[----:B------:R1:W-:Y:S04]  /*15470*/  STS.U16 [R19+UR5+0x52800], R11 ;  /* 0x0528000b13007988 */ /* 0x0003e80008000405 */
[----:B----4-:R-:W4:Y:S01]  /*15480*/  LDL.LU R23, [R1+0xbc] ;  /* 0x0000bc0001177983 */ /* 0x010f220000300800 */
[----:B0-----:R-:W-:-:S03]  /*15490*/  LOP3.LUT R18, R18, 0x1ff, RZ, 0xc0, !PT ;  /* 0x000001ff12127812 */ /* 0x001fc600078ec0ff */
[----:B------:R0:W-:Y:S02]  /*154a0*/  STS.U16 [R19+UR5+0x54800], R17 ;  /* 0x0548001113007988 */ /* 0x0001e40008000405 */
[----:B------:R-:W-:Y:S02]  /*154b0*/  IMAD.SHL.U32 R18, R18, 0x2, RZ ;  /* 0x0000000212127824 */ /* 0x000fe400078e00ff */
[----:B-1----:R-:W2:Y:S04]  /*154c0*/  LDL.LU R11, [R1+0x94] ;  /* 0x00009400010b7983 */ /* 0x002ea80000300800 */
[----:B------:R1:W-:Y:S01]  /*154d0*/  STS.U16 [R19+UR5+0x56800], R22 ;  /* 0x0568001613007988 */ /* 0x0003e20008000405 */
[----:B0-----:R-:W-:-:S03]  /*154e0*/  LOP3.LUT R17, R18, 0x30, RZ, 0x3c, !PT ;  /* 0x0000003012117812 */ /* 0x001fc600078e3cff */
[----:B-1----:R-:W2:Y:S04]  /*154f0*/  LDL.LU R22, [R1+0x3c] ;  /* 0x00003c0001167983 */ /* 0x002ea80000300800 */
[----:B------:R-:W2:Y:S04]  /*15500*/  LDL.LU R18, [R1+0x84] ;  /* 0x0000840001127983 */ /* 0x000ea80000300800 */
[----:B------:R0:W-:Y:S04]  /*15510*/  STS.U16 [R19+UR5+0x5a800], R26 ;  /* 0x05a8001a13007988 */ /* 0x0001e80008000405 */
[----:B------:R1:W-:Y:S04]  /*15520*/  STS.U16 [R19+UR5+0x5c800], R28 ;  /* 0x05c8001c13007988 */ /* 0x0003e80008000405 */
[----:B0-----:R-:W3:Y:S04]  /*15530*/  LDL.LU R26, [R1+0x38] ;  /* 0x00003800011a7983 */ /* 0x001ee80000300800 */
[----:B-1----:R-:W3:Y:S04]  /*15540*/  LDL.LU R28, [R1+0x34] ;  /* 0x00003400011c7983 */ /* 0x002ee80000300800 */
[----:B------:R0:W-:Y:S04]  /*15550*/  STS.U16 [R19+UR5+0x5e800], R21 ;  /* 0x05e8001513007988 */ /* 0x0001e80008000405 */
[----:B0-----:R-:W3:Y:S04]  /*15560*/  LDL.LU R21, [R1+0x28] ;  /* 0x0000280001157983 */ /* 0x001ee80000300800 */
[----:B--2---:R-:W-:Y:S04]  /*15570*/  STS.U16 [R19+UR5+0x58800], R18 ;  /* 0x0588001213007988 */ /* 0x004fe80008000405 */
[----:B------:R0:W-:Y:S04]  /*15580*/  STS.U16 [R17+UR5+0x40c00], R20 ;  /* 0x040c001411007988 */ /* 0x0001e80008000405 */
[----:B------:R1:W-:Y:S04]  /*15590*/  STS.U16 [R17+UR5+0x42c00], R6 ;  /* 0x042c000611007988 */ /* 0x0003e80008000405 */
[----:B------:R2:W-:Y:S04]  /*155a0*/  STS.U16 [R17+UR5+0x44c00], R2 ;  /* 0x044c000211007988 */ /* 0x0005e80008000405 */
[----:B0-----:R-:W4:Y:S04]  /*155b0*/  LDL.LU R20, [R1+0x188] ;  /* 0x0001880001147983 */ /* 0x001f280000300800 */
[----:B-1----:R-:W4:Y:S04]  /*155c0*/  LDL.LU R6, [R1+0x180] ;  /* 0x0001800001067983 */ /* 0x002f280000300800 */
[----:B------:R0:W-:Y:S04]  /*155d0*/  STS.U16 [R17+UR5+0x46c00], R24 ;  /* 0x046c001811007988 */ /* 0x0001e80008000405 */
[----:B--2---:R-:W2:Y:S04]  /*155e0*/  LDL.LU R2, [R1+0x150] ;  /* 0x0001500001027983 */ /* 0x004ea80000300800 */
[----:B---3--:R1:W-:Y:S04]  /*155f0*/  STS.U16 [R17+UR5+0x48c00], R7 ;  /* 0x048c000711007988 */ /* 0x0083e80008000405 */
[----:B0-----:R-:W3:Y:S04]  /*15600*/  LDL.LU R24, [R1+0x144] ;  /* 0x0001440001187983 */ /* 0x001ee80000300800 */
[----:B------:R0:W-:Y:S04]  /*15610*/  STS.U16 [R17+UR5+0x4ac00], R8 ;  /* 0x04ac000811007988 */ /* 0x0001e80008000405 */
[----:B-1----:R-:W3:Y:S04]  /*15620*/  LDL.LU R7, [R1+0x114] ;  /* 0x0001140001077983 */ /* 0x002ee80000300800 */
[----:B------:R1:W-:Y:S04]  /*15630*/  STS.U16 [R17+UR5+0x4cc00], R9 ;  /* 0x04cc000911007988 */ /* 0x0003e80008000405 */
[----:B0-----:R-:W3:Y:S04]  /*15640*/  LDL.LU R8, [R1+0x10c] ;  /* 0x00010c0001087983 */ /* 0x001ee80000300800 */
[----:B-1----:R-:W3:Y:S01]  /*15650*/  LDL.LU R9, [R1+0xe0] ;  /* 0x0000e00001097983 */ /* 0x002ee20000300800 */
[----:B------:R-:W0:Y:S03]  /*15660*/  S2R R18, SR_TID.X ;  /* 0x0000000000127919 */ /* 0x000e260000002100 */
[----:B-----5:R1:W-:Y:S04]  /*15670*/  STS.U16 [R17+UR5+0x4ec00], R4 ;  /* 0x04ec000411007988 */ /* 0x0203e80008000405 */
[----:B------:R5:W-:Y:S04]  /*15680*/  STS.U16 [R17+UR5+0x50c00], R27 ;  /* 0x050c001b11007988 */ /* 0x000be80008000405 */
[----:B------:R0:W-:Y:S04]  /*15690*/  STS.U16 [R17+UR5+0x52c00], R25 ;  /* 0x052c001911007988 */ /* 0x0001e80008000405 */
[----:B-1----:R-:W3:Y:S04]  /*156a0*/  LDL.LU R4, [R1+0xc8] ;  /* 0x0000c80001047983 */ /* 0x002ee80000300800 */
[----:B----4-:R1:W-:Y:S01]  /*156b0*/  STS.U16 [R17+UR5+0x54c00], R23 ;  /* 0x054c001711007988 */ /* 0x0103e20008000405 */
[----:B0-----:R-:W-:-:S04]  /*156c0*/  LOP3.LUT R18, R18, 0x1ff, RZ, 0xc0, !PT ;  /* 0x000001ff12127812 */ /* 0x001fc800078ec0ff */
[----:B------:R-:W-:-:S04]  /*156d0*/  SHF.L.U32 R18, R18, 0x1, RZ ;  /* 0x0000000112127819 */ /* 0x000fc800000006ff */
[----:B------:R-:W-:Y:S02]  /*156e0*/  LOP3.LUT R19, R18, 0x40, RZ, 0x3c, !PT ;  /* 0x0000004012137812 */ /* 0x000fe400078e3cff */
[----:B------:R-:W4:Y:S04]  /*156f0*/  LDL.LU R18, [R1+0xb4] ;  /* 0x0000b40001127983 */ /* 0x000f280000300800 */
[----:B-----5:R-:W5:Y:S04]  /*15700*/  LDL.LU R27, [R1+0x184] ;  /* 0x00018400011b7983 */ /* 0x020f680000300800 */
[----:B------:R-:W4:Y:S04]  /*15710*/  LDL.LU R25, [R1+0x154] ;  /* 0x0001540001197983 */ /* 0x000f280000300800 */
[----:B------:R0:W-:Y:S04]  /*15720*/  STS.U16 [R17+UR5+0x56c00], R11 ;  /* 0x056c000b11007988 */ /* 0x0001e80008000405 */
[----:B-1----:R-:W4:Y:S04]  /*15730*/  LDL.LU R23, [R1+0x148] ;  /* 0x0001480001177983 */ /* 0x002f280000300800 */
[----:B------:R1:W-:Y:S04]  /*15740*/  STS.U16 [R17+UR5+0x58c00], R22 ;  /* 0x058c001611007988 */ /* 0x0003e80008000405 */
[----:B0-----:R-:W4:Y:S04]  /*15750*/  LDL.LU R11, [R1+0x118] ;  /* 0x00011800010b7983 */ /* 0x001f280000300800 */
[----:B------:R0:W-:Y:S04]  /*15760*/  STS.U16 [R17+UR5+0x5ec00], R10 ;  /* 0x05ec000a11007988 */ /* 0x0001e80008000405 */
[----:B-1----:R-:W4:Y:S04]  /*15770*/  LDL.LU R22, [R1+0x104] ;  /* 0x0001040001167983 */ /* 0x002f280000300800 */
[----:B------:R-:W-:Y:S04]  /*15780*/  STS.U16 [R17+UR5+0x5ac00], R26 ;  /* 0x05ac001a11007988 */ /* 0x000fe80008000405 */
[----:B------:R1:W-:Y:S04]  /*15790*/  STS.U16 [R17+UR5+0x5cc00], R28 ;  /* 0x05cc001c11007988 */ /* 0x0003e80008000405 */
[----:B0-----:R-:W4:Y:S04]  /*157a0*/  LDL.LU R10, [R1+0x98] ;  /* 0x00009800010a7983 */ /* 0x001f280000300800 */
[----:B------:R0:W-:Y:S04]  /*157b0*/  STS.U16 [R19+UR5+0x41000], R21 ;  /* 0x0410001513007988 */ /* 0x0001e80008000405 */
[----:B-1----:R-:W4:Y:S04]  /*157c0*/  LDL.LU R17, [R1+0x18c] ;  /* 0x00018c0001117983 */ /* 0x002f280000300800 */
[----:B------:R-:W4:Y:S04]  /*157d0*/  LDL.LU R26, [R1+0xe8] ;  /* 0x0000e800011a7983 */ /* 0x000f280000300800 */
[----:B------:R-:W4:Y:S04]  /*157e0*/  LDL.LU R28, [R1+0xc] ;  /* 0x00000c00011c7983 */ /* 0x000f280000300800 */
[----:B0-----:R-:W4:Y:S04]  /*157f0*/  LDL.LU R21, [R1+0xd0] ;  /* 0x0000d00001157983 */ /* 0x001f280000300800 */
[----:B------:R0:W-:Y:S04]  /*15800*/  STS.U16 [R19+UR5+0x43000], R20 ;  /* 0x0430001413007988 */ /* 0x0001e80008000405 */
[----:B------:R1:W-:Y:S04]  /*15810*/  STS.U16 [R19+UR5+0x45000], R6 ;  /* 0x0450000613007988 */ /* 0x0003e80008000405 */
[----:B0-----:R-:W4:Y:S04]  /*15820*/  LDL.LU R20, [R1+0xa8] ;  /* 0x0000a80001147983 */ /* 0x001f280000300800 */
[----:B-1----:R-:W4:Y:S04]  /*15830*/  LDL.LU R6, [R1+0x5ce8] ;  /* 0x005ce80001067983 */ /* 0x002f280000300800 */
[----:B--2---:R0:W-:Y:S04]  /*15840*/  STS.U16 [R19+UR5+0x47000], R2 ;  /* 0x0470000213007988 */ /* 0x0041e80008000405 */
[----:B---3--:R1:W-:Y:S04]  /*15850*/  STS.U16 [R19+UR5+0x49000], R24 ;  /* 0x0490001813007988 */ /* 0x0083e80008000405 */
[----:B0-----:R-:W2:Y:S04]  /*15860*/  LDL.LU R2, [R1+0x5ce4] ;  /* 0x005ce40001027983 */ /* 0x001ea80000300800 */
[----:B-1----:R-:W3:Y:S04]  /*15870*/  LDL.LU R24, [R1+0x5ce0] ;  /* 0x005ce00001187983 */ /* 0x002ee80000300800 */
[----:B------:R0:W-:Y:S04]  /*15880*/  STS.U16 [R19+UR5+0x4b000], R7 ;  /* 0x04b0000713007988 */ /* 0x0001e80008000405 */
[----:B------:R1:W-:Y:S04]  /*15890*/  STS.U16 [R19+UR5+0x4d000], R8 ;  /* 0x04d0000813007988 */ /* 0x0003e80008000405 */
[----:B------:R1:W-:Y:S04]  /*158a0*/  STS.U16 [R19+UR5+0x4f000], R9 ;  /* 0x04f0000913007988 */ /* 0x0003e80008000405 */
[----:B0-----:R-:W2:Y:S04]  /*158b0*/  LDL.LU R7, [R1+0x5cdc] ;  /* 0x005cdc0001077983 */ /* 0x001ea80000300800 */
[----:B-1----:R-:W2:Y:S04]  /*158c0*/  LDL.LU R8, [R1+0x5cd8] ;  /* 0x005cd80001087983 */ /* 0x002ea80000300800 */
[----:B------:R-:W2:Y:S04]  /*158d0*/  LDL.LU R9, [R1+0x5cd4] ;  /* 0x005cd40001097983 */ /* 0x000ea80000300800 */
[----:B------:R-:W-:Y:S04]  /*158e0*/  STS.U16 [R19+UR5+0x53000], R4 ;  /* 0x0530000413007988 */ /* 0x000fe80008000405 */
[----:B--2---:R0:W-:Y:S04]  /*158f0*/  STS.U16 [R19+UR5+0x51000], R9 ;  /* 0x0510000913007988 */ /* 0x0041e80008000405 */
[----:B0-----:R-:W2:Y:S04]  /*15900*/  LDL.LU R9, [R1+0x5cd0] ;  /* 0x005cd00001097983 */ /* 0x001ea80000300800 */
[----:B------:R-:W2:Y:S04]  /*15910*/  LDL.LU R4, [R1+0x5ccc] ;  /* 0x005ccc0001047983 */ /* 0x000ea80000300800 */
[----:B----4-:R0:W-:Y:S02]  /*15920*/  STS.U16 [R19+UR5+0x55000], R18 ;  /* 0x0550001213007988 */ /* 0x0101e40008000405 */
[----:B0-----:R-:W0:Y:S02]  /*15930*/  S2R R18, SR_TID.X ;  /* 0x0000000000127919 */ /* 0x001e240000002100 */
[----:B------:R1:W-:Y:S04]  /*15940*/  STS.U16 [R19+UR5+0x57000], R10 ;  /* 0x0570000a13007988 */ /* 0x0003e80008000405 */
[----:B------:R-:W-:Y:S04]  /*15950*/  STS.U16 [R19+UR5+0x5d000], R8 ;  /* 0x05d0000813007988 */ /* 0x000fe80008000405 */
[----:B------:R-:W-:Y:S01]  /*15960*/  STS.U16 [R19+UR5+0x5f000], R7 ;  /* 0x05f0000713007988 */ /* 0x000fe20008000405 */
[----:B0-----:R-:W-:-:S05]  /*15970*/  LOP3.LUT R18, R18, 0x1ff, RZ, 0xc0, !PT ;  /* 0x000001ff12127812 */ /* 0x001fca00078ec0ff */
[----:B------:R-:W-:-:S05]  /*15980*/  IMAD.SHL.U32 R18, R18, 0x2, RZ ;  /* 0x0000000212127824 */ /* 0x000fca00078e00ff */
[C---:B-1----:R-:W-:Y:S01]  /*15990*/  LOP3.LUT R10, R18.reuse, 0x50, RZ, 0x3c, !PT ;  /* 0x00000050120a7812 */ /* 0x042fe200078e3cff */
[----:B--2---:R0:W-:Y:S04]  /*159a0*/  STS.U16 [R19+UR5+0x59000], R4 ;  /* 0x0590000413007988 */ /* 0x0041e80008000405 */
[----:B0-----:R-:W2:Y:S04]  /*159b0*/  LDL.LU R4, [R1+0x190] ;  /* 0x0001900001047983 */ /* 0x001ea80000300800 */
[----:B------:R-:W-:Y:S04]  /*159c0*/  STS.U16 [R19+UR5+0x5b000], R9 ;  /* 0x05b0000913007988 */ /* 0x000fe80008000405 */
[----:B-----5:R0:W-:Y:S04]  /*159d0*/  STS.U16 [R10+UR5+0x45400], R27 ;  /* 0x0454001b0a007988 */ /* 0x0201e80008000405 */
[----:B------:R1:W-:Y:S04]  /*159e0*/  STS.U16 [R10+UR5+0x47400], R25 ;  /* 0x047400190a007988 */ /* 0x0003e80008000405 */
[----:B------:R4:W-:Y:S04]  /*159f0*/  STS.U16 [R10+UR5+0x49400], R23 ;  /* 0x049400170a007988 */ /* 0x0009e80008000405 */
[----:B0-----:R-:W5:Y:S04]  /*15a00*/  LDL.LU R27, [R1+0x1a0] ;  /* 0x0001a000011b7983 */ /* 0x001f680000300800 */
[----:B-1----:R-:W5:Y:S04]  /*15a10*/  LDL.LU R25, [R1+0x198] ;  /* 0x0001980001197983 */ /* 0x002f680000300800 */
[----:B------:R0:W-:Y:S04]  /*15a20*/  STS.U16 [R10+UR5+0x4b400], R11 ;  /* 0x04b4000b0a007988 */ /* 0x0001e80008000405 */
[----:B----4-:R-:W4:Y:S04]  /*15a30*/  LDL.LU R23, [R1+0x17c] ;  /* 0x00017c0001177983 */ /* 0x010f280000300800 */
[----:B------:R1:W-:Y:S04]  /*15a40*/  STS.U16 [R10+UR5+0x4d400], R22 ;  /* 0x04d400160a007988 */ /* 0x0003e80008000405 */
[----:B0-----:R-:W4:Y:S04]  /*15a50*/  LDL.LU R11, [R1+0x15c] ;  /* 0x00015c00010b7983 */ /* 0x001f280000300800 */
[----:B-1----:R-:W4:Y:S04]  /*15a60*/  LDL.LU R22, [R1+0x140] ;  /* 0x0001400001167983 */ /* 0x002f280000300800 */
[----:B------:R-:W4:Y:S04]  /*15a70*/  LDL.LU R7, [R1+0x194] ;  /* 0x0001940001077983 */ /* 0x000f280000300800 */
[----:B------:R-:W4:Y:S04]  /*15a80*/  LDL.LU R19, [R1+0x16c] ;  /* 0x00016c0001137983 */ /* 0x000f280000300800 */
[----:B------:R-:W4:Y:S04]  /*15a90*/  LDL.LU R8, [R1+0x158] ;  /* 0x0001580001087983 */ /* 0x000f280000300800 */
[----:B------:R0:W-:Y:S04]  /*15aa0*/  STS.U16 [R10+UR5+0x43400], R17 ;  /* 0x043400110a007988 */ /* 0x0001e80008000405 */
[----:B------:R-:W4:Y:S04]  /*15ab0*/  LDL.LU R9, [R1+0x134] ;  /* 0x0001340001097983 */ /* 0x000f280000300800 */
[----:B------:R1:W-:Y:S04]  /*15ac0*/  STS.U16 [R10+UR5+0x4f400], R26 ;  /* 0x04f4001a0a007988 */ /* 0x0003e80008000405 */
[----:B0-----:R-:W4:Y:S04]  /*15ad0*/  LDL.LU R17, [R1+0x11c] ;  /* 0x00011c0001117983 */ /* 0x001f280000300800 */
[----:B------:R0:W-:Y:S04]  /*15ae0*/  STS.U16 [R10+UR5+0x51400], R28 ;  /* 0x0514001c0a007988 */ /* 0x0001e80008000405 */
[----:B-1----:R-:W4:Y:S04]  /*15af0*/  LDL.LU R26, [R1+0xf4] ;  /* 0x0000f400011a7983 */ /* 0x002f280000300800 */
[----:B------:R1:W-:Y:S04]  /*15b00*/  STS.U16 [R10+UR5+0x53400], R21 ;  /* 0x053400150a007988 */ /* 0x0003e80008000405 */
[----:B0-----:R-:W4:Y:S04]  /*15b10*/  LDL.LU R28, [R1+0xd8] ;  /* 0x0000d800011c7983 */ /* 0x001f280000300800 */
[----:B------:R0:W-:Y:S04]  /*15b20*/  STS.U16 [R10+UR5+0x55400], R20 ;  /* 0x055400140a007988 */ /* 0x0001e80008000405 */
[----:B-1----:R-:W4:Y:S04]  /*15b30*/  LDL.LU R21, [R1+0xc0] ;  /* 0x0000c00001157983 */ /* 0x002f280000300800 */
[----:B---3--:R1:W-:Y:S04]  /*15b40*/  STS.U16 [R10+UR5+0x57400], R24 ;  /* 0x057400180a007988 */ /* 0x0083e80008000405 */
[----:B0-----:R-:W3:Y:S04]  /*15b50*/  LDL.LU R20, [R1+0xa0] ;  /* 0x0000a00001147983 */ /* 0x001ee80000300800 */
[----:B-1----:R-:W3:Y:S04]  /*15b60*/  LDL.LU R24, [R1+0x19c] ;  /* 0x00019c0001187983 */ /* 0x002ee80000300800 */
[----:B------:R-:W-:Y:S04]  /*15b70*/  STS.U16 [R10+UR5+0x59400], R2 ;  /* 0x059400020a007988 */ /* 0x000fe80008000405 */
[----:B------:R-:W-:Y:S04]  /*15b80*/  STS.U16 [R10+UR5+0x5b400], R6 ;  /* 0x05b400060a007988 */ /* 0x000fe80008000405 */
[----:B------:R-:W-:Y:S04]  /*15b90*/  STS.U16 [R10+UR5+0x5d400], R5 ;  /* 0x05d400050a007988 */ /* 0x000fe80008000405 */
[----:B------:R-:W-:Y:S04]  /*15ba0*/  STS.U16 [R10+UR5+0x5f400], R3 ;  /* 0x05f400030a007988 */ /* 0x000fe80008000405 */
[----:B--2---:R0:W-:Y:S02]  /*15bb0*/  STS.U16 [R10+UR5+0x41400], R4 ;  /* 0x041400040a007988 */ /* 0x0041e40008000405 */
[----:B0-----:R-:W-:-:S02]  /*15bc0*/  LOP3.LUT R4, R18, 0x60, RZ, 0x3c, !PT ;  /* 0x0000006012047812 */ /* 0x001fc400078e3cff */
[----:B------:R-:W2:Y:S04]  /*15bd0*/  LDL.LU R18, [R1+0x120] ;  /* 0x0001200001127983 */ /* 0x000ea80000300800 */
[----:B------:R-:W3:Y:S04]  /*15be0*/  LDL.LU R2, [R1+0xa4] ;  /* 0x0000a40001027983 */ /* 0x000ee80000300800 */
[----:B------:R-:W3:Y:S04]  /*15bf0*/  LDL.LU R6, [R1+0xcc] ;  /* 0x0000cc0001067983 */ /* 0x000ee80000300800 */
[----:B------:R-:W3:Y:S04]  /*15c00*/  LDL.LU R5, [R1] ;  /* 0x0000000001057983 */ /* 0x000ee80000300800 */
[----:B------:R-:W3:Y:S04]  /*15c10*/  LDL.LU R3, [R1+0xfc] ;  /* 0x0000fc0001037983 */ /* 0x000ee80000300800 */
[----:B------:R-:W3:Y:S04]  /*15c20*/  LDL.LU R10, [R1+0xe4] ;  /* 0x0000e400010a7983 */ /* 0x000ee80000300800 */
[----:B-----5:R0:W-:Y:S04]  /*15c30*/  STS.U16 [R4+UR5+0x41800], R27 ;  /* 0x0418001b04007988 */ /* 0x0201e80008000405 */
[----:B------:R1:W-:Y:S04]  /*15c40*/  STS.U16 [R4+UR5+0x43800], R25 ;  /* 0x0438001904007988 */ /* 0x0003e80008000405 */
[----:B----4-:R4:W-:Y:S04]  /*15c50*/  STS.U16 [R4+UR5+0x45800], R23 ;  /* 0x0458001704007988 */ /* 0x0109e80008000405 */
[----:B0-----:R-:W5:Y:S04]  /*15c60*/  LDL.LU R27, [R1+0x5cc8] ;  /* 0x005cc800011b7983 */ /* 0x001f680000300800 */
[----:B-1----:R-:W5:Y:S04]  /*15c70*/  LDL.LU R25, [R1+0x5cc4] ;  /* 0x005cc40001197983 */ /* 0x002f680000300800 */
[----:B----4-:R-:W4:Y:S04]  /*15c80*/  LDL.LU R23, [R1+0x5cc0] ;  /* 0x005cc00001177983 */ /* 0x010f280000300800 */
[----:B------:R0:W-:Y:S04]  /*15c90*/  STS.U16 [R4+UR5+0x47800], R11 ;  /* 0x0478000b04007988 */ /* 0x0001e80008000405 */
[----:B------:R1:W-:Y:S04]  /*15ca0*/  STS.U16 [R4+UR5+0x49800], R22 ;  /* 0x0498001604007988 */ /* 0x0003e80008000405 */
[----:B0-----:R-:W5:Y:S04]  /*15cb0*/  LDL.LU R11, [R1+0x5cbc] ;  /* 0x005cbc00010b7983 */ /* 0x001f680000300800 */
[----:B-1----:R-:W5:Y:S04]  /*15cc0*/  LDL.LU R22, [R1+0x5cb8] ;  /* 0x005cb80001167983 */ /* 0x002f680000300800 */
[----:B--2---:R0:W-:Y:S02]  /*15cd0*/  STS.U16 [R4+UR5+0x4b800], R18 ;  /* 0x04b8001204007988 */ /* 0x0041e40008000405 */
[----:B0-----:R-:W0:Y:S02]  /*15ce0*/  S2R R18, SR_TID.X ;  /* 0x0000000000127919 */ /* 0x001e240000002100 */
[----:B---3--:R1:W-:Y:S04]  /*15cf0*/  STS.U16 [R4+UR5+0x55800], R2 ;  /* 0x0558000204007988 */ /* 0x0083e80008000405 */
[----:B------:R-:W-:Y:S04]  /*15d00*/  STS.U16 [R4+UR5+0x4d800], R3 ;  /* 0x04d8000304007988 */ /* 0x000fe80008000405 */
[----:B------:R-:W-:Y:S04]  /*15d10*/  STS.U16 [R4+UR5+0x4f800], R10 ;  /* 0x04f8000a04007988 */ /* 0x000fe80008000405 */
[----:B------:R-:W-:Y:S04]  /*15d20*/  STS.U16 [R4+UR5+0x51800], R5 ;  /* 0x0518000504007988 */ /* 0x000fe80008000405 */
[----:B------:R-:W-:Y:S01]  /*15d30*/  STS.U16 [R4+UR5+0x53800], R6 ;  /* 0x0538000604007988 */ /* 0x000fe20008000405 */
[----:B0-----:R-:W-:-:S04]  /*15d40*/  LOP3.LUT R18, R18, 0x1ff, RZ, 0xc0, !PT ;  /* 0x000001ff12127812 */ /* 0x001fc800078ec0ff */
[----:B------:R-:W-:-:S04]  /*15d50*/  SHF.L.U32 R18, R18, 0x1, RZ ;  /* 0x0000000112127819 */ /* 0x000fc800000006ff */
[----:B-1----:R-:W-:Y:S01]  /*15d60*/  LOP3.LUT R2, R18, 0x70, RZ, 0x3c, !PT ;  /* 0x0000007012027812 */ /* 0x002fe200078e3cff */
[----:B----4-:R-:W-:Y:S04]  /*15d70*/  STS.U16 [R4+UR5+0x5b800], R23 ;  /* 0x05b8001704007988 */ /* 0x010fe80008000405 */
[----:B-----5:R-:W-:Y:S04]  /*15d80*/  STS.U16 [R4+UR5+0x5d800], R25 ;  /* 0x05d8001904007988 */ /* 0x020fe80008000405 */
[----:B------:R-:W-:Y:S04]  /*15d90*/  STS.U16 [R4+UR5+0x59800], R11 ;  /* 0x0598000b04007988 */ /* 0x000fe80008000405 */
[----:B------:R-:W-:Y:S04]  /*15da0*/  STS.U16 [R4+UR5+0x57800], R22 ;  /* 0x0578001604007988 */ /* 0x000fe80008000405 */
[----:B------:R-:W-:Y:S04]  /*15db0*/  STS.U16 [R4+UR5+0x5f800], R27 ;  /* 0x05f8001b04007988 */ /* 0x000fe80008000405 */
[----:B------:R0:W-:Y:S04]  /*15dc0*/  STS.U16 [R2+UR5+0x51c00], R29 ;  /* 0x051c001d02007988 */ /* 0x0001e80008000405 */
[----:B0-----:R-:W2:Y:S04]  /*15dd0*/  LDL R29, [R1+0x1f0] ;  /* 0x0001f000011d7983 */ /* 0x001ea80000100800 */
        /* <DEDUP_REMOVED lines=15> */
[----:B------:R-:W-:Y:S06]  /*15ed0*/  BAR.SYNC.DEFER_BLOCKING 0x0 ;  /* 0x0000000000007b1d */ /* 0x000fec0000010000 */
[----:B------:R-:W-:Y:S01]  /*15ee0*/  LDSM.16.MT88.4 R20, [R0+UR5+0x80] ;  /* 0x000080050014783b */ /* 0x000fe20008004200 */
[----:B------:R-:W-:-:S03]  /*15ef0*/  LOP3.LUT R3, R0, 0x20, RZ, 0x3c, !PT ;  /* 0x0000002000037812 */ /* 0x000fc600078e3cff */
[----:B------:R-:W-:Y:S04]  /*15f00*/  LDSM.16.MT88.4 R24, [R0+UR5+0x180] ;  /* 0x000180050018783b */ /* 0x000fe80008004200 */
[----:B------:R-:W-:Y:S01]  /*15f10*/  LDSM.16.MT88.4 R4, [R0+UR5] ;  /* 0x000000050004783b */ /* 0x000fe20008004200 */
[----:B0-----:R-:W-:-:S03]  /*15f20*/  LOP3.LUT R28, R0, 0x40, RZ, 0x3c, !PT ;  /* 0x00000040001c7812 */ /* 0x001fc600078e3cff */
[----:B------:R-:W-:Y:S04]  /*15f30*/  LDSM.16.MT88.4 R16, [R0+UR5+0x100] ;  /* 0x000100050010783b */ /* 0x000fe80008004200 */
[----:B------:R-:W-:Y:S04]  /*15f40*/  LDSM.16.MT88.4 R12, [R3+UR5] ;  /* 0x00000005030c783b */ /* 0x000fe80008004200 */
[----:B--2---:R-:W0:Y:S04]  /*15f50*/  LDSM.16.M88.4 R8, [R29+UR5+0x40000] ;  /* 0x040000051d08783b */ /* 0x004e280008000200 */
[----:B0-----:R-:W-:Y:S04]  /*15f60*/  STL [R1+0x5bf8], R10 ;  /* 0x005bf80a01007387 */ /* 0x001fe80000100800 */
[----:B------:R-:W-:Y:S04]  /*15f70*/  STL [R1+0x5bf4], R11 ;  /* 0x005bf40b01007387 */ /* 0x000fe80000100800 */
[----:B------:R-:W-:Y:S04]  /*15f80*/  STL [R1+0x5b58], R29 ;  /* 0x005b581d01007387 */ /* 0x000fe80000100800 */
[----:B------:R-:W-:Y:S04]  /*15f90*/  STL.64 [R1+0x5cb0], R22 ;  /* 0x005cb01601007387 */ /* 0x000fe80000100a00 */
[----:B------:R-:W-:Y:S04]  /*15fa0*/  STL.64 [R1+0x5ca8], R20 ;  /* 0x005ca81401007387 */ /* 0x000fe80000100a00 */
[----:B------:R-:W0:Y:S04]  /*15fb0*/  LDSM.16.MT88.4 R20, [R3+UR5+0x80] ;  /* 0x000080050314783b */ /* 0x000e280008004200 */
[----:B------:R0:W-:Y:S04]  /*15fc0*/  STL.64 [R1+0x5ca0], R26 ;  /* 0x005ca01a01007387 */ /* 0x0001e80000100a00 */
[----:B------:R1:W-:Y:S01]  /*15fd0*/  STL.64 [R1+0x5c98], R24 ;  /* 0x005c981801007387 */ /* 0x0003e20000100a00 */
[----:B0-----:R-:W-:Y:S01]  /*15fe0*/  IMAD.MOV.U32 R27, RZ, RZ, R20 ;  /* 0x000000ffff1b7224 */ /* 0x001fe200078e0014 */
[----:B------:R-:W-:Y:S01]  /*15ff0*/  MOV R26, R21 ;  /* 0x00000015001a7202 */ /* 0x000fe20000000f00 */
[----:B-1----:R-:W-:Y:S01]  /*16000*/  IMAD.MOV.U32 R25, RZ, RZ, R22 ;  /* 0x000000ffff197224 */ /* 0x002fe200078e0016 */
[----:B------:R-:W-:-:S02]  /*16010*/  MOV R24, R23 ;  /* 0x0000001700187202 */ /* 0x000fc40000000f00 */
[----:B------:R-:W0:Y:S02]  /*16020*/  LDSM.16.MT88.4 R20, [R3+UR5+0x100] ;  /* 0x000100050314783b */ /* 0x000e240008004200 */
[----:B0-----:R-:W-:Y:S01]  /*16030*/  IMAD.MOV.U32 R11, RZ, RZ, R21 ;  /* 0x000000ffff0b7224 */ /* 0x001fe200078e0015 */
[----:B------:R-:W-:Y:S01]  /*16040*/  MOV R10, R20 ;  /* 0x00000014000a7202 */ /* 0x000fe20000000f00 */
[----:B------:R0:W-:Y:S01]  /*16050*/  STL [R1+0x7c], R23 ;  /* 0x00007c1701007387 */ /* 0x0001e20000100800 */
[----:B------:R-:W-:Y:S02]  /*16060*/  IMAD.MOV.U32 R2, RZ, RZ, R22 ;  /* 0x000000ffff027224 */ /* 0x000fe400078e0016 */
[----:B0-----:R-:W-:-:S15]  /*16070*/  HMMA.16816.F32.BF16 R20, R4, R8, RZ ;  /* 0x000000080414723c */ /* 0x001fde00000418ff */
[----:B------:R-:W-:-:S04]  /*16080*/  NOP ;  /* 0x0000000000007918 */ /* 0x000fc80000000000 */
[----:B------:R-:W-:Y:S04]  /*16090*/  STL.64 [R1+0xd0], R20 ;  /* 0x0000d01401007387 */ /* 0x000fe80000100a00 */
[----:B------:R-:W-:Y:S04]  /*160a0*/  STL.64 [R1+0xd8], R22 ;  /* 0x0000d81601007387 */ /* 0x000fe80000100a00 */
[----:B------:R-:W0:Y:S01]  /*160b0*/  LDSM.16.MT88.4 R20, [R3+UR5+0x180] ;  /* 0x000180050314783b */ /* 0x000e220008004200 */
[----:B------:R-:W-:Y:S01]  /*160c0*/  MOV R7, R11 ;  /* 0x0000000b00077202 */ /* 0x000fe20000000f00 */
[----:B------:R-:W-:-:S02]  /*160d0*/  IMAD.MOV.U32 R6, RZ, RZ, R10 ;  /* 0x000000ffff067224 */ /* 0x000fc400078e000a */
[----:B0-----:R-:W-:Y:S01]  /*160e0*/  IMAD.MOV.U32 R11, RZ, RZ, R22 ;  /* 0x000000ffff0b7224 */ /* 0x001fe200078e0016 */
[----:B------:R0:W-:Y:S01]  /*160f0*/  STL [R1+0x60], R20 ;  /* 0x0000601401007387 */ /* 0x0001e20000100800 */
[----:B------:R-:W-:Y:S02]  /*16100*/  MOV R10, R23 ;  /* 0x00000017000a7202 */ /* 0x000fe40000000f00 */
[----:B------:R-:W-:Y:S01]  /*16110*/  MOV R29, R21 ;  /* 0x00000015001d7202 */ /* 0x000fe20000000f00 */
[----:B------:R-:W2:Y:S04]  /*16120*/  LDL.LU.64 R22, [R1+0x5cb0] ;  /* 0x005cb00001167983 */ /* 0x000ea80000300a00 */
[----:B0-----:R-:W2:Y:S04]  /*16130*/  LDL.LU.64 R20, [R1+0x5ca8] ;  /* 0x005ca80001147983 */ /* 0x001ea80000300a00 */
[----:B------:R-:W-:Y:S04]  /*16140*/  STL [R1+0x5c84], R10 ;  /* 0x005c840a01007387 */ /* 0x000fe80000100800 */
[----:B------:R-:W-:Y:S04]  /*16150*/  STL [R1+0x5c80], R11 ;  /* 0x005c800b01007387 */ /* 0x000fe80000100800 */
[----:B------:R-:W-:Y:S04]  /*16160*/  STL [R1+0x5c7c], R29 ;  /* 0x005c7c1d01007387 */ /* 0x000fe80000100800 */
[----:B------:R-:W-:Y:S01]  /*16170*/  STL [R1+0x5c78], R3 ;  /* 0x005c780301007387 */ /* 0x000fe20000100800 */
[----:B--2---:R-:W-:-:S15]  /*16180*/  HMMA.16816.F32.BF16 R20, R20, R8, RZ ;  /* 0x000000081414723c */ /* 0x004fde00000418ff */
[----:B------:R-:W-:-:S04]  /*16190*/  NOP ;  /* 0x0000000000007918 */ /* 0x000fc80000000000 */
[----:B------:R0:W-:Y:S04]  /*161a0*/  STL.64 [R1+0xc0], R20 ;  /* 0x0000c01401007387 */ /* 0x0001e80000100a00 */
[----:B------:R1:W-:Y:S01]  /*161b0*/  STL.64 [R1+0xc8], R22 ;  /* 0x0000c81601007387 */ /* 0x0003e20000100a00 */
[----:B0-----:R-:W-:Y:S01]  /*161c0*/  IMAD.MOV.U32 R20, RZ, RZ, R27 ;  /* 0x000000ffff147224 */ /* 0x001fe200078e001b */
[----:B------:R-:W-:Y:S01]  /*161d0*/  MOV R21, R26 ;  /* 0x0000001a00157202 */ /* 0x000fe20000000f00 */
[----:B-1----:R-:W-:Y:S01]  /*161e0*/  IMAD.MOV.U32 R22, RZ, RZ, R25 ;  /* 0x000000ffff167224 */ /* 0x002fe200078e0019 */
[----:B------:R-:W-:Y:S02]  /*161f0*/  MOV R23, R24 ;  /* 0x0000001800177202 */ /* 0x000fe40000000f00 */
[----:B------:R-:W0:Y:S02]  /*16200*/  LDSM.16.MT88.4 R24, [R28+UR5] ;  /* 0x000000051c18783b */ /* 0x000e240008004200 */
[----:B0-----:R-:W-:Y:S01]  /*16210*/  IMAD.MOV.U32 R10, RZ, RZ, R25 ;  /* 0x000000ffff0a7224 */ /* 0x001fe200078e0019 */
[----:B------:R-:W-:Y:S01]  /*16220*/  MOV R5, R26 ;  /* 0x0000001a00057202 */ /* 0x000fe20000000f00 */
[----:B------:R-:W-:Y:S01]  /*16230*/  IMAD.MOV.U32 R4, RZ, RZ, R27 ;  /* 0x000000ffff047224 */ /* 0x000fe200078e001b */
[----:B------:R-:W-:-:S02]  /*16240*/  MOV R3, R24 ;  /* 0x0000001800037202 */ /* 0x000fc40000000f00 */
[----:B------:R-:W-:-:S15]  /*16250*/  HMMA.16816.F32.BF16 R24, R16, R8, RZ ;  /* 0x000000081018723c */ /* 0x000fde00000418ff */
[----:B------:R-:W-:-:S04]  /*16260*/  NOP ;  /* 0x0000000000007918 */ /* 0x000fc80000000000 */
[----:B------:R-:W-:Y:S04]  /*16270*/  STL.64 [R1+0xa0], R24 ;  /* 0x0000a01801007387 */ /* 0x000fe80000100a00 */
[----:B------:R-:W-:Y:S04]  /*16280*/  STL.64 [R1+0xa8], R26 ;  /* 0x0000a81a01007387 */ /* 0x000fe80000100a00 */
[----:B------:R-:W0:Y:S01]  /*16290*/  LDSM.16.MT88.4 R24, [R28+UR5+0x80] ;  /* 0x000080051c18783b */ /* 0x000e220008004200 */
[----:B------:R-:W-:Y:S01]  /*162a0*/  IMAD.MOV.U32 R17, RZ, RZ, R10 ;  /* 0x000000ffff117224 */ /* 0x000fe200078e000a */
[----:B------:R-:W-:Y:S01]  /*162b0*/  MOV R16, R3 ;  /* 0x0000000300107202 */ /* 0x000fe20000000f00 */
[----:B0-----:R-:W-:Y:S01]  /*162c0*/  IMAD.MOV.U32 R10, RZ, RZ, R24 ;  /* 0x000000ffff0a7224 */ /* 0x001fe200078e0018 */
[----:B------:R-:W-:Y:S01]  /*162d0*/  MOV R11, R25 ;  /* 0x00000019000b7202 */ /* 0x000fe20000000f00 */
[----:B------:R-:W-:Y:S01]  /*162e0*/  IMAD.MOV.U32 R29, RZ, RZ, R26 ;  /* 0x000000ffff1d7224 */ /* 0x000fe200078e001a */
[----:B------:R-:W-:-:S02]  /*162f0*/  MOV R3, R27 ;  /* 0x0000001b00037202 */ /* 0x000fc40000000f00 */
[----:B------:R-:W0:Y:S04]  /*16300*/  LDSM.16.MT88.4 R24, [R28+UR5+0x100] ;  /* 0x000100051c18783b */ /* 0x000e280008004200 */
[----:B------:R-:W-:Y:S04]  /*16310*/  STL [R1+0x5c90], R29 ;  /* 0x005c901d01007387 */ /* 0x000fe80000100800 */
[----:B------:R-:W-:Y:S04]  /*16320*/  STL [R1+0x5c8c], R11 ;  /* 0x005c8c0b01007387 */ /* 0x000fe80000100800 */
[----:B------:R-:W-:Y:S04]  /*16330*/  STL [R1+0x5c88], R10 ;  /* 0x005c880a01007387 */ /* 0x000fe80000100800 */
[----:B0-----:R-:W-:Y:S04]  /*16340*/  STL.64 [R1+0x30], R24 ;  /* 0x0000301801007387 */ /* 0x001fe80000100a00 */
[----:B------:R0:W-:Y:S04]  /*16350*/  STL.64 [R1+0x38], R26 ;  /* 0x0000381a01007387 */ /* 0x0001e80000100a00 */
[----:B0-----:R-:W2:Y:S04]  /*16360*/  LDL.LU.64 R26, [R1+0x5ca0] ;  /* 0x005ca000011a7983 */ /* 0x001ea80000300a00 */
[----:B------:R-:W2:Y:S01]  /*16370*/  LDL.LU.64 R24, [R1+0x5c98] ;  /* 0x005c980001187983 */ /* 0x000ea20000300a00 */
[----:B------:R-:W-:Y:S01]  /*16380*/  IMAD.MOV.U32 R19, RZ, RZ, R4 ;  /* 0x000000ffff137224 */ /* 0x000fe200078e0004 */
[----:B------:R-:W-:Y:S01]  /*16390*/  MOV R18, R5 ;  /* 0x0000000500127202 */ /* 0x000fe20000000f00 */
[----:B------:R-:W-:Y:S01]  /*163a0*/  IMAD.MOV.U32 R5, RZ, RZ, R6 ;  /* 0x000000ffff057224 */ /* 0x000fe200078e0006 */
[----:B------:R-:W-:Y:S01]  /*163b0*/  MOV R6, R7 ;  /* 0x0000000700067202 */ /* 0x000fe20000000f00 */
[----:B------:R-:W-:Y:S01]  /*163c0*/  IMAD.MOV.U32 R7, RZ, RZ, R2 ;  /* 0x000000ffff077224 */ /* 0x000fe200078e0002 */
[----:B------:R-:W-:Y:S01]  /*163d0*/  LOP3.LUT R2, R0, 0x60, RZ, 0x3c, !PT ;  /* 0x0000006000027812 */ /* 0x000fe200078e3cff */
[----:B--2---:R-:W-:-:S15]  /*163e0*/  HMMA.16816.F32.BF16 R24, R24, R8, RZ ;  /* 0x000000081818723c */ /* 0x004fde00000418ff */
[----:B------:R-:W-:-:S04]  /*163f0*/  NOP ;  /* 0x0000000000007918 */ /* 0x000fc80000000000 */
[----:B------:R-:W-:Y:S04]  /*16400*/  STL.64 [R1+0x90], R24 ;  /* 0x0000901801007387 */ /* 0x000fe80000100a00 */
[----:B------:R-:W-:Y:S04]  /*16410*/  STL.64 [R1+0x98], R26 ;  /* 0x0000981a01007387 */ /* 0x000fe80000100a00 */
[----:B------:R-:W0:Y:S04]  /*16420*/  LDSM.16.MT88.4 R24, [R28+UR5+0x180] ;  /* 0x000180051c18783b */ /* 0x000e280008004200 */
[----:B------:R1:W-:Y:S01]  /*16430*/  STL [R1+0x5bf0], R28 ;  /* 0x005bf01c01007387 */ /* 0x0003e20000100800 */
[----:B0-----:R-:W-:Y:S01]  /*16440*/  MOV R29, R24 ;  /* 0x00000018001d7202 */ /* 0x001fe20000000f00 */
[----:B------:R-:W-:Y:S01]  /*16450*/  IMAD.MOV.U32 R11, RZ, RZ, R25 ;  /* 0x000000ffff0b7224 */ /* 0x000fe200078e0019 */
[----:B------:R-:W-:Y:S01]  /*16460*/  MOV R10, R26 ;  /* 0x0000001a000a7202 */ /* 0x000fe20000000f00 */
[----:B------:R-:W-:-:S02]  /*16470*/  IMAD.MOV.U32 R4, RZ, RZ, R27 ;  /* 0x000000ffff047224 */ /* 0x000fc400078e001b */
[----:B------:R-:W-:Y:S01]  /*16480*/  HMMA.16816.F32.BF16 R24, R12, R8, RZ ;  /* 0x000000080c18723c */ /* 0x000fe200000418ff */
[----:B------:R-:W-:Y:S01]  /*16490*/  MOV R12, R20 ;  /* 0x00000014000c7202 */ /* 0x000fe20000000f00 */
[----:B------:R-:W-:Y:S01]  /*164a0*/  IMAD.MOV.U32 R13, RZ, RZ, R21 ;  /* 0x000000ffff0d7224 */ /* 0x000fe200078e0015 */
[----:B------:R-:W-:Y:S01]  /*164b0*/  MOV R14, R22 ;  /* 0x00000016000e7202 */ /* 0x000fe20000000f00 */
[----:B------:R-:W-:Y:S02]  /*164c0*/  IMAD.MOV.U32 R15, RZ, RZ, R23 ;  /* 0x000000ffff0f7224 */ /* 0x000fe400078e0017 */
[----:B------:R-:W-:-:S13]  /*164d0*/  LDSM.16.MT88.4 R20, [R2+UR5+0x80] ;  /* 0x000080050214783b */ /* 0x000fda0008004200 */
[----:B------:R-:W-:Y:S04]  /*164e0*/  STL.64 [R1+0x80], R24 ;  /* 0x0000801801007387 */ /* 0x000fe80000100a00 */
[----:B------:R-:W-:Y:S04]  /*164f0*/  STL.64 [R1+0x88], R26 ;  /* 0x0000881a01007387 */ /* 0x000fe80000100a00 */
[----:B------:R-:W0:Y:S01]  /*16500*/  LDSM.16.MT88.4 R24, [R2+UR5] ;  /* 0x000000050218783b */ /* 0x000e220008004200 */
[----:B------:R-:W-:-:S15]  /*16510*/  HMMA.16816.F32.BF16 R12, R12, R8, RZ ;  /* 0x000000080c0c723c */ /* 0x000fde00000418ff */
[----:B------:R-:W-:-:S04]  /*16520*/  NOP ;  /* 0x0000000000007918 */ /* 0x000fc80000000000 */
[----:B-1----:R-:W-:Y:S01]  /*16530*/  MOV R28, R15 ;  /* 0x0000000f001c7202 */ /* 0x002fe20000000f00 */
[----:B0-----:R-:W-:Y:S04]  /*16540*/  STL.64 [R1+0x5c40], R26 ;  /* 0x005c401a01007387 */ /* 0x001fe80000100a00 */
[----:B------:R0:W-:Y:S04]  /*16550*/  STL.64 [R1+0x5c38], R24 ;  /* 0x005c381801007387 */ /* 0x0001e80000100a00 */
[----:B------:R-:W-:Y:S04]  /*16560*/  STL [R1+0x5c10], R20 ;  /* 0x005c101401007387 */ /* 0x000fe80000100800 */
[----:B------:R-:W-:Y:S04]  /*16570*/  STL [R1+0x5c0c], R21 ;  /* 0x005c0c1501007387 */ /* 0x000fe80000100800 */
[----:B------:R-:W-:Y:S01]  /*16580*/  STL [R1+0x5c08], R22 ;  /* 0x005c081601007387 */ /* 0x000fe20000100800 */
[----:B0-----:R-:W-:-:S03]  /*16590*/  IMAD.MOV.U32 R24, RZ, RZ, R29 ;  /* 0x000000ffff187224 */ /* 0x001fc600078e001d */
[----:B------:R-:W-:Y:S01]  /*165a0*/  STL [R1+0x5c04], R23 ;  /* 0x005c041701007387 */ /* 0x000fe20000100800 */
[----:B------:R-:W-:Y:S01]  /*165b0*/  IMAD.MOV.U32 R26, RZ, RZ, R10 ;  /* 0x000000ffff1a7224 */ /* 0x000fe200078e000a */
[----:B------:R-:W-:Y:S02]  /*165c0*/  MOV R27, R4 ;  /* 0x00000004001b7202 */ /* 0x000fe40000000f00 */
[----:B------:R-:W-:Y:S01]  /*165d0*/  STL.64 [R1+0xb0], R12 ;  /* 0x0000b00c01007387 */ /* 0x000fe20000100a00 */
[----:B------:R-:W-:Y:S01]  /*165e0*/  MOV R25, R11 ;  /* 0x0000000b00197202 */ /* 0x000fe20000000f00 */
[----:B------:R-:W-:Y:S02]  /*165f0*/  IMAD.MOV.U32 R4, RZ, RZ, R5 ;  /* 0x000000ffff047224 */ /* 0x000fe400078e0005 */
[----:B------:R-:W-:Y:S01]  /*16600*/  STL [R1+0xb8], R14 ;  /* 0x0000b80e01007387 */ /* 0x000fe20000100800 */
[----:B------:R-:W-:-:S03]  /*16610*/  MOV R5, R6 ;  /* 0x0000000600057202 */ /* 0x000fc60000000f00 */
[----:B------:R-:W-:Y:S01]  /*16620*/  STL [R1+0x5bfc], R28 ;  /* 0x005bfc1c01007387 */ /* 0x000fe20000100800 */
[----:B------:R-:W-:-:S03]  /*16630*/  IMAD.MOV.U32 R6, RZ, RZ, R7 ;  /* 0x000000ffff067224 */ /* 0x000fc600078e0007 */
[----:B------:R-:W2:Y:S04]  /*16640*/  LDL.LU R29, [R1+0x5c90] ;  /* 0x005c9000011d7983 */ /* 0x000ea80000300800 */
[----:B------:R-:W3:Y:S04]  /*16650*/  LDL.LU R11, [R1+0x5c8c] ;  /* 0x005c8c00010b7983 */ /* 0x000ee80000300800 */
[----:B------:R-:W4:Y:S04]  /*16660*/  LDL.LU R10, [R1+0x5c88] ;  /* 0x005c8800010a7983 */ /* 0x000f280000300800 */
[----:B------:R-:W5:Y:S04]  /*16670*/  LDL.LU R7, [R1+0x7c] ;  /* 0x00007c0001077983 */ /* 0x000f680000300800 */
[----:B------:R-:W-:Y:S04]  /*16680*/  STL.64 [R1+0x5c50], R26 ;  /* 0x005c501a01007387 */ /* 0x000fe80000100a00 */
[----:B------:R0:W-:Y:S04]  /*16690*/  STL.64 [R1+0x5c48], R24 ;  /* 0x005c481801007387 */ /* 0x0001e80000100a00 */
[----:B------:R-:W1:Y:S04]  /*166a0*/  LDSM.16.MT88.4 R12, [R0+UR5+0x2000] ;  /* 0x00200005000c783b */ /* 0x000e680008004200 */
[----:B0-----:R-:W2:Y:S04]  /*166b0*/  LDL.LU R24, [R1+0x30] ;  /* 0x0000300001187983 */ /* 0x001ea80000300800 */
[----:B------:R-:W2:Y:S04]  /*166c0*/  LDL.LU R25, [R1+0x34] ;  /* 0x0000340001197983 */ /* 0x000ea80000300800 */
[----:B------:R-:W2:Y:S04]  /*166d0*/  LDL.LU R26, [R1+0x38] ;  /* 0x00003800011a7983 */ /* 0x000ea80000300800 */
[----:B------:R-:W2:Y:S01]  /*166e0*/  LDL.LU R27, [R1+0x3c] ;  /* 0x00003c00011b7983 */ /* 0x000ea20000300800 */
[----:B-1----:R-:W-:Y:S01]  /*166f0*/  MOV R23, R15 ;  /* 0x0000000f00177202 */ /* 0x002fe20000000f00 */
[----:B------:R-:W-:Y:S01]  /*16700*/  IMAD.MOV.U32 R22, RZ, RZ, R14 ;  /* 0x000000ffff167224 */ /* 0x000fe200078e000e */
[----:B------:R-:W-:Y:S01]  /*16710*/  MOV R21, R13 ;  /* 0x0000000d00157202 */ /* 0x000fe20000000f00 */
[----:B------:R-:W-:-:S02]  /*16720*/  IMAD.MOV.U32 R20, RZ, RZ, R12 ;  /* 0x000000ffff147224 */ /* 0x000fc400078e000c */
[----:B------:R-:W-:Y:S04]  /*16730*/  LDSM.16.MT88.4 R12, [R2+UR5+0x180] ;  /* 0x00018005020c783b */ /* 0x000fe80008004200 */
[----:B--2---:R0:W-:Y:S04]  /*16740*/  STL.64 [R1+0x5c60], R26 ;  /* 0x005c601a01007387 */ /* 0x0041e80000100a00 */
[----:B------:R4:W-:Y:S01]  /*16750*/  STL.64 [R1+0x5c58], R24 ;  /* 0x005c581801007387 */ /* 0x0009e20000100a00 */
[----:B0-----:R-:W-:Y:S01]  /*16760*/  MOV R26, R29 ;  /* 0x0000001d001a7202 */ /* 0x001fe20000000f00 */
[----:B------:R-:W-:Y:S01]  /*16770*/  IMAD.MOV.U32 R27, RZ, RZ, R3 ;  /* 0x000000ffff1b7224 */ /* 0x000fe200078e0003 */
[----:B----4-:R-:W-:Y:S01]  /*16780*/  MOV R24, R10 ;  /* 0x0000000a00187202 */ /* 0x010fe20000000f00 */
[----:B---3--:R-:W-:Y:S01]  /*16790*/  IMAD.MOV.U32 R25, RZ, RZ, R11 ;  /* 0x000000ffff197224 */ /* 0x008fe200078e000b */
[----:B------:R-:W2:Y:S04]  /*167a0*/  LDL.LU R10, [R1+0x5c84] ;  /* 0x005c8400010a7983 */ /* 0x000ea80000300800 */
[----:B------:R-:W3:Y:S04]  /*167b0*/  LDL.LU R11, [R1+0x5c80] ;  /* 0x005c8000010b7983 */ /* 0x000ee80000300800 */
[----:B------:R-:W4:Y:S04]  /*167c0*/  LDL.LU R29, [R1+0x5c7c] ;  /* 0x005c7c00011d7983 */ /* 0x000f280000300800 */
[----:B------:R-:W4:Y:S04]  /*167d0*/  LDL.LU R3, [R1+0x5c78] ;  /* 0x005c780001037983 */ /* 0x000f280000300800 */
[----:B------:R-:W-:Y:S04]  /*167e0*/  STL.64 [R1+0x5c70], R26 ;  /* 0x005c701a01007387 */ /* 0x000fe80000100a00 */
[----:B------:R-:W-:Y:S04]  /*167f0*/  STL.64 [R1+0x5c68], R24 ;  /* 0x005c681801007387 */ /* 0x000fe80000100a00 */
[----:B------:R-:W-:Y:S04]  /*16800*/  STL [R1+0x5c20], R23 ;  /* 0x005c201701007387 */ /* 0x000fe80000100800 */
[----:B------:R-:W-:Y:S04]  /*16810*/  STL [R1+0x5c1c], R22 ;  /* 0x005c1c1601007387 */ /* 0x000fe80000100800 */
[----:B------:R-:W-:Y:S04]  /*16820*/  STL [R1+0x5c18], R21 ;  /* 0x005c181501007387 */ /* 0x000fe80000100800 */
[----:B------:R0:W-:Y:S04]  /*16830*/  STL [R1+0x5c14], R20 ;  /* 0x005c141401007387 */ /* 0x0001e80000100800 */
[----:B0-----:R-:W4:Y:S01]  /*16840*/  LDL.LU R20, [R1+0x60] ;  /* 0x0000600001147983 */ /* 0x001f220000300800 */
[----:B------:R-:W-:Y:S01]  /*16850*/  MOV R24, R16 ;  /* 0x0000001000187202 */ /* 0x000fe20000000f00 */
[----:B------:R-:W-:Y:S01]  /*16860*/  IMAD.MOV.U32 R25, RZ, RZ, R17 ;  /* 0x000000ffff197224 */ /* 0x000fe200078e0011 */
[----:B------:R-:W-:Y:S01]  /*16870*/  MOV R26, R18 ;  /* 0x00000012001a7202 */ /* 0x000fe20000000f00 */
[----:B------:R-:W-:-:S02]  /*16880*/  IMAD.MOV.U32 R27, RZ, RZ, R19 ;  /* 0x000000ffff1b7224 */ /* 0x000fc400078e0013 */
[----:B------:R-:W0:Y:S01]  /*16890*/  LDSM.16.MT88.4 R16, [R2+UR5+0x100] ;  /* 0x000100050210783b */ /* 0x000e220008004200 */
[----:B-----5:R-:W-:Y:S03]  /*168a0*/  HMMA.16816.F32.BF16 R4, R4, R8, RZ ;  /* 0x000000080404723c */ /* 0x020fe600000418ff */
[----:B0-----:R-:W-:Y:S04]  /*168b0*/  STL [R1+0x5c30], R16 ;  /* 0x005c301001007387 */ /* 0x001fe80000100800 */
[----:B------:R-:W-:Y:S04]  /*168c0*/  STL [R1+0x5c2c], R17 ;  /* 0x005c2c1101007387 */ /* 0x000fe80000100800 */
[----:B------:R-:W-:Y:S04]  /*168d0*/  STL [R1+0x5c28], R18 ;  /* 0x005c281201007387 */ /* 0x000fe80000100800 */
[----:B------:R-:W-:Y:S04]  /*168e0*/  STL [R1+0x5c24], R19 ;  /* 0x005c241301007387 */ /* 0x000fe80000100800 */
[----:B------:R-:W0:Y:S04]  /*168f0*/  LDSM.16.MT88.4 R16, [R0+UR5+0x2080] ;  /* 0x002080050010783b */ /* 0x000e280008004200 */
[----:B------:R-:W-:Y:S04]  /*16900*/  STL [R1+0x5c00], R2 ;  /* 0x005c000201007387 */ /* 0x000fe80000100800 */
[----:B0-----:R0:W-:Y:S04]  /*16910*/  STL.64 [R1], R16 ;  /* 0x0000001001007387 */ /* 0x0011e80000100a00 */
[----:B------:R1:W-:Y:S01]  /*16920*/  STL.64 [R1+0x8], R18 ;  /* 0x0000081201007387 */ /* 0x0003e20000100a00 */
[----:B0-----:R-:W-:Y:S01]  /*16930*/  IMAD.MOV.U32 R16, RZ, RZ, R4 ;  /* 0x000000ffff107224 */ /* 0x001fe200078e0004 */
[----:B------:R-:W-:Y:S01]  /*16940*/  MOV R17, R5 ;  /* 0x0000000500117202 */ /* 0x000fe20000000f00 */
[----:B-1----:R-:W-:Y:S01]  /*16950*/  IMAD.MOV.U32 R18, RZ, RZ, R6 ;  /* 0x000000ffff127224 */ /* 0x002fe200078e0006 */
[----:B------:R-:W-:-:S02]  /*16960*/  MOV R19, R7 ;  /* 0x0000000700137202 */ /* 0x000fc40000000f00 */
[----:B------:R-:W0:Y:S04]  /*16970*/  LDSM.16.MT88.4 R4, [R0+UR5+0x2100] ;  /* 0x002100050004783b */ /* 0x000e280008004200 */
[----:B0-----:R-:W-:Y:S04]  /*16980*/  STL.64 [R1+0x5bb8], R6 ;  /* 0x005bb80601007387 */ /* 0x001fe80000100a00 */
[----:B------:R-:W-:Y:S01]  /*16990*/  STL.64 [R1+0x5bb0], R4 ;  /* 0x005bb00401007387 */ /* 0x000fe20000100a00 */
[----:B--2---:R-:W-:Y:S01]  /*169a0*/  MOV R23, R10 ;  /* 0x0000000a00177202 */ /* 0x004fe20000000f00 */
[----:B---3--:R-:W-:Y:S01]  /*169b0*/  IMAD.MOV.U32 R22, RZ, RZ, R11 ;  /* 0x000000ffff167224 */ /* 0x008fe200078e000b */
[----:B----4-:R-:W-:-:S07]  /*169c0*/  MOV R21, R29 ;  /* 0x0000001d00157202 */ /* 0x010fce0000000f00 */
[----:B------:R-:W-:-:S15]  /*169d0*/  HMMA.16816.F32.BF16 R20, R20, R8, RZ ;  /* 0x000000081414723c */ /* 0x000fde00000418ff */
[----:B------:R-:W-:-:S04]  /*169e0*/  NOP ;  /* 0x0000000000007918 */ /* 0x000fc80000000000 */
[----:B------:R-:W-:Y:S01]  /*169f0*/  STL.64 [R1+0x100], R20 ;  /* 0x0001001401007387 */ /* 0x000fe20000100a00 */
[----:B------:R-:W-:-:S03]  /*16a00*/  IMAD.MOV.U32 R29, RZ, RZ, R23 ;  /* 0x000000ffff1d7224 */ /* 0x000fc600078e0017 */
[----:B------:R-:W-:Y:S04]  /*16a10*/  STL [R1+0x108], R22 ;  /* 0x0001081601007387 */ /* 0x000fe80000100800 */
[----:B------:R-:W0:Y:S02]  /*16a20*/  LDSM.16.MT88.4 R20, [R0+UR5+0x2180] ;  /* 0x002180050014783b */ /* 0x000e240008004200 */
[----:B0-----:R-:W-:Y:S01]  /*16a30*/  MOV R7, R20 ;  /* 0x0000001400077202 */ /* 0x001fe20000000f00 */
[----:B------:R-:W-:Y:S01]  /*16a40*/  IMAD.MOV.U32 R6, RZ, RZ, R21 ;  /* 0x000000ffff067224 */ /* 0x000fe200078e0015 */
[----:B------:R-:W-:Y:S01]  /*16a50*/  MOV R5, R22 ;  /* 0x0000001600057202 */ /* 0x000fe20000000f00 */
[----:B------:R-:W-:Y:S02]  /*16a60*/  IMAD.MOV.U32 R4, RZ, RZ, R23 ;  /* 0x000000ffff047224 */ /* 0x000fe400078e0017 */
[----:B------:R-:W-:Y:S01]  /*16a70*/  HMMA.16816.F32.BF16 R20, R24, R8, RZ ;  /* 0x000000081814723c */ /* 0x000fe200000418ff */
[----:B------:R-:W0:-:S15]  /*16a80*/  LDSM.16.MT88.4 R24, [R3+UR5+0x2000] ;  /* 0x002000050318783b */ /* 0x000e1e0008004200 */
[----:B------:R-:W-:-:S03]  /*16a90*/  NOP ;  /* 0x0000000000007918 */ /* 0x000fc60000000000 */
[----:B------:R0:W-:Y:S04]  /*16aa0*/  STL.64 [R1+0x160], R20 ;  /* 0x0001601401007387 */ /* 0x0001e80000100a00 */
[----:B------:R1:W-:Y:S01]  /*16ab0*/  STL.64 [R1+0x168], R22 ;  /* 0x0001681601007387 */ /* 0x0003e20000100a00 */
[----:B0-----:R-:W-:Y:S01]  /*16ac0*/  MOV R21, R26 ;  /* 0x0000001a00157202 */ /* 0x001fe20000000f00 */
[----:B------:R-:W-:Y:S01]  /*16ad0*/  IMAD.MOV.U32 R20, RZ, RZ, R27 ;  /* 0x000000ffff147224 */ /* 0x000fe200078e001b */
[----:B-1----:R-:W-:Y:S01]  /*16ae0*/  MOV R23, R24 ;  /* 0x0000001800177202 */ /* 0x002fe20000000f00 */
[----:B------:R-:W-:Y:S01]  /*16af0*/  IMAD.MOV.U32 R22, RZ, RZ, R25 ;  /* 0x000000ffff167224 */ /* 0x000fe200078e0019 */
[----:B------:R-:W2:Y:S04]  /*16b00*/  LDL.LU.64 R26, [R1+0x5c70] ;  /* 0x005c7000011a7983 */ /* 0x000ea80000300a00 */
[----:B------:R-:W2:Y:S02]  /*16b10*/  LDL.LU.64 R24, [R1+0x5c68] ;  /* 0x005c680001187983 */ /* 0x000ea40000300a00 */
[----:B--2---:R-:W-:-:S15]  /*16b20*/  HMMA.16816.F32.BF16 R24, R24, R8, RZ ;  /* 0x000000081818723c */ /* 0x004fde00000418ff */
[----:B------:R-:W-:-:S04]  /*16b30*/  NOP ;  /* 0x0000000000007918 */ /* 0x000fc80000000000 */
[----:B------:R-:W-:Y:S04]  /*16b40*/  STL.64 [R1+0x140], R24 ;  /* 0x0001401801007387 */ /* 0x000fe80000100a00 */
[----:B------:R0:W-:Y:S04]  /*16b50*/  STL.64 [R1+0x148], R26 ;  /* 0x0001481a01007387 */ /* 0x0001e80000100a00 */
[----:B0-----:R-:W2:Y:S04]  /*16b60*/  LDL.LU.64 R26, [R1+0x5c60] ;  /* 0x005c6000011a7983 */ /* 0x001ea80000300a00 */
        /* <DEDUP_REMOVED lines=10> */
[----:B------:R-:W-:Y:S04]  /*16c10*/  STL.64 [R1+0xf8], R26 ;  /* 0x0000f81a01007387 */ /* 0x000fe80000100a00 */
[----:B------:R-:W0:Y:S02]  /*16c20*/  LDSM.16.MT88.4 R24, [R3+UR5+0x2080] ;  /* 0x002080050318783b */ /* 0x000e240008004200 */
[----:B0-----:R-:W-:Y:S01]  /*16c30*/  MOV R10, R26 ;  /* 0x0000001a000a7202 */ /* 0x001fe20000000f00 */
[----:B------:R-:W-:Y:S01]  /*16c40*/  IMAD.MOV.U32 R11, RZ, RZ, R27 ;  /* 0x000000ffff0b7224 */ /* 0x000fe200078e001b */
[----:B------:R-:W-:Y:S01]  /*16c50*/  MOV R2, R24 ;  /* 0x0000001800027202 */ /* 0x000fe20000000f00 */
[----:B------:R-:W-:Y:S01]  /*16c60*/  IMAD.MOV.U32 R28, RZ, RZ, R25 ;  /* 0x000000ffff1c7224 */ /* 0x000fe200078e0019 */
[----:B------:R-:W2:Y:S04]  /*16c70*/  LDL.LU.64 R26, [R1+0x5c40] ;  /* 0x005c4000011a7983 */ /* 0x000ea80000300a00 */
[----:B------:R-:W2:Y:S02]  /*16c80*/  LDL.LU.64 R24, [R1+0x5c38] ;  /* 0x005c380001187983 */ /* 0x000ea40000300a00 */
[----:B--2---:R-:W-:-:S15]  /*16c90*/  HMMA.16816.F32.BF16 R24, R24, R8, RZ ;  /* 0x000000081818723c */ /* 0x004fde00000418ff */
[----:B------:R-:W-:-:S04]  /*16ca0*/  NOP ;  /* 0x0000000000007918 */ /* 0x000fc80000000000 */
[----:B------:R0:W-:Y:S04]  /*16cb0*/  STL.64 [R1+0x150], R24 ;  /* 0x0001501801007387 */ /* 0x0001e80000100a00 */
[----:B------:R1:W-:Y:S01]  /*16cc0*/  STL.64 [R1+0x158], R26 ;  /* 0x0001581a01007387 */ /* 0x0003e20000100a00 */
[----:B0-----:R-:W-:Y:S01]  /*16cd0*/  MOV R24, R16 ;  /* 0x0000001000187202 */ /* 0x001fe20000000f00 */
[----:B------:R-:W-:Y:S02]  /*16ce0*/  IMAD.MOV.U32 R25, RZ, RZ, R17 ;  /* 0x000000ffff197224 */ /* 0x000fe400078e0011 */
[----:B------:R-:W2:Y:S01]  /*16cf0*/  LDL.LU R16, [R1+0x5c30] ;  /* 0x005c300001107983 */ /* 0x000ea20000300800 */
[----:B-1----:R-:W-:Y:S01]  /*16d00*/  MOV R26, R18 ;  /* 0x00000012001a7202 */ /* 0x002fe20000000f00 */
[----:B------:R-:W-:-:S02]  /*16d10*/  IMAD.MOV.U32 R27, RZ, RZ, R19 ;  /* 0x000000ffff1b7224 */ /* 0x000fc400078e0013 */
[----:B------:R-:W2:Y:S04]  /*16d20*/  LDL.LU R17, [R1+0x5c2c] ;  /* 0x005c2c0001117983 */ /* 0x000ea80000300800 */
[----:B------:R-:W2:Y:S04]  /*16d30*/  LDL.LU R18, [R1+0x5c28] ;  /* 0x005c280001127983 */ /* 0x000ea80000300800 */
[----:B------:R-:W2:Y:S04]  /*16d40*/  LDL.LU R19, [R1+0x5c24] ;  /* 0x005c240001137983 */ /* 0x000ea80000300800 */
[----:B------:R0:W-:Y:S04]  /*16d50*/  STL.64 [R1+0x5b68], R26 ;  /* 0x005b681a01007387 */ /* 0x0001e80000100a00 */
[----:B------:R1:W-:Y:S01]  /*16d60*/  STL.64 [R1+0x5b60], R24 ;  /* 0x005b601801007387 */ /* 0x0003e20000100a00 */
[----:B0-----:R-:W-:Y:S01]  /*16d70*/  MOV R26, R21 ;  /* 0x00000015001a7202 */ /* 0x001fe20000000f00 */
[----:B------:R-:W-:Y:S01]  /*16d80*/  IMAD.MOV.U32 R27, RZ, RZ, R20 ;  /* 0x000000ffff1b7224 */ /* 0x000fe200078e0014 */
[----:B-1----:R-:W-:Y:S01]  /*16d90*/  MOV R24, R23 ;  /* 0x0000001700187202 */ /* 0x002fe20000000f00 */
[----:B------:R-:W-:Y:S01]  /*16da0*/  IMAD.MOV.U32 R25, RZ, RZ, R22 ;  /* 0x000000ffff197224 */ /* 0x000fe200078e0016 */
[----:B------:R-:W3:Y:S04]  /*16db0*/  LDL.LU R23, [R1+0x5c20] ;  /* 0x005c200001177983 */ /* 0x000ee80000300800 */
[----:B------:R-:W4:Y:S04]  /*16dc0*/  LDL.LU R22, [R1+0x5c1c] ;  /* 0x005c1c0001167983 */ /* 0x000f280000300800 */
[----:B------:R-:W5:Y:S04]  /*16dd0*/  LDL.LU R21, [R1+0x5c18] ;  /* 0x005c180001157983 */ /* 0x000f680000300800 */
[----:B------:R-:W2:Y:S04]  /*16de0*/  LDL.LU R20, [R1+0x5c14] ;  /* 0x005c140001147983 */ /* 0x000ea80000300800 */
[----:B------:R0:W-:Y:S04]  /*16df0*/  STL.64 [R1+0x5b88], R26 ;  /* 0x005b881a01007387 */ /* 0x0001e80000100a00 */
[----:B------:R1:W-:Y:S01]  /*16e00*/  STL.64 [R1+0x5b80], R24 ;  /* 0x005b801801007387 */ /* 0x0003e20000100a00 */
[----:B0-----:R-:W-:Y:S01]  /*16e10*/  IMAD.MOV.U32 R27, RZ, RZ, R4 ;  /* 0x000000ffff1b7224 */ /* 0x001fe200078e0004 */
[----:B------:R-:W-:-:S02]  /*16e20*/  MOV R26, R5 ;  /* 0x00000005001a7202 */ /* 0x000fc40000000f00 */
[----:B------:R-:W2:Y:S01]  /*16e30*/  LDL.LU R4, [R1] ;  /* 0x0000000001047983 */ /* 0x000ea20000300800 */
[----:B-1----:R-:W-:Y:S01]  /*16e40*/  IMAD.MOV.U32 R25, RZ, RZ, R6 ;  /* 0x000000ffff197224 */ /* 0x002fe200078e0006 */
[----:B------:R-:W-:Y:S02]  /*16e50*/  MOV R24, R7 ;  /* 0x0000000700187202 */ /* 0x000fe40000000f00 */
[----:B------:R-:W2:Y:S04]  /*16e60*/  LDL.LU R5, [R1+0x4] ;  /* 0x0000040001057983 */ /* 0x000ea80000300800 */
[----:B------:R-:W2:Y:S04]  /*16e70*/  LDL.LU R6, [R1+0x8] ;  /* 0x0000080001067983 */ /* 0x000ea80000300800 */
[----:B------:R-:W2:Y:S04]  /*16e80*/  LDL.LU R7, [R1+0xc] ;  /* 0x00000c0001077983 */ /* 0x000ea80000300800 */
[----:B--2---:R-:W-:Y:S04]  /*16e90*/  STL.64 [R1+0x5bd8], R6 ;  /* 0x005bd80601007387 */ /* 0x004fe80000100a00 */
[----:B------:R-:W-:Y:S04]  /*16ea0*/  STL.64 [R1+0x5bd0], R4 ;  /* 0x005bd00401007387 */ /* 0x000fe80000100a00 */
[----:B------:R-:W-:Y:S04]  /*16eb0*/  STL.64 [R1+0x5ba8], R26 ;  /* 0x005ba81a01007387 */ /* 0x000fe80000100a00 */
[----:B------:R0:W-:Y:S04]  /*16ec0*/  STL.64 [R1+0x5ba0], R24 ;  /* 0x005ba01801007387 */ /* 0x0001e80000100a00 */
[----:B0-----:R-:W2:Y:S04]  /*16ed0*/  LDL.LU R24, [R1+0xa0] ;  /* 0x0000a00001187983 */ /* 0x001ea80000300800 */
[----:B------:R-:W2:Y:S04]  /*16ee0*/  LDL.LU R25, [R1+0xa4] ;  /* 0x0000a40001197983 */ /* 0x000ea80000300800 */
[----:B------:R-:W2:Y:S04]  /*16ef0*/  LDL.LU R26, [R1+0xa8] ;  /* 0x0000a800011a7983 */ /* 0x000ea80000300800 */
[----:B------:R-:W2:Y:S01]  /*16f00*/  LDL.LU R27, [R1+0xac] ;  /* 0x0000ac00011b7983 */ /* 0x000ea20000300800 */
[----:B------:R-:W-:Y:S01]  /*16f10*/  MOV R4, R20 ;  /* 0x0000001400047202 */ /* 0x000fe20000000f00 */
[----:B-----5:R-:W-:Y:S01]  /*16f20*/  IMAD.MOV.U32 R5, RZ, RZ, R21 ;  /* 0x000000ffff057224 */ /* 0x020fe200078e0015 */
[----:B----4-:R-:W-:Y:S01]  /*16f30*/  MOV R6, R22 ;  /* 0x0000001600067202 */ /* 0x010fe20000000f00 */
[----:B------:R-:W4:Y:S01]  /*16f40*/  LDL.LU R20, [R1+0x5c10] ;  /* 0x005c100001147983 */ /* 0x000f220000300800 */
[----:B---3--:R-:W-:-:S03]  /*16f50*/  IMAD.MOV.U32 R7, RZ, RZ, R23 ;  /* 0x000000ffff077224 */ /* 0x008fc600078e0017 */
[----:B------:R-:W4:Y:S04]  /*16f60*/  LDL.LU R21, [R1+0x5c0c] ;  /* 0x005c0c0001157983 */ /* 0x000f280000300800 */
[----:B------:R-:W4:Y:S04]  /*16f70*/  LDL.LU R22, [R1+0x5c08] ;  /* 0x005c080001167983 */ /* 0x000f280000300800 */
[----:B------:R-:W4:Y:S04]  /*16f80*/  LDL.LU R23, [R1+0x5c04] ;  /* 0x005c040001177983 */ /* 0x000f280000300800 */
[----:B--2---:R-:W-:Y:S04]  /*16f90*/  STL.64 [R1+0x5bc8], R26 ;  /* 0x005bc81a01007387 */ /* 0x004fe80000100a00 */
[----:B------:R0:W-:Y:S04]  /*16fa0*/  STL.64 [R1+0x5bc0], R24 ;  /* 0x005bc01801007387 */ /* 0x0001e80000100a00 */
[----:B0-----:R-:W2:Y:S04]  /*16fb0*/  LDL.LU R24, [R1+0xc0] ;  /* 0x0000c00001187983 */ /* 0x001ea80000300800 */
[----:B------:R-:W2:Y:S04]  /*16fc0*/  LDL.LU R25, [R1+0xc4] ;  /* 0x0000c40001197983 */ /* 0x000ea80000300800 */
[----:B------:R-:W3:Y:S04]  /*16fd0*/  LDL.LU R26, [R1+0xc8] ;  /* 0x0000c800011a7983 */ /* 0x000ee80000300800 */
[----:B------:R-:W3:Y:S01]  /*16fe0*/  LDL.LU R27, [R1+0xcc] ;  /* 0x0000cc00011b7983 */ /* 0x000ee20000300800 */
[-C--:B----4-:R-:W-:Y:S03]  /*16ff0*/  HMMA.16816.F32.BF16 R20, R20, R8.reuse, RZ ;  /* 0x000000081414723c */ /* 0x090fe600000418ff */
[----:B---3--:R-:W-:Y:S04]  /*17000*/  STL.64 [R1+0x5be8], R26 ;  /* 0x005be81a01007387 */ /* 0x008fe80000100a00 */
[----:B--2---:R0:W-:Y:S04]  /*17010*/  STL.64 [R1+0x5be0], R24 ;  /* 0x005be01801007387 */ /* 0x0041e80000100a00 */
[----:B0-----:R-:W2:Y:S04]  /*17020*/  LDL.LU R24, [R1+0xd0] ;  /* 0x0000d00001187983 */ /* 0x001ea80000300800 */
[----:B------:R-:W2:Y:S04]  /*17030*/  LDL.LU R25, [R1+0xd4] ;  /* 0x0000d40001197983 */ /* 0x000ea80000300800 */
[----:B------:R-:W2:Y:S04]  /*17040*/  LDL.LU R26, [R1+0xd8] ;  /* 0x0000d800011a7983 */ /* 0x000ea80000300800 */
[----:B------:R-:W2:Y:S04]  /*17050*/  LDL.LU R27, [R1+0xdc] ;  /* 0x0000dc00011b7983 */ /* 0x000ea80000300800 */
[----:B------:R-:W-:Y:S04]  /*17060*/  STL.64 [R1+0x130], R20 ;  /* 0x0001301401007387 */ /* 0x000fe80000100a00 */
[----:B------:R-:W-:Y:S04]  /*17070*/  STL.64 [R1+0x138], R22 ;  /* 0x0001381601007387 */ /* 0x000fe80000100a00 */
[----:B------:R-:W0:Y:S04]  /*17080*/  LDSM.16.MT88.4 R20, [R3+UR5+0x2100] ;  /* 0x002100050314783b */ /* 0x000e280008004200 */
[----:B0-----:R-:W-:Y:S04]  /*17090*/  STL.64 [R1+0x5b78], R22 ;  /* 0x005b781601007387 */ /* 0x001fe80000100a00 */
[----:B------:R0:W-:Y:S04]  /*170a0*/  STL.64 [R1+0x5b70], R20 ;  /* 0x005b701401007387 */ /* 0x0001e80000100a00 */
[----:B0-----:R-:W3:Y:S04]  /*170b0*/  LDL.LU R20, [R1+0x80] ;  /* 0x0000800001147983 */ /* 0x001ee80000300800 */
[----:B------:R-:W3:Y:S04]  /*170c0*/  LDL.LU R21, [R1+0x84] ;  /* 0x0000840001157983 */ /* 0x000ee80000300800 */
[----:B------:R-:W4:Y:S04]  /*170d0*/  LDL.LU R22, [R1+0x88] ;  /* 0x0000880001167983 */ /* 0x000f280000300800 */
[----:B------:R-:W4:Y:S01]  /*170e0*/  LDL.LU R23, [R1+0x8c] ;  /* 0x00008c0001177983 */ /* 0x000f220000300800 */
[----:B------:R-:W-:Y:S03]  /*170f0*/  HMMA.16816.F32.BF16 R16, R16, R8, RZ ;  /* 0x000000081010723c */ /* 0x000fe600000418ff */
[----:B----4-:R-:W-:Y:S04]  /*17100*/  STL.64 [R1+0x5b98], R22 ;  /* 0x005b981601007387 */ /* 0x010fe80000100a00 */
[----:B---3--:R0:W-:Y:S04]  /*17110*/  STL.64 [R1+0x5b90], R20 ;  /* 0x005b901401007387 */ /* 0x0081e80000100a00 */
[----:B0-----:R-:W3:Y:S04]  /*17120*/  LDL.LU R20, [R1+0x90] ;  /* 0x0000900001147983 */ /* 0x001ee80000300800 */
[----:B------:R-:W3:Y:S04]  /*17130*/  LDL.LU R21, [R1+0x94] ;  /* 0x0000940001157983 */ /* 0x000ee80000300800 */
[----:B------:R-:W3:Y:S04]  /*17140*/  LDL.LU R22, [R1+0x98] ;  /* 0x0000980001167983 */ /* 0x000ee80000300800 */
[----:B------:R-:W3:Y:S04]  /*17150*/  LDL.LU R23, [R1+0x9c] ;  /* 0x00009c0001177983 */ /* 0x000ee80000300800 */
[----:B------:R0:W-:Y:S04]  /*17160*/  STL.64 [R1+0x110], R16 ;  /* 0x0001101001007387 */ /* 0x0001e80000100a00 */
[----:B------:R1:W-:Y:S01]  /*17170*/  STL.64 [R1+0x118], R18 ;  /* 0x0001181201007387 */ /* 0x0003e20000100a00 */
[----:B0-----:R-:W-:Y:S01]  /*17180*/  MOV R16, R2 ;  /* 0x0000000200107202 */ /* 0x001fe20000000f00 */
[----:B------:R-:W-:-:S02]  /*17190*/  IMAD.MOV.U32 R17, RZ, RZ, R28 ;  /* 0x000000ffff117224 */ /* 0x000fc400078e001c */
[----:B------:R-:W4:Y:S01]  /*171a0*/  LDL.LU R2, [R1+0x5c00] ;  /* 0x005c000001027983 */ /* 0x000f220000300800 */
[----:B-1----:R-:W-:Y:S01]  /*171b0*/  MOV R18, R10 ;  /* 0x0000000a00127202 */ /* 0x002fe20000000f00 */
[----:B------:R-:W-:Y:S02]  /*171c0*/  IMAD.MOV.U32 R19, RZ, RZ, R11 ;  /* 0x000000ffff137224 */ /* 0x000fe400078e000b */
[----:B------:R-:W5:Y:S04]  /*171d0*/  LDL.LU R28, [R1+0x5bfc] ;  /* 0x005bfc00011c7983 */ /* 0x000f680000300800 */
[----:B------:R-:W2:Y:S04]  /*171e0*/  LDL.LU R10, [R1+0x5bf8] ;  /* 0x005bf800010a7983 */ /* 0x000ea80000300800 */
[----:B------:R-:W2:Y:S01]  /*171f0*/  LDL.LU R11, [R1+0x5bf4] ;  /* 0x005bf400010b7983 */ /* 0x000ea20000300800 */
[----:B------:R-:W-:-:S15]  /*17200*/  HMMA.16816.F32.BF16 R12, R12, R8, RZ ;  /* 0x000000080c0c723c */ /* 0x000fde00000418ff */
[----:B------:R-:W-:-:S04]  /*17210*/  NOP ;  /* 0x0000000000007918 */ /* 0x000fc80000000000 */
[----:B------:R0:W-:Y:S04]  /*17220*/  STL.64 [R1+0xe0], R12 ;  /* 0x0000e00c01007387 */ /* 0x0001e80000100a00 */
[----:B------:R1:W-:Y:S04]  /*17230*/  STL.64 [R1+0xe8], R14 ;  /* 0x0000e80e01007387 */ /* 0x0003e80000100a00 */
[----:B0-----:R-:W3:Y:S04]  /*17240*/  LDL.LU R12, [R1+0xb0] ;  /* 0x0000b000010c7983 */ /* 0x001ee80000300800 */
[----:B------:R-:W3:Y:S04]  /*17250*/  LDL.LU R13, [R1+0xb4] ;  /* 0x0000b400010d7983 */ /* 0x000ee80000300800 */
[----:B-1----:R-:W3:Y:S01]  /*17260*/  LDL.LU R14, [R1+0xb8] ;  /* 0x0000b800010e7983 */ /* 0x002ee20000300800 */
[----:B--2---:R-:W-:Y:S01]  /*17270*/  HMMA.16816.F32.BF16 R4, R4, R10, R24 ;  /* 0x0000000a0404723c */ /* 0x004fe20000041818 */
[----:B-----5:R-:W-:-:S02]  /*17280*/  MOV R15, R28 ;  /* 0x0000001c000f7202 */ /* 0x020fc40000000f00 */
[----:B------:R-:W2:Y:S04]  /*17290*/  LDL.LU R28, [R1+0x5bf0] ;  /* 0x005bf000011c7983 */ /* 0x000ea80000300800 */
[----:B------:R-:W5:Y:S04]  /*172a0*/  LDL.LU.64 R26, [R1+0x5be8] ;  /* 0x005be800011a7983 */ /* 0x000f680000300a00 */
[----:B------:R-:W5:Y:S08]  /*172b0*/  LDL.LU.64 R24, [R1+0x5be0] ;  /* 0x005be00001187983 */ /* 0x000f700000300a00 */
[----:B------:R-:W-:Y:S01]  /*172c0*/  IMAD.MOV.U32 R9, RZ, RZ, R6 ;  /* 0x000000ffff097224 */ /* 0x000fe200078e0006 */
[----:B------:R0:W-:Y:S01]  /*172d0*/  STL.64 [R1+0xd0], R4 ;  /* 0x0000d00401007387 */ /* 0x0001e20000100a00 */
[----:B------:R-:W-:-:S03]  /*172e0*/  MOV R8, R7 ;  /* 0x0000000700087202 */ /* 0x000fc60000000f00 */
[----:B------:R-:W5:Y:S04]  /*172f0*/  LDL.LU.64 R6, [R1+0x5bd8] ;  /* 0x005bd80001067983 */ /* 0x000f680000300a00 */
[----:B0-----:R-:W5:Y:S04]  /*17300*/  LDL.LU.64 R4, [R1+0x5bd0] ;  /* 0x005bd00001047983 */ /* 0x001f680000300a00 */
[----:B------:R-:W-:Y:S04]  /*17310*/  STL [R1+0x5a8c], R9 ;  /* 0x005a8c0901007387 */ /* 0x000fe80000100800 */
[----:B------:R-:W-:Y:S01]  /*17320*/  STL [R1+0x5a88], R8 ;  /* 0x005a880801007387 */ /* 0x000fe20000100800 */
[----:B-----5:R-:W-:Y:S03]  /*17330*/  HMMA.16816.F32.BF16 R4, R4, R10, R24 ;  /* 0x0000000a0404723c */ /* 0x020fe60000041818 */
[----:B------:R-:W5:Y:S04]  /*17340*/  LDL.LU.64 R26, [R1+0x5bc8] ;  /* 0x005bc800011a7983 */ /* 0x000f680000300a00 */
[----:B------:R-:W5:-:S12]  /*17350*/  LDL.LU.64 R24, [R1+0x5bc0] ;  /* 0x005bc00001187983 */ /* 0x000f580000300a00 */
[----:B------:R-:W-:Y:S04]  /*17360*/  STL.64 [R1+0x170], R4 ;  /* 0x0001700401007387 */ /* 0x000fe80000100a00 */
[----:B------:R0:W-:Y:S04]  /*17370*/  STL.64 [R1+0x178], R6 ;  /* 0x0001780601007387 */ /* 0x0001e80000100a00 */
[----:B0-----:R-:W5:Y:S04]  /*17380*/  LDL.LU.64 R6, [R1+0x5bb8] ;  /* 0x005bb80001067983 */ /* 0x001f680000300a00 */
[----:B------:R-:W5:Y:S02]  /*17390*/  LDL.LU.64 R4, [R1+0x5bb0] ;  /* 0x005bb00001047983 */ /* 0x000f640000300a00 */
[----:B-----5:R-:W-:Y:S02]  /*173a0*/  HMMA.16816.F32.BF16 R4, R4, R10, R24 ;  /* 0x0000000a0404723c */ /* 0x020fe40000041818 */
[----:B------:R-:W5:Y:S04]  /*173b0*/  LDL.LU.64 R26, [R1+0x5ba8] ;  /* 0x005ba800011a7983 */ /* 0x000f680000300a00 */
[----:B------:R-:W5:-:S13]  /*173c0*/  LDL.LU.64 R24, [R1+0x5ba0] ;  /* 0x005ba00001187983 */ /* 0x000f5a0000300a00 */
[----:B------:R-:W-:Y:S04]  /*173d0*/  STL.64 [R1+0xc0], R4 ;  /* 0x0000c00401007387 */ /* 0x000fe80000100a00 */
[----:B------:R-:W-:Y:S04]  /*173e0*/  STL.64 [R1+0xc8], R6 ;  /* 0x0000c80601007387 */ /* 0x000fe80000100a00 */
[----:B------:R-:W-:Y:S01]  /*173f0*/  STL [R1+0x5a90], R3 ;  /* 0x005a900301007387 */ /* 0x000fe20000100800 */
[-C--:B---3--:R-:W-:Y:S03]  /*17400*/  HMMA.16816.F32.BF16 R12, R16, R10.reuse, R12 ;  /* 0x0000000a100c723c */ /* 0x088fe6000004180c */
[----:B--2---:R-:W-:Y:S04]  /*17410*/  LDSM.16.MT88.4 R16, [R28+UR5+0x2100] ;  /* 0x002100051c10783b */ /* 0x004fe80008004200 */
[----:B------:R-:W-:Y:S01]  /*17420*/  LDSM.16.MT88.4 R4, [R3+UR5+0x2180] ;  /* 0x002180050304783b */ /* 0x000fe20008004200 */
[----:B-----5:R-:W-:Y:S03]  /*17430*/  HMMA.16816.F32.BF16 R24, R24, R10, R20 ;  /* 0x0000000a1818723c */ /* 0x020fe60000041814 */
[----:B------:R-:W2:Y:S04]  /*17440*/  LDL.LU.64 R22, [R1+0x5b98] ;  /* 0x005b980001167983 */ /* 0x000ea80000300a00 */
[----:B------:R-:W2:-:S12]  /*17450*/  LDL.LU.64 R20, [R1+0x5b90] ;  /* 0x005b900001147983 */ /* 0x000e980000300a00 */
[----:B------:R-:W-:Y:S04]  /*17460*/  STL.64 [R1+0x1b0], R24 ;  /* 0x0001b01801007387 */ /* 0x000fe80000100a00 */
[----:B------:R0:W-:Y:S04]  /*17470*/  STL.64 [R1+0x1b8], R26 ;  /* 0x0001b81a01007387 */ /* 0x0001e80000100a00 */
[----:B0-----:R-:W2:Y:S04]  /*17480*/  LDL.LU.64 R26, [R1+0x5b88] ;  /* 0x005b8800011a7983 */ /* 0x001ea80000300a00 */
[----:B------:R-:W2:Y:S02]  /*17490*/  LDL.LU.64 R24, [R1+0x5b80] ;  /* 0x005b800001187983 */ /* 0x000ea40000300a00 */
[----:B--2---:R-:W-:Y:S02]  /*174a0*/  HMMA.16816.F32.BF16 R24, R24, R10, R20 ;  /* 0x0000000a1818723c */ /* 0x004fe40000041814 */
[----:B------:R-:W2:Y:S04]  /*174b0*/  LDL.LU.64 R22, [R1+0x5b78] ;  /* 0x005b780001167983 */ /* 0x000ea80000300a00 */
[----:B------:R-:W2:-:S13]  /*174c0*/  LDL.LU.64 R20, [R1+0x5b70] ;  /* 0x005b700001147983 */ /* 0x000e9a0000300a00 */
[----:B------:R-:W-:Y:S04]  /*174d0*/  STL.64 [R1+0x1c0], R24 ;  /* 0x0001c01801007387 */ /* 0x000fe80000100a00 */
[----:B------:R-:W-:Y:S04]  /*174e0*/  STL.64 [R1+0x1c8], R26 ;  /* 0x0001c81a01007387 */ /* 0x000fe80000100a00 */
[----:B------:R-:W0:Y:S04]  /*174f0*/  LDSM.16.MT88.4 R24, [R28+UR5+0x2000] ;  /* 0x002000051c18783b */ /* 0x000e280008004200 */
[----:B0-----:R-:W-:Y:S04]  /*17500*/  STL.64 [R1+0x30], R24 ;  /* 0x0000301801007387 */ /* 0x001fe80000100a00 */
[----:B------:R-:W-:Y:S04]  /*17510*/  STL.64 [R1+0x38], R26 ;  /* 0x0000381a01007387 */ /* 0x000fe80000100a00 */
[----:B------:R-:W0:Y:S04]  /*17520*/  LDSM.16.MT88.4 R24, [R28+UR5+0x2080] ;  /* 0x002080051c18783b */ /* 0x000e280008004200 */
[----:B0-----:R-:W-:Y:S04]  /*17530*/  STL.64 [R1+0x20], R24 ;  /* 0x0000201801007387 */ /* 0x001fe80000100a00 */
[----:B------:R0:W-:Y:S04]  /*17540*/  STL.64 [R1+0x28], R26 ;  /* 0x0000281a01007387 */ /* 0x0001e80000100a00 */
[----:B0-----:R-:W2:Y:S04]  /*17550*/  LDL.LU.64 R26, [R1+0x5b68] ;  /* 0x005b6800011a7983 */ /* 0x001ea80000300a00 */
[----:B------:R-:W2:Y:S04]  /*17560*/  LDL.LU.64 R24, [R1+0x5b60] ;  /* 0x005b600001187983 */ /* 0x000ea80000300a00 */
[----:B------:R-:W-:Y:S04]  /*17570*/  STL.64 [R1+0x1a0], R12 ;  /* 0x0001a00c01007387 */ /* 0x000fe80000100a00 */
[----:B------:R2:W-:Y:S04]  /*17580*/  STL.64 [R1+0x1a8], R14 ;  /* 0x0001a80e01007387 */ /* 0x0005e80000100a00 */
[----:B------:R-:W-:Y:S04]  /*17590*/  STL.64 [R1+0x10], R16 ;  /* 0x0000101001007387 */ /* 0x000fe80000100a00 */
[----:B------:R-:W-:Y:S04]  /*175a0*/  STL.64 [R1+0x18], R18 ;  /* 0x0000181201007387 */ /* 0x000fe80000100a00 */
[----:B------:R-:W-:Y:S04]  /*175b0*/  STL [R1+0x5a74], R28 ;  /* 0x005a741c01007387 */ /* 0x000fe80000100800 */
[----:B------:R-:W0:Y:S01]  /*175c0*/  LDSM.16.MT88.4 R16, [R28+UR5+0x2180] ;  /* 0x002180051c10783b */ /* 0x000e220008004200 */
[----:B--2---:R-:W-:Y:S03]  /*175d0*/  HMMA.16816.F32.BF16 R12, R20, R10, R24 ;  /* 0x0000000a140c723c */ /* 0x004fe60000041818 */
[----:B----4-:R-:W-:Y:S04]  /*175e0*/  LDSM.16.MT88.4 R20, [R2+UR5+0x2100] ;  /* 0x002100050214783b */ /* 0x010fe80008004200 */
[----:B------:R-:W-:-:S12]  /*175f0*/  LDSM.16.MT88.4 R24, [R2+UR5+0x2180] ;  /* 0x002180050218783b */ /* 0x000fd80008004200 */
[----:B------:R-:W-:Y:S04]  /*17600*/  STL.64 [R1+0x190], R12 ;  /* 0x0001900c01007387 */ /* 0x000fe80000100a00 */
[----:B------:R-:W-:Y:S04]  /*17610*/  STL.64 [R1+0x198], R14 ;  /* 0x0001980e01007387 */ /* 0x000fe80000100a00 */
[----:B------:R-:W1:Y:S04]  /*17620*/  LDSM.16.MT88.4 R12, [R2+UR5+0x2000] ;  /* 0x00200005020c783b */ /* 0x000e680008004200 */
[----:B0-----:R-:W-:Y:S04]  /*17630*/  STL.64 [R1], R16 ;  /* 0x0000001001007387 */ /* 0x001fe80000100a00 */
[----:B------:R-:W-:Y:S04]  /*17640*/  STL.64 [R1+0x8], R18 ;  /* 0x0000081201007387 */ /* 0x000fe80000100a00 */
[----:B------:R-:W0:Y:S04]  /*17650*/  LDSM.16.MT88.4 R16, [R2+UR5+0x2080] ;  /* 0x002080050210783b */ /* 0x000e280008004200 */
[----:B-1----:R-:W-:Y:S04]  /*17660*/  STL.64 [R1+0x5ae0], R14 ;  /* 0x005ae00e01007387 */ /* 0x002fe80000100a00 */
[----:B------:R1:W-:Y:S04]  /*17670*/  STL.64 [R1+0x5ad8], R12 ;  /* 0x005ad80c01007387 */ /* 0x0003e80000100a00 */
[----:B-1----:R-:W2:Y:S04]  /*17680*/  LDL.LU R12, [R1+0x100] ;  /* 0x00010000010c7983 */ /* 0x002ea80000300800 */
[----:B------:R-:W2:Y:S04]  /*17690*/  LDL.LU R13, [R1+0x104] ;  /* 0x00010400010d7983 */ /* 0x000ea80000300800 */
[----:B------:R-:W2:Y:S01]  /*176a0*/  LDL.LU R14, [R1+0x108] ;  /* 0x00010800010e7983 */ /* 0x000ea20000300800 */
[----:B------:R-:W-:-:S03]  /*176b0*/  IMAD.MOV.U32 R15, RZ, RZ, R29 ;  /* 0x000000ffff0f7224 */ /* 0x000fc600078e001d */
[----:B------:R-:W3:Y:S04]  /*176c0*/  LDL.LU R29, [R1+0x5b58] ;  /* 0x005b5800011d7983 */ /* 0x000ee80000300800 */
[----:B0-----:R-:W-:Y:S04]  /*176d0*/  STL.64 [R1+0x5ad0], R18 ;  /* 0x005ad01201007387 */ /* 0x001fe80000100a00 */
[----:B------:R-:W-:Y:S04]  /*176e0*/  STL.64 [R1+0x5ac8], R16 ;  /* 0x005ac81001007387 */ /* 0x000fe80000100a00 */
[----:B------:R-:W-:Y:S04]  /*176f0*/  STL.64 [R1+0x5ab0], R22 ;  /* 0x005ab01601007387 */ /* 0x000fe80000100a00 */
[----:B------:R-:W-:Y:S04]  /*17700*/  STL.64 [R1+0x5aa8], R20 ;  /* 0x005aa81401007387 */ /* 0x000fe80000100a00 */
[----:B------:R-:W-:Y:S04]  /*17710*/  STL.64 [R1+0x5aa0], R26 ;  /* 0x005aa01a01007387 */ /* 0x000fe80000100a00 */
[----:B------:R-:W-:Y:S04]  /*17720*/  STL.64 [R1+0x5a98], R24 ;  /* 0x005a981801007387 */ /* 0x000fe80000100a00 */
[----:B------:R-:W-:Y:S01]  /*17730*/  STL [R1+0x5a68], R2 ;  /* 0x005a680201007387 */ /* 0x000fe20000100800 */
[----:B--2---:R-:W-:Y:S03]  /*17740*/  HMMA.16816.F32.BF16 R4, R4, R10, R12 ;  /* 0x0000000a0404723c */ /* 0x004fe6000004180c */
[----:B------:R-:W0:-:S15]  /*17750*/  LDSM.16.MT88.4 R12, [R0+UR5+0x4000] ;  /* 0x00400005000c783b */ /* 0x000e1e0008004200 */
[----:B------:R-:W-:Y:S01]  /*17760*/  NOP ;  /* 0x0000000000007918 */ /* 0x000fe20000000000 */
[----:B------:R-:W-:Y:S04]  /*17770*/  STL.64 [R1+0x180], R4 ;  /* 0x0001800401007387 */ /* 0x000fe80000100a00 */
[----:B------:R-:W-:Y:S01]  /*17780*/  STL.64 [R1+0x188], R6 ;  /* 0x0001880601007387 */ /* 0x000fe20000100a00 */
[----:B0-----:R-:W-:Y:S01]  /*17790*/  MOV R8, R15 ;  /* 0x0000000f00087202 */ /* 0x001fe20000000f00 */
[----:B------:R-:W-:Y:S01]  /*177a0*/  IMAD.MOV.U32 R9, RZ, RZ, R14 ;  /* 0x000000ffff097224 */ /* 0x000fe200078e000e */
[----:B------:R-:W-:Y:S01]  /*177b0*/  MOV R3, R13 ;  /* 0x0000000d00037202 */ /* 0x000fe20000000f00 */
[----:B------:R0:W-:Y:S04]  /*177c0*/  STL [R1+0x40], R12 ;  /* 0x0000400c01007387 */ /* 0x0001e80000100800 */
[----:B------:R-:W-:Y:S04]  /*177d0*/  STL [R1+0x5ac0], R8 ;  /* 0x005ac00801007387 */ /* 0x000fe80000100800 */
[----:B------:R-:W-:Y:S04]  /*177e0*/  STL [R1+0x5abc], R9 ;  /* 0x005abc0901007387 */ /* 0x000fe80000100800 */
[----:B------:R-:W-:Y:S04]  /*177f0*/  STL [R1+0x5ab8], R3 ;  /* 0x005ab80301007387 */ /* 0x000fe80000100800 */
[----:B------:R-:W2:Y:S04]  /*17800*/  LDL.LU R24, [R1+0x110] ;  /* 0x0001100001187983 */ /* 0x000ea80000300800 */
[----:B--2---:R1:W-:Y:S04]  /*17810*/  STL [R1+0x5ac4], R24 ;  /* 0x005ac41801007387 */ /* 0x0043e80000100800 */
[----:B------:R-:W2:Y:S04]  /*17820*/  LDL.LU R25, [R1+0x114] ;  /* 0x0001140001197983 */ /* 0x000ea80000300800 */
[----:B------:R-:W4:Y:S04]  /*17830*/  LDL.LU R26, [R1+0x118] ;  /* 0x00011800011a7983 */ /* 0x000f280000300800 */
[----:B------:R-:W4:Y:S04]  /*17840*/  LDL.LU R27, [R1+0x11c] ;  /* 0x00011c00011b7983 */ /* 0x000f280000300800 */
[----:B----4-:R-:W-:Y:S04]  /*17850*/  STL.64 [R1+0x5b10], R26 ;  /* 0x005b101a01007387 */ /* 0x010fe80000100a00 */
[----:B--2---:R2:W-:Y:S04]  /*17860*/  STL [R1+0x5b08], R25 ;  /* 0x005b081901007387 */ /* 0x0045e80000100800 */
[----:B------:R-:W4:Y:S04]  /*17870*/  LDL.LU R16, [R1+0x150] ;  /* 0x0001500001107983 */ /* 0x000f280000300800 */
[----:B------:R-:W4:Y:S04]  /*17880*/  LDL.LU R17, [R1+0x154] ;  /* 0x0001540001117983 */ /* 0x000f280000300800 */
[----:B------:R-:W5:Y:S04]  /*17890*/  LDL.LU R18, [R1+0x158] ;  /* 0x0001580001127983 */ /* 0x000f680000300800 */
[----:B------:R-:W5:Y:S04]  /*178a0*/  LDL.LU R19, [R1+0x15c] ;  /* 0x00015c0001137983 */ /* 0x000f680000300800 */
[----:B-----5:R-:W-:Y:S04]  /*178b0*/  STL.64 [R1+0x5af0], R18 ;  /* 0x005af01201007387 */ /* 0x020fe80000100a00 */
[----:B----4-:R-:W-:Y:S04]  /*178c0*/  STL.64 [R1+0x5ae8], R16 ;  /* 0x005ae81001007387 */ /* 0x010fe80000100a00 */
[----:B0-----:R-:W4:Y:S04]  /*178d0*/  LDL.LU R12, [R1] ;  /* 0x00000000010c7983 */ /* 0x001f280000300800 */
[----:B------:R-:W4:Y:S04]  /*178e0*/  LDL.LU R13, [R1+0x4] ;  /* 0x00000400010d7983 */ /* 0x000f280000300800 */
[----:B------:R-:W5:Y:S04]  /*178f0*/  LDL.LU R14, [R1+0x8] ;  /* 0x00000800010e7983 */ /* 0x000f680000300800 */
[----:B------:R-:W5:Y:S04]  /*17900*/  LDL.LU R15, [R1+0xc] ;  /* 0x00000c00010f7983 */ /* 0x000f680000300800 */
[----:B-1----:R-:W3:Y:S04]  /*17910*/  LDL.LU R24, [R1+0x120] ;  /* 0x0001200001187983 */ /* 0x002ee80000300800 */
[----:B--2---:R-:W3:Y:S04]  /*17920*/  LDL.LU R25, [R1+0x124] ;  /* 0x0001240001197983 */ /* 0x004ee80000300800 */
[----:B------:R-:W2:Y:S04]  /*17930*/  LDL.LU R26, [R1+0x128] ;  /* 0x00012800011a7983 */ /* 0x000ea80000300800 */
[----:B------:R-:W2:Y:S04]  /*17940*/  LDL.LU R27, [R1+0x12c] ;  /* 0x00012c00011b7983 */ /* 0x000ea80000300800 */
[----:B--2---:R-:W-:Y:S04]  /*17950*/  STL.64 [R1+0x5b20], R26 ;  /* 0x005b201a01007387 */ /* 0x004fe80000100a00 */
[----:B---3--:R0:W-:Y:S04]  /*17960*/  STL.64 [R1+0x5b18], R24 ;  /* 0x005b181801007387 */ /* 0x0081e80000100a00 */
[----:B0-----:R-:W2:Y:S04]  /*17970*/  LDL.LU R24, [R1+0x20] ;  /* 0x0000200001187983 */ /* 0x001ea80000300800 */
[----:B------:R-:W2:Y:S04]  /*17980*/  LDL.LU R25, [R1+0x24] ;  /* 0x0000240001197983 */ /* 0x000ea80000300800 */
[----:B------:R-:W3:Y:S04]  /*17990*/  LDL.LU R26, [R1+0x28] ;  /* 0x00002800011a7983 */ /* 0x000ee80000300800 */
[----:B------:R-:W3:Y:S04]  /*179a0*/  LDL.LU R27, [R1+0x2c] ;  /* 0x00002c00011b7983 */ /* 0x000ee80000300800 */
[----:B---3--:R-:W-:Y:S04]  /*179b0*/  STL.64 [R1+0x5b40], R26 ;  /* 0x005b401a01007387 */ /* 0x008fe80000100a00 */
[----:B--2---:R0:W-:Y:S04]  /*179c0*/  STL.64 [R1+0x5b38], R24 ;  /* 0x005b381801007387 */ /* 0x0041e80000100a00 */
[----:B0-----:R-:W2:Y:S04]  /*179d0*/  LDL.LU R24, [R1+0x30] ;  /* 0x0000300001187983 */ /* 0x001ea80000300800 */
[----:B------:R-:W2:Y:S04]  /*179e0*/  LDL.LU R25, [R1+0x34] ;  /* 0x0000340001197983 */ /* 0x000ea80000300800 */
[----:B------:R-:W2:Y:S04]  /*179f0*/  LDL.LU R26, [R1+0x38] ;  /* 0x00003800011a7983 */ /* 0x000ea80000300800 */
[----:B------:R-:W2:Y:S04]  /*17a00*/  LDL.LU R27, [R1+0x3c] ;  /* 0x00003c00011b7983 */ /* 0x000ea80000300800 */
[----:B-----5:R-:W-:Y:S04]  /*17a10*/  STL.64 [R1+0x5b00], R14 ;  /* 0x005b000e01007387 */ /* 0x020fe80000100a00 */
[----:B----4-:R0:W-:Y:S04]  /*17a20*/  STL.64 [R1+0x5af8], R12 ;  /* 0x005af80c01007387 */ /* 0x0101e80000100a00 */
[----:B0-----:R-:W3:Y:S04]  /*17a30*/  LDL.LU R12, [R1+0x10] ;  /* 0x00001000010c7983 */ /* 0x001ee80000300800 */
[----:B------:R-:W3:Y:S04]  /*17a40*/  LDL.LU R13, [R1+0x14] ;  /* 0x00001400010d7983 */ /* 0x000ee80000300800 */
[----:B------:R-:W4:Y:S04]  /*17a50*/  LDL.LU R14, [R1+0x18] ;  /* 0x00001800010e7983 */ /* 0x000f280000300800 */
[----:B------:R-:W4:Y:S04]  /*17a60*/  LDL.LU R15, [R1+0x1c] ;  /* 0x00001c00010f7983 */ /* 0x000f280000300800 */
[----:B----4-:R-:W-:Y:S04]  /*17a70*/  STL.64 [R1+0x5b30], R14 ;  /* 0x005b300e01007387 */ /* 0x010fe80000100a00 */
[----:B---3--:R0:W-:Y:S04]  /*17a80*/  STL.64 [R1+0x5b28], R12 ;  /* 0x005b280c01007387 */ /* 0x0081e80000100a00 */
[----:B0-----:R-:W3:Y:S04]  /*17a90*/  LDL.LU R12, [R1+0x140] ;  /* 0x00014000010c7983 */ /* 0x001ee80000300800 */
[----:B------:R-:W3:Y:S04]  /*17aa0*/  LDL.LU R13, [R1+0x144] ;  /* 0x00014400010d7983 */ /* 0x000ee80000300800 */
[----:B------:R-:W4:Y:S04]  /*17ab0*/  LDL.LU R14, [R1+0x148] ;  /* 0x00014800010e7983 */ /* 0x000f280000300800 */
[----:B------:R-:W4:Y:S01]  /*17ac0*/  LDL.LU R15, [R1+0x14c] ;  /* 0x00014c00010f7983 */ /* 0x000f220000300800 */
[----:B------:R-:W-:-:S05]  /*17ad0*/  LOP3.LUT R29, R29, 0x40, RZ, 0x3c, !PT ;  /* 0x000000401d1d7812 */ /* 0x000fca00078e3cff */
[----:B------:R-:W0:Y:S04]  /*17ae0*/  LDSM.16.M88.4 R4, [R29+UR5+0x40000] ;  /* 0x040000051d04783b */ /* 0x000e280008000200 */
[----:B----4-:R-:W-:Y:S04]  /*17af0*/  STL.64 [R1+0x5b50], R14 ;  /* 0x005b500e01007387 */ /* 0x010fe80000100a00 */
[----:B---3--:R1:W-:Y:S04]  /*17b00*/  STL.64 [R1+0x5b48], R12 ;  /* 0x005b480c01007387 */ /* 0x0083e80000100a00 */
[----:B-1----:R-:W2:Y:S04]  /*17b10*/  LDL.LU R12, [R1+0x160] ;  /* 0x00016000010c7983 */ /* 0x002ea80000300800 */
[----:B------:R-:W2:Y:S04]  /*17b20*/  LDL.LU R13, [R1+0x164] ;  /* 0x00016400010d7983 */ /* 0x000ea80000300800 */
[----:B------:R-:W2:Y:S04]  /*17b30*/  LDL.LU R14, [R1+0x168] ;  /* 0x00016800010e7983 */ /* 0x000ea80000300800 */
[----:B------:R-:W2:Y:S04]  /*17b40*/  LDL.LU R15, [R1+0x16c] ;  /* 0x00016c00010f7983 */ /* 0x000ea80000300800 */
[----:B------:R-:W3:Y:S04]  /*17b50*/  LDL.LU R16, [R1+0xf0] ;  /* 0x0000f00001107983 */ /* 0x000ee80000300800 */
[----:B------:R-:W3:Y:S04]  /*17b60*/  LDL.LU R17, [R1+0xf4] ;  /* 0x0000f40001117983 */ /* 0x000ee80000300800 */
[----:B------:R-:W3:Y:S04]  /*17b70*/  LDL.LU R18, [R1+0xf8] ;  /* 0x0000f80001127983 */ /* 0x000ee80000300800 */
[----:B------:R-:W3:Y:S04]  /*17b80*/  LDL.LU R19, [R1+0xfc] ;  /* 0x0000fc0001137983 */ /* 0x000ee80000300800 */
[----:B------:R-:W4:Y:S04]  /*17b90*/  LDL.LU R20, [R1+0x130] ;  /* 0x0001300001147983 */ /* 0x000f280000300800 */
[----:B------:R-:W4:Y:S04]  /*17ba0*/  LDL.LU R21, [R1+0x134] ;  /* 0x0001340001157983 */ /* 0x000f280000300800 */
[----:B------:R-:W4:Y:S04]  /*17bb0*/  LDL.LU R22, [R1+0x138] ;  /* 0x0001380001167983 */ /* 0x000f280000300800 */
[----:B------:R-:W4:Y:S04]  /*17bc0*/  LDL.LU R23, [R1+0x13c] ;  /* 0x00013c0001177983 */ /* 0x000f280000300800 */
[----:B0-----:R-:W-:Y:S04]  /*17bd0*/  STL [R1+0x597c], R6 ;  /* 0x00597c0601007387 */ /* 0x001fe80000100800 */
[----:B------:R-:W-:Y:S04]  /*17be0*/  STL [R1+0x5978], R7 ;  /* 0x0059780701007387 */ /* 0x000fe80000100800 */
[----:B------:R0:W-:Y:S01]  /*17bf0*/  STL [R1+0x55d0], R29 ;  /* 0x0055d01d01007387 */ /* 0x0001e20000100800 */
[----:B--2---:R-:W-:Y:S03]  /*17c00*/  HMMA.16816.F32.BF16 R24, R24, R10, R12 ;  /* 0x0000000a1818723c */ /* 0x004fe6000004180c */
[----:B------:R-:W2:Y:S04]  /*17c10*/  LDL.LU.64 R14, [R1+0x5b50] ;  /* 0x005b5000010e7983 */ /* 0x000ea80000300a00 */
[----:B------:R-:W2:-:S12]  /*17c20*/  LDL.LU.64 R12, [R1+0x5b48] ;  /* 0x005b4800010c7983 */ /* 0x000e980000300a00 */
[----:B------:R-:W-:Y:S01]  /*17c30*/  IMAD.MOV.U32 R2, RZ, RZ, R26 ;  /* 0x000000ffff027224 */ /* 0x000fe200078e001a */
[----:B------:R1:W-:Y:S01]  /*17c40*/  STL.64 [R1+0x160], R24 ;  /* 0x0001601801007387 */ /* 0x0003e20000100a00 */
[----:B0-----:R-:W-:-:S03]  /*17c50*/  MOV R29, R27 ;  /* 0x0000001b001d7202 */ /* 0x001fc60000000f00 */
[----:B------:R-:W2:Y:S04]  /*17c60*/  LDL.LU.64 R26, [R1+0x5b40] ;  /* 0x005b4000011a7983 */ /* 0x000ea80000300a00 */
[----:B-1----:R-:W2:Y:S04]  /*17c70*/  LDL.LU.64 R24, [R1+0x5b38] ;  /* 0x005b380001187983 */ /* 0x002ea80000300a00 */
[----:B------:R-:W-:Y:S04]  /*17c80*/  STL [R1+0x5a70], R29 ;  /* 0x005a701d01007387 */ /* 0x000fe80000100800 */
[----:B------:R-:W-:Y:S01]  /*17c90*/  STL [R1+0x5a6c], R2 ;  /* 0x005a6c0201007387 */ /* 0x000fe20000100800 */
[----:B--2---:R-:W-:Y:S03]  /*17ca0*/  HMMA.16816.F32.BF16 R24, R24, R10, R12 ;  /* 0x0000000a1818723c */ /* 0x004fe6000004180c */
[----:B------:R-:W2:Y:S04]  /*17cb0*/  LDL.LU.64 R14, [R1+0x5b30] ;  /* 0x005b3000010e7983 */ /* 0x000ea80000300a00 */
[----:B------:R-:W2:-:S12]  /*17cc0*/  LDL.LU.64 R12, [R1+0x5b28] ;  /* 0x005b2800010c7983 */ /* 0x000e980000300a00 */
[----:B------:R-:W-:Y:S04]  /*17cd0*/  STL.64 [R1+0x140], R24 ;  /* 0x0001401801007387 */ /* 0x000fe80000100a00 */
[----:B------:R-:W-:Y:S04]  /*17ce0*/  STL.64 [R1+0x148], R26 ;  /* 0x0001481a01007387 */ /* 0x000fe80000100a00 */
[----:B------:R-:W0:Y:S02]  /*17cf0*/  LDSM.16.MT88.4 R24, [R0+UR5+0x4080] ;  /* 0x004080050018783b */ /* 0x000e240008004200 */
[----:B0-----:R-:W-:-:S02]  /*17d00*/  MOV R7, R26 ;  /* 0x0000001a00077202 */ /* 0x001fc40000000f00 */
[----:B------:R0:W-:Y:S01]  /*17d10*/  STL [R1+0x20], R24 ;  /* 0x0000201801007387 */ /* 0x0001e20000100800 */
[----:B------:R-:W-:Y:S02]  /*17d20*/  IMAD.MOV.U32 R6, RZ, RZ, R27 ;  /* 0x000000ffff067224 */ /* 0x000fe400078e001b */
[----:B------:R-:W-:Y:S01]  /*17d30*/  IMAD.MOV.U32 R28, RZ, RZ, R25 ;  /* 0x000000ffff1c7224 */ /* 0x000fe200078e0019 */
[----:B------:R-:W2:Y:S04]  /*17d40*/  LDL.LU.64 R26, [R1+0x5b20] ;  /* 0x005b2000011a7983 */ /* 0x000ea80000300a00 */
[----:B0-----:R-:W2:Y:S04]  /*17d50*/  LDL.LU.64 R24, [R1+0x5b18] ;  /* 0x005b180001187983 */ /* 0x001ea80000300a00 */
[----:B------:R-:W-:Y:S04]  /*17d60*/  STL.64 [R1+0x5a80], R6 ;  /* 0x005a800601007387 */ /* 0x000fe80000100a00 */
[----:B------:R0:W-:Y:S04]  /*17d70*/  STL.64 [R1+0x5a78], R4 ;  /* 0x005a780401007387 */ /* 0x0001e80000100a00 */
[----:B0-----:R-:W5:Y:S04]  /*17d80*/  LDL.LU R4, [R1+0xe0] ;  /* 0x0000e00001047983 */ /* 0x001f680000300800 */
[----:B------:R-:W5:Y:S04]  /*17d90*/  LDL.LU R5, [R1+0xe4] ;  /* 0x0000e40001057983 */ /* 0x000f680000300800 */
[----:B------:R-:W5:Y:S04]  /*17da0*/  LDL.LU R6, [R1+0xe8] ;  /* 0x0000e80001067983 */ /* 0x000f680000300800 */
[----:B------:R-:W5:Y:S01]  /*17db0*/  LDL.LU R7, [R1+0xec] ;  /* 0x0000ec0001077983 */ /* 0x000f620000300800 */
[----:B--2---:R-:W-:Y:S03]  /*17dc0*/  HMMA.16816.F32.BF16 R12, R12, R10, R24 ;  /* 0x0000000a0c0c723c */ /* 0x004fe60000041818 */
[----:B------:R-:W2:Y:S04]  /*17dd0*/  LDL.LU.64 R26, [R1+0x5b10] ;  /* 0x005b1000011a7983 */ /* 0x000ea80000300a00 */
[----:B------:R-:W2:-:S12]  /*17de0*/  LDL.LU R25, [R1+0x5b08] ;  /* 0x005b080001197983 */ /* 0x000e980000300800 */
[----:B------:R-:W-:Y:S01]  /*17df0*/  MOV R29, R14 ;  /* 0x0000000e001d7202 */ /* 0x000fe20000000f00 */
[----:B------:R-:W-:Y:S01]  /*17e00*/  STL.64 [R1+0xb0], R12 ;  /* 0x0000b00c01007387 */ /* 0x000fe20000100a00 */
[----:B------:R-:W-:-:S03]  /*17e10*/  IMAD.MOV.U32 R2, RZ, RZ, R15 ;  /* 0x000000ffff027224 */ /* 0x000fc600078e000f */
[----:B------:R-:W0:Y:S02]  /*17e20*/  LDSM.16.MT88.4 R12, [R0+UR5+0x4100] ;  /* 0x00410005000c783b */ /* 0x000e240008004200 */
[----:B0-----:R-:W-:Y:S01]  /*17e30*/  MOV R9, R14 ;  /* 0x0000000e00097202 */ /* 0x001fe20000000f00 */
[----:B------:R-:W-:Y:S01]  /*17e40*/  IMAD.MOV.U32 R3, RZ, RZ, R15 ;  /* 0x000000ffff037224 */ /* 0x000fe200078e000f */
[----:B------:R-:W-:Y:S01]  /*17e50*/  MOV R24, R12 ;  /* 0x0000000c00187202 */ /* 0x000fe20000000f00 */
[----:B------:R-:W-:Y:S01]  /*17e60*/  IMAD.MOV.U32 R8, RZ, RZ, R13 ;  /* 0x000000ffff087224 */ /* 0x000fe200078e000d */
[----:B------:R-:W3:Y:S04]  /*17e70*/  LDL.LU.64 R14, [R1+0x5b00] ;  /* 0x005b0000010e7983 */ /* 0x000ee80000300a00 */
[----:B------:R-:W3:Y:S02]  /*17e80*/  LDL.LU.64 R12, [R1+0x5af8] ;  /* 0x005af800010c7983 */ /* 0x000ee40000300a00 */
[----:B---3--:R-:W-:Y:S02]  /*17e90*/  HMMA.16816.F32.BF16 R12, R12, R10, R16 ;  /* 0x0000000a0c0c723c */ /* 0x008fe40000041810 */
[----:B------:R-:W3:Y:S04]  /*17ea0*/  LDL.LU.64 R18, [R1+0x5af0] ;  /* 0x005af00001127983 */ /* 0x000ee80000300a00 */
[----:B------:R-:W3:-:S13]  /*17eb0*/  LDL.LU.64 R16, [R1+0x5ae8] ;  /* 0x005ae80001107983 */ /* 0x000eda0000300a00 */
[----:B------:R-:W-:Y:S04]  /*17ec0*/  STL.64 [R1+0x50], R12 ;  /* 0x0000500c01007387 */ /* 0x000fe80000100a00 */
[----:B------:R0:W-:Y:S04]  /*17ed0*/  STL.64 [R1+0x58], R14 ;  /* 0x0000580e01007387 */ /* 0x0001e80000100a00 */
[----:B0-----:R-:W3:Y:S04]  /*17ee0*/  LDL.LU.64 R14, [R1+0x5ae0] ;  /* 0x005ae000010e7983 */ /* 0x001ee80000300a00 */
[----:B------:R-:W3:Y:S02]  /*17ef0*/  LDL.LU.64 R12, [R1+0x5ad8] ;  /* 0x005ad800010c7983 */ /* 0x000ee40000300a00 */
[----:B---3--:R-:W-:Y:S02]  /*17f00*/  HMMA.16816.F32.BF16 R12, R12, R10, R16 ;  /* 0x0000000a0c0c723c */ /* 0x008fe40000041810 */
[----:B------:R-:W4:Y:S04]  /*17f10*/  LDL.LU.64 R18, [R1+0x5ad0] ;  /* 0x005ad00001127983 */ /* 0x000f280000300a00 */
[----:B------:R-:W4:-:S13]  /*17f20*/  LDL.LU.64 R16, [R1+0x5ac8] ;  /* 0x005ac80001107983 */ /* 0x000f1a0000300a00 */
[----:B------:R0:W-:Y:S04]  /*17f30*/  STL.64 [R1+0x60], R12 ;  /* 0x0000600c01007387 */ /* 0x0001e80000100a00 */
[----:B------:R1:W-:Y:S01]  /*17f40*/  STL.64 [R1+0x68], R14 ;  /* 0x0000680e01007387 */ /* 0x0003e20000100a00 */
[----:B0-----:R-:W-:Y:S01]  /*17f50*/  MOV R12, R24 ;  /* 0x00000018000c7202 */ /* 0x001fe20000000f00 */
[----:B------:R-:W-:Y:S02]  /*17f60*/  IMAD.MOV.U32 R13, RZ, RZ, R8 ;  /* 0x000000ffff0d7224 */ /* 0x000fe400078e0008 */
[----:B------:R-:W2:Y:S01]  /*17f70*/  LDL.LU R24, [R1+0x5ac4] ;  /* 0x005ac40001187983 */ /* 0x000ea20000300800 */
[----:B-1----:R-:W-:Y:S01]  /*17f80*/  MOV R14, R9 ;  /* 0x00000009000e7202 */ /* 0x002fe20000000f00 */
[----:B------:R-:W-:-:S02]  /*17f90*/  IMAD.MOV.U32 R15, RZ, RZ, R3 ;  /* 0x000000ffff0f7224 */ /* 0x000fc400078e0003 */
[----:B------:R-:W3:Y:S04]  /*17fa0*/  LDL.LU R8, [R1+0x5ac0] ;  /* 0x005ac00001087983 */ /* 0x000ee80000300800 */
[----:B------:R-:W2:Y:S04]  /*17fb0*/  LDL.LU R9, [R1+0x5abc] ;  /* 0x005abc0001097983 */ /* 0x000ea80000300800 */
[----:B------:R-:W2:Y:S01]  /*17fc0*/  LDL.LU R3, [R1+0x5ab8] ;  /* 0x005ab80001037983 */ /* 0x000ea20000300800 */
[----:B----4-:R-:W-:Y:S03]  /*17fd0*/  HMMA.16816.F32.BF16 R16, R16, R10, R20 ;  /* 0x0000000a1010723c */ /* 0x010fe60000041814 */
[----:B------:R-:W2:Y:S04]  /*17fe0*/  LDL.LU.64 R22, [R1+0x5ab0] ;  /* 0x005ab00001167983 */ /* 0x000ea80000300a00 */
[----:B------:R-:W2:-:S12]  /*17ff0*/  LDL.LU.64 R20, [R1+0x5aa8] ;  /* 0x005aa80001147983 */ /* 0x000e980000300a00 */
[----:B------:R0:W-:Y:S04]  /*18000*/  STL.64 [R1+0x80], R16 ;  /* 0x0000801001007387 */ /* 0x0001e80000100a00 */
[----:B------:R1:W-:Y:S04]  /*18010*/  STL.64 [R1+0x88], R18 ;  /* 0x0000881201007387 */ /* 0x0003e80000100a00 */
[----:B0-----:R-:W4:Y:S04]  /*18020*/  LDL.LU R16, [R1+0xc0] ;  /* 0x0000c00001107983 */ /* 0x001f280000300800 */
[----:B------:R-:W4:Y:S04]  /*18030*/  LDL.LU R17, [R1+0xc4] ;  /* 0x0000c40001117983 */ /* 0x000f280000300800 */
[----:B-1----:R-:W4:Y:S04]  /*18040*/  LDL.LU R18, [R1+0xc8] ;  /* 0x0000c80001127983 */ /* 0x002f280000300800 */
[----:B------:R-:W4:Y:S01]  /*18050*/  LDL.LU R19, [R1+0xcc] ;  /* 0x0000cc0001137983 */ /* 0x000f220000300800 */
[----:B--2---:R-:W-:Y:S03]  /*18060*/  HMMA.16816.F32.BF16 R20, R20, R10, R24 ;  /* 0x0000000a1414723c */ /* 0x004fe60000041818 */
[----:B------:R-:W5:Y:S04]  /*18070*/  LDL.LU.64 R26, [R1+0x5aa0] ;  /* 0x005aa000011a7983 */ /* 0x000f680000300a00 */
[----:B------:R-:W5:-:S12]  /*18080*/  LDL.LU.64 R24, [R1+0x5a98] ;  /* 0x005a980001187983 */ /* 0x000f580000300a00 */
[----:B------:R0:W-:Y:S04]  /*18090*/  STL.64 [R1+0x70], R20 ;  /* 0x0000701401007387 */ /* 0x0001e80000100a00 */
[----:B------:R1:W-:Y:S04]  /*180a0*/  STL.64 [R1+0x78], R22 ;  /* 0x0000781601007387 */ /* 0x0003e80000100a00 */
[----:B0-----:R-:W2:Y:S01]  /*180b0*/  LDL.LU R20, [R1+0x40] ;  /* 0x0000400001147983 */ /* 0x001ea20000300800 */
[----:B------:R-:W-:-:S03]  /*180c0*/  MOV R21, R3 ;  /* 0x0000000300157202 */ /* 0x000fc60000000f00 */
[----:B------:R-:W2:Y:S01]  /*180d0*/  LDL.LU R3, [R1+0x5a90] ;  /* 0x005a900001037983 */ /* 0x000ea20000300800 */
[----:B-1----:R-:W-:Y:S01]  /*180e0*/  IMAD.MOV.U32 R22, RZ, RZ, R9 ;  /* 0x000000ffff167224 */ /* 0x002fe200078e0009 */
[----:B---3--:R-:W-:Y:S02]  /*180f0*/  MOV R23, R8 ;  /* 0x0000000800177202 */ /* 0x008fe40000000f00 */
[----:B------:R-:W3:Y:S04]  /*18100*/  LDL.LU R9, [R1+0x5a8c] ;  /* 0x005a8c0001097983 */ /* 0x000ee80000300800 */
[----:B------:R-:W2:Y:S01]  /*18110*/  LDL.LU R8, [R1+0x5a88] ;  /* 0x005a880001087983 */ /* 0x000ea20000300800 */
[----:B-----5:R-:W-:Y:S03]  /*18120*/  HMMA.16816.F32.BF16 R24, R24, R10, R4 ;  /* 0x0000000a1818723c */ /* 0x020fe60000041804 */
[----:B------:R-:W5:Y:S04]  /*18130*/  LDL.LU.64 R6, [R1+0x5a80] ;  /* 0x005a800001067983 */ /* 0x000f680000300a00 */
[----:B------:R-:W4:-:S12]  /*18140*/  LDL.LU.64 R4, [R1+0x5a78] ;  /* 0x005a780001047983 */ /* 0x000f180000300a00 */
[----:B------:R0:W-:Y:S04]  /*18150*/  STL.64 [R1+0xa0], R24 ;  /* 0x0000a01801007387 */ /* 0x0001e80000100a00 */
[----:B------:R3:W-:Y:S04]  /*18160*/  STL.64 [R1+0xa8], R26 ;  /* 0x0000a81a01007387 */ /* 0x0007e80000100a00 */
[----:B0-----:R-:W4:Y:S04]  /*18170*/  LDL.LU R24, [R1+0xd0] ;  /* 0x0000d00001187983 */ /* 0x001f280000300800 */
[----:B------:R-:W4:Y:S01]  /*18180*/  LDL.LU R25, [R1+0xd4] ;  /* 0x0000d40001197983 */ /* 0x000f220000300800 */
[----:B---3--:R-:W-:Y:S01]  /*18190*/  IMAD.MOV.U32 R26, RZ, RZ, R9 ;  /* 0x000000ffff1a7224 */ /* 0x008fe200078e0009 */
[----:B--2---:R-:W-:-:S02]  /*181a0*/  MOV R27, R8 ;  /* 0x00000008001b7202 */ /* 0x004fc40000000f00 */
[----:B------:R-:W-:Y:S04]  /*181b0*/  STL [R1+0x5a40], R0 ;  /* 0x005a400001007387 */ /* 0x000fe80000100800 */
[----:B------:R-:W-:Y:S01]  /*181c0*/  LDSM.16.MT88.4 R8, [R0+UR5+0x4180] ;  /* 0x004180050008783b */ /* 0x000fe20008004200 */
[----:B----4-:R-:W-:Y:S03]  /*181d0*/  HMMA.16816.F32.BF16 R24, R20, R4, R24 ;  /* 0x000000041418723c */ /* 0x010fe60000041818 */
[----:B------:R-:W0:Y:S04]  /*181e0*/  LDSM.16.MT88.4 R20, [R3+UR5+0x4000] ;  /* 0x004000050314783b */ /* 0x000e280008004200 */
[----:B0-----:R-:W-:-:S12]  /*181f0*/  STL.64 [R1+0x5a60], R22 ;  /* 0x005a601601007387 */ /* 0x001fd80000100a00 */
[----:B------:R-:W-:Y:S04]  /*18200*/  STL.64 [R1+0x90], R24 ;  /* 0x0000901801007387 */ /* 0x000fe80000100a00 */
[----:B------:R-:W-:Y:S04]  /*18210*/  STL.64 [R1+0x98], R26 ;  /* 0x0000981a01007387 */ /* 0x000fe80000100a00 */
[----:B------:R-:W0:Y:S04]  /*18220*/  LDSM.16.MT88.4 R24, [R3+UR5+0x4080] ;  /* 0x004080050318783b */ /* 0x000e280008004200 */
[----:B------:R1:W-:Y:S04]  /*18230*/  STL.64 [R1+0x5a58], R20 ;  /* 0x005a581401007387 */ /* 0x0003e80000100a00 */
[----:B-1----:R-:W2:Y:S01]  /*18240*/  LDL.LU R20, [R1+0x20] ;  /* 0x0000200001147983 */ /* 0x002ea20000300800 */
[----:B------:R-:W-:-:S03]  /*18250*/  IMAD.MOV.U32 R21, RZ, RZ, R28 ;  /* 0x000000ffff157224 */ /* 0x000fc600078e001c */
[----:B------:R-:W3:Y:S04]  /*18260*/  LDL.LU R28, [R1+0x5a74] ;  /* 0x005a7400011c7983 */ /* 0x000ee80000300800 */
[----:B0-----:R-:W-:Y:S04]  /*18270*/  STL.64 [R1+0x5a50], R26 ;  /* 0x005a501a01007387 */ /* 0x001fe80000100a00 */
[----:B------:R0:W-:Y:S04]  /*18280*/  STL.64 [R1+0x5a48], R24 ;  /* 0x005a481801007387 */ /* 0x0001e80000100a00 */
[----:B0-----:R-:W2:Y:S04]  /*18290*/  LDL.LU R24, [R1+0x170] ;  /* 0x0001700001187983 */ /* 0x001ea80000300800 */
[----:B------:R-:W2:Y:S04]  /*182a0*/  LDL.LU R25, [R1+0x174] ;  /* 0x0001740001197983 */ /* 0x000ea80000300800 */
[----:B------:R-:W2:Y:S04]  /*182b0*/  LDL.LU R26, [R1+0x178] ;  /* 0x00017800011a7983 */ /* 0x000ea80000300800 */
[----:B------:R-:W2:Y:S01]  /*182c0*/  LDL.LU R27, [R1+0x17c] ;  /* 0x00017c00011b7983 */ /* 0x000ea20000300800 */
[----:B-----5:R-:W-:Y:S01]  /*182d0*/  MOV R22, R7 ;  /* 0x0000000700167202 */ /* 0x020fe20000000f00 */
[----:B------:R-:W-:Y:S01]  /*182e0*/  IMAD.MOV.U32 R23, RZ, RZ, R6 ;  /* 0x000000ffff177224 */ /* 0x000fe200078e0006 */
[----:B------:R-:W-:-:S15]  /*182f0*/  HMMA.16816.F32.BF16 R12, R12, R4, R16 ;  /* 0x000000040c0c723c */ /* 0x000fde0000041810 */
[----:B------:R-:W-:-:S04]  /*18300*/  NOP ;  /* 0x0000000000007918 */ /* 0x000fc80000000000 */
[----:B------:R-:W-:Y:S01]  /*18310*/  IMAD.MOV.U32 R6, RZ, RZ, R14 ;  /* 0x000000ffff067224 */ /* 0x000fe200078e000e */
[----:B------:R-:W-:Y:S01]  /*18320*/  MOV R7, R15 ;  /* 0x0000000f00077202 */ /* 0x000fe20000000f00 */
[----:B---3--:R-:W-:Y:S01]  /*18330*/  LDSM.16.MT88.4 R16, [R28+UR5+0x4000] ;  /* 0x004000051c10783b */ /* 0x008fe20008004200 */
[----:B--2---:R-:W-:Y:S03]  /*18340*/  HMMA.16816.F32.BF16 R24, R20, R4, R24 ;  /* 0x000000041418723c */ /* 0x004fe60000041818 */
[----:B------:R-:W0:Y:S04]  /*18350*/  LDSM.16.MT88.4 R20, [R3+UR5+0x4100] ;  /* 0x004100050314783b */ /* 0x000e280008004200 */
[----:B0-----:R-:W-:-:S12]  /*18360*/  STL.64 [R1+0x30], R20 ;  /* 0x0000301401007387 */ /* 0x001fd80000100a00 */
[----:B------:R-:W-:Y:S04]  /*18370*/  STL.64 [R1+0x40], R24 ;  /* 0x0000401801007387 */ /* 0x000fe80000100a00 */
[----:B------:R-:W-:Y:S04]  /*18380*/  STL.64 [R1+0x48], R26 ;  /* 0x0000481a01007387 */ /* 0x000fe80000100a00 */
[----:B------:R-:W-:Y:S04]  /*18390*/  STL [R1+0x38], R22 ;  /* 0x0000381601007387 */ /* 0x000fe80000100800 */
[----:B------:R-:W-:Y:S04]  /*183a0*/  STL.64 [R1+0xd0], R12 ;  /* 0x0000d00c01007387 */ /* 0x000fe80000100a00 */
[----:B------:R-:W0:Y:S04]  /*183b0*/  LDSM.16.MT88.4 R12, [R3+UR5+0x4180] ;  /* 0x00418005030c783b */ /* 0x000e280008004200 */
[----:B------:R-:W-:Y:S04]  /*183c0*/  STL [R1+0x5984], R7 ;  /* 0x0059840701007387 */ /* 0x000fe80000100800 */
[----:B------:R-:W-:Y:S04]  /*183d0*/  STL [R1+0x5980], R6 ;  /* 0x0059800601007387 */ /* 0x000fe80000100800 */
[----:B------:R1:W-:Y:S02]  /*183e0*/  STL [R1+0x5988], R3 ;  /* 0x0059880301007387 */ /* 0x0003e40000100800 */
[----:B-1----:R-:W-:Y:S01]  /*183f0*/  MOV R3, R19 ;  /* 0x0000001300037202 */ /* 0x002fe20000000f00 */
[----:B0-----:R-:W-:Y:S01]  /*18400*/  IMAD.MOV.U32 R21, RZ, RZ, R12 ;  /* 0x000000ffff157224 */ /* 0x001fe200078e000c */
[----:B------:R-:W-:Y:S01]  /*18410*/  MOV R20, R13 ;  /* 0x0000000d00147202 */ /* 0x000fe20000000f00 */
[----:B------:R-:W-:Y:S01]  /*18420*/  IMAD.MOV.U32 R7, RZ, RZ, R14 ;  /* 0x000000ffff077224 */ /* 0x000fe200078e000e */
[----:B------:R-:W-:Y:S01]  /*18430*/  MOV R13, R17 ;  /* 0x00000011000d7202 */ /* 0x000fe20000000f00 */
[----:B------:R-:W-:-:S02]  /*18440*/  IMAD.MOV.U32 R14, RZ, RZ, R16 ;  /* 0x000000ffff0e7224 */ /* 0x000fc400078e0010 */
[----:B------:R-:W-:Y:S02]  /*18450*/  IMAD.MOV.U32 R12, RZ, RZ, R18 ;  /* 0x000000ffff0c7224 */ /* 0x000fe400078e0012 */
[----:B------:R-:W0:Y:S01]  /*18460*/  LDSM.16.MT88.4 R16, [R28+UR5+0x4080] ;  /* 0x004080051c10783b */ /* 0x000e220008004200 */
[----:B------:R-:W-:Y:S02]  /*18470*/  MOV R0, R23 ;  /* 0x0000001700007202 */ /* 0x000fe40000000f00 */
[----:B------:R-:W-:Y:S01]  /*18480*/  MOV R6, R15 ;  /* 0x0000000f00067202 */ /* 0x000fe20000000f00 */
[----:B0-----:R-:W-:Y:S01]  /*18490*/  IMAD.MOV.U32 R24, RZ, RZ, R16 ;  /* 0x000000ffff187224 */ /* 0x001fe200078e0010 */
[----:B------:R-:W-:Y:S01]  /*184a0*/  MOV R23, R17 ;  /* 0x0000001100177202 */ /* 0x000fe20000000f00 */
[----:B------:R-:W-:Y:S01]  /*184b0*/  IMAD.MOV.U32 R22, RZ, RZ, R18 ;  /* 0x000000ffff167224 */ /* 0x000fe200078e0012 */
[----:B------:R-:W-:Y:S02]  /*184c0*/  MOV R15, R19 ;  /* 0x00000013000f7202 */ /* 0x000fe40000000f00 */
[----:B------:R-:W0:Y:S04]  /*184d0*/  LDSM.16.MT88.4 R16, [R28+UR5+0x4100] ;  /* 0x004100051c10783b */ /* 0x000e280008004200 */
[----:B0-----:R0:W-:Y:S04]  /*184e0*/  STL.64 [R1+0x59c8], R18 ;  /* 0x0059c81201007387 */ /* 0x0011e80000100a00 */
[----:B------:R1:W-:Y:S01]  /*184f0*/  STL.64 [R1+0x59c0], R16 ;  /* 0x0059c01001007387 */ /* 0x0003e20000100a00 */
[----:B0-----:R-:W-:Y:S01]  /*18500*/  IMAD.MOV.U32 R18, RZ, RZ, R22 ;  /* 0x000000ffff127224 */ /* 0x001fe200078e0016 */
[----:B------:R-:W-:Y:S01]  /*18510*/  MOV R19, R15 ;  /* 0x0000000f00137202 */ /* 0x000fe20000000f00 */
[----:B-1----:R-:W-:Y:S01]  /*18520*/  IMAD.MOV.U32 R16, RZ, RZ, R24 ;  /* 0x000000ffff107224 */ /* 0x002fe200078e0018 */
[----:B------:R-:W-:-:S03]  /*18530*/  MOV R17, R23 ;  /* 0x0000001700117202 */ /* 0x000fc60000000f00 */
[----:B------:R0:W-:Y:S04]  /*18540*/  STL.64 [R1+0x59e8], R18 ;  /* 0x0059e81201007387 */ /* 0x0001e80000100a00 */
[----:B------:R1:W-:Y:S01]  /*18550*/  STL.64 [R1+0x59e0], R16 ;  /* 0x0059e01001007387 */ /* 0x0003e20000100a00 */
[----:B0-----:R-:W-:Y:S02]  /*18560*/  IMAD.MOV.U32 R18, RZ, RZ, R12 ;  /* 0x000000ffff127224 */ /* 0x001fe400078e000c */
[----:B-1----:R-:W-:Y:S01]  /*18570*/  IMAD.MOV.U32 R16, RZ, RZ, R14 ;  /* 0x000000ffff107224 */ /* 0x002fe200078e000e */
[----:B------:R-:W-:Y:S02]  /*18580*/  MOV R17, R13 ;  /* 0x0000000d00117202 */ /* 0x000fe40000000f00 */
[----:B------:R-:W0:Y:S01]  /*18590*/  LDSM.16.MT88.4 R12, [R28+UR5+0x4180] ;  /* 0x004180051c0c783b */ /* 0x000e220008004200 */
[----:B------:R-:W-:-:S05]  /*185a0*/  MOV R19, R3 ;  /* 0x0000000300137202 */ /* 0x000fca0000000f00 */
[----:B------:R1:W-:Y:S04]  /*185b0*/  STL.64 [R1+0x5a08], R18 ;  /* 0x005a081201007387 */ /* 0x0003e80000100a00 */
[----:B------:R2:W-:Y:S01]  /*185c0*/  STL.64 [R1+0x5a00], R16 ;  /* 0x005a001001007387 */ /* 0x0005e20000100a00 */
[----:B-1----:R-:W-:Y:S01]  /*185d0*/  IMAD.MOV.U32 R18, RZ, RZ, R7 ;  /* 0x000000ffff127224 */ /* 0x002fe200078e0007 */
[----:B------:R-:W-:Y:S02]  /*185e0*/  MOV R19, R6 ;  /* 0x0000000600137202 */ /* 0x000fe40000000f00 */
[----:B--2---:R-:W-:Y:S01]  /*185f0*/  MOV R17, R20 ;  /* 0x0000001400117202 */ /* 0x004fe20000000f00 */
[----:B------:R-:W-:Y:S01]  /*18600*/  IMAD.MOV.U32 R16, RZ, RZ, R21 ;  /* 0x000000ffff107224 */ /* 0x000fe200078e0015 */
[----:B0-----:R0:W-:Y:S04]  /*18610*/  STL.64 [R1+0x59b8], R14 ;  /* 0x0059b80e01007387 */ /* 0x0011e80000100a00 */
[----:B------:R1:W-:Y:S01]  /*18620*/  STL.64 [R1+0x59b0], R12 ;  /* 0x0059b00c01007387 */ /* 0x0003e20000100a00 */
[----:B0-----:R-:W-:Y:S01]  /*18630*/  IMAD.MOV.U32 R14, RZ, RZ, R29 ;  /* 0x000000ffff0e7224 */ /* 0x001fe200078e001d */
[----:B------:R-:W-:-:S02]  /*18640*/  MOV R15, R2 ;  /* 0x00000002000f7202 */ /* 0x000fc40000000f00 */
[----:B-1----:R-:W2:Y:S04]  /*18650*/  LDL.LU R12, [R1+0xb0] ;  /* 0x0000b000010c7983 */ /* 0x002ea80000300800 */
[----:B------:R-:W2:Y:S04]  /*18660*/  LDL.LU R13, [R1+0xb4] ;  /* 0x0000b400010d7983 */ /* 0x000ea80000300800 */
[----:B------:R-:W3:Y:S04]  /*18670*/  LDL.LU R29, [R1+0x5a70] ;  /* 0x005a7000011d7983 */ /* 0x000ee80000300800 */
[----:B------:R-:W4:Y:S04]  /*18680*/  LDL.LU R2, [R1+0x5a6c] ;  /* 0x005a6c0001027983 */ /* 0x000f280000300800 */
[----:B------:R-:W5:Y:S04]  /*18690*/  LDL.LU R24, [R1+0x1c0] ;  /* 0x0001c00001187983 */ /* 0x000f680000300800 */
[----:B------:R-:W5:Y:S04]  /*186a0*/  LDL.LU R25, [R1+0x1c4] ;  /* 0x0001c40001197983 */ /* 0x000f680000300800 */
[----:B------:R-:W5:Y:S04]  /*186b0*/  LDL.LU R26, [R1+0x1c8] ;  /* 0x0001c800011a7983 */ /* 0x000f680000300800 */
[----:B------:R-:W5:Y:S04]  /*186c0*/  LDL.LU R27, [R1+0x1cc] ;  /* 0x0001cc00011b7983 */ /* 0x000f680000300800 */
[----:B------:R-:W2:Y:S04]  /*186d0*/  LDL.LU R20, [R1+0x1b0] ;  /* 0x0001b00001147983 */ /* 0x000ea80000300800 */
[----:B------:R-:W2:Y:S04]  /*186e0*/  LDL.LU R21, [R1+0x1b4] ;  /* 0x0001b40001157983 */ /* 0x000ea80000300800 */
[----:B------:R-:W2:Y:S04]  /*186f0*/  LDL.LU R22, [R1+0x1b8] ;  /* 0x0001b80001167983 */ /* 0x000ea80000300800 */
[----:B------:R-:W2:Y:S04]  /*18700*/  LDL.LU R23, [R1+0x1bc] ;  /* 0x0001bc0001177983 */ /* 0x000ea80000300800 */
[----:B------:R-:W-:Y:S04]  /*18710*/  STL.64 [R1+0x5a28], R18 ;  /* 0x005a281201007387 */ /* 0x000fe80000100a00 */
[----:B------:R0:W-:Y:S04]  /*18720*/  STL.64 [R1+0x5a20], R16 ;  /* 0x005a201001007387 */ /* 0x0001e80000100a00 */
[----:B0-----:R-:W2:Y:S04]  /*18730*/  LDL.LU R16, [R1+0x190] ;  /* 0x0001900001107983 */ /* 0x001ea80000300800 */
[----:B------:R-:W2:Y:S04]  /*18740*/  LDL.LU R17, [R1+0x194] ;  /* 0x0001940001117983 */ /* 0x000ea80000300800 */
[----:B------:R-:W2:Y:S04]  /*18750*/  LDL.LU R18, [R1+0x198] ;  /* 0x0001980001127983 */ /* 0x000ea80000300800 */
[----:B------:R-:W2:Y:S04]  /*18760*/  LDL.LU R19, [R1+0x19c] ;  /* 0x00019c0001137983 */ /* 0x000ea80000300800 */
[----:B--2---:R-:W-:Y:S04]  /*18770*/  STL.64 [R1+0x5a38], R18 ;  /* 0x005a381201007387 */ /* 0x004fe80000100a00 */
[----:B------:R0:W-:Y:S04]  /*18780*/  STL.64 [R1+0x5a30], R16 ;  /* 0x005a301001007387 */ /* 0x0001e80000100a00 */
[----:B0-----:R-:W2:Y:S04]  /*18790*/  LDL.LU R16, [R1+0x1a0] ;  /* 0x0001a00001107983 */ /* 0x001ea80000300800 */
        /* <DEDUP_REMOVED lines=12> */
[----:B------:R-:W2:Y:S01]  /*18860*/  LDL.LU R13, [R1+0x164] ;  /* 0x00016400010d7983 */ /* 0x000ea20000300800 */
[----:B----4-:R-:W-:Y:S01]  /*18870*/  IMAD.MOV.U32 R14, RZ, RZ, R2 ;  /* 0x000000ffff0e7224 */ /* 0x010fe200078e0002 */
[----:B---3--:R-:W-:-:S02]  /*18880*/  MOV R15, R29 ;  /* 0x0000001d000f7202 */ /* 0x008fc40000000f00 */
[----:B------:R-:W3:Y:S04]  /*18890*/  LDL.LU R2, [R1+0x5a68] ;  /* 0x005a680001027983 */ /* 0x000ee80000300800 */
[----:B------:R-:W-:Y:S01]  /*188a0*/  STL.64 [R1+0x5a18], R14 ;  /* 0x005a180e01007387 */ /* 0x000fe20000100a00 */
[-C--:B------:R-:W-:Y:S03]  /*188b0*/  HMMA.16816.F32.BF16 R8, R8, R4.reuse, R20 ;  /* 0x000000040808723c */ /* 0x080fe60000041814 */
[----:B--2---:R0:W-:Y:S04]  /*188c0*/  STL.64 [R1+0x5a10], R12 ;  /* 0x005a100c01007387 */ /* 0x0041e80000100a00 */
[----:B0-----:R-:W2:Y:S04]  /*188d0*/  LDL.LU R12, [R1+0x180] ;  /* 0x00018000010c7983 */ /* 0x001ea80000300800 */
[----:B------:R-:W2:Y:S04]  /*188e0*/  LDL.LU R13, [R1+0x184] ;  /* 0x00018400010d7983 */ /* 0x000ea80000300800 */
[----:B------:R-:W2:Y:S04]  /*188f0*/  LDL.LU R14, [R1+0x188] ;  /* 0x00018800010e7983 */ /* 0x000ea80000300800 */
[----:B------:R-:W2:Y:S04]  /*18900*/  LDL.LU R15, [R1+0x18c] ;  /* 0x00018c00010f7983 */ /* 0x000ea80000300800 */
[----:B------:R-:W5:Y:S04]  /*18910*/  LDL.LU.64 R22, [R1+0x5a60] ;  /* 0x005a600001167983 */ /* 0x000f680000300a00 */
[----:B------:R-:W5:Y:S04]  /*18920*/  LDL.LU.64 R20, [R1+0x5a58] ;  /* 0x005a580001147983 */ /* 0x000f680000300a00 */
[----:B------:R-:W-:Y:S04]  /*18930*/  STL.64 [R1+0xf0], R8 ;  /* 0x0000f00801007387 */ /* 0x000fe80000100a00 */
[----:B------:R-:W-:Y:S01]  /*18940*/  STL [R1+0xf8], R10 ;  /* 0x0000f80a01007387 */ /* 0x000fe20000100800 */
[----:B-----5:R-:W-:Y:S03]  /*18950*/  HMMA.16816.F32.BF16 R20, R20, R4, R24 ;  /* 0x000000041414723c */ /* 0x020fe60000041818 */
[----:B------:R-:W4:Y:S04]  /*18960*/  LDL.LU.64 R26, [R1+0x5a50] ;  /* 0x005a5000011a7983 */ /* 0x000f280000300a00 */
[----:B------:R-:W4:-:S12]  /*18970*/  LDL.LU.64 R24, [R1+0x5a48] ;  /* 0x005a480001187983 */ /* 0x000f180000300a00 */
[----:B------:R0:W-:Y:S04]  /*18980*/  STL.64 [R1+0x130], R20 ;  /* 0x0001301401007387 */ /* 0x0001e80000100a00 */
[----:B------:R1:W-:Y:S04]  /*18990*/  STL.64 [R1+0x138], R22 ;  /* 0x0001381601007387 */ /* 0x0003e80000100a00 */
[----:B0-----:R-:W5:Y:S04]  /*189a0*/  LDL.LU R20, [R1+0x30] ;  /* 0x0000300001147983 */ /* 0x001f680000300800 */
[----:B------:R-:W5:Y:S01]  /*189b0*/  LDL.LU R21, [R1+0x34] ;  /* 0x0000340001157983 */ /* 0x000f620000300800 */
[----:B-1----:R-:W-:-:S03]  /*189c0*/  MOV R23, R0 ;  /* 0x0000000000177202 */ /* 0x002fc60000000f00 */
[----:B------:R-:W5:Y:S04]  /*189d0*/  LDL.LU R22, [R1+0x38] ;  /* 0x0000380001167983 */ /* 0x000f680000300800 */
[----:B------:R-:W2:Y:S01]  /*189e0*/  LDL.LU R0, [R1+0x5a40] ;  /* 0x005a400001007983 */ /* 0x000ea20000300800 */
[----:B----4-:R-:W-:Y:S03]  /*189f0*/  HMMA.16816.F32.BF16 R24, R24, R4, R16 ;  /* 0x000000041818723c */ /* 0x010fe60000041810 */
[----:B------:R-:W5:Y:S04]  /*18a00*/  LDL.LU.64 R18, [R1+0x5a38] ;  /* 0x005a380001127983 */ /* 0x000f680000300a00 */
[----:B------:R-:W5:-:S12]  /*18a10*/  LDL.LU.64 R16, [R1+0x5a30] ;  /* 0x005a300001107983 */ /* 0x000f580000300a00 */
[----:B------:R-:W-:Y:S04]  /*18a20*/  STL.64 [R1+0x110], R24 ;  /* 0x0001101801007387 */ /* 0x000fe80000100a00 */
[----:B------:R-:W-:Y:S04]  /*18a30*/  STL.64 [R1+0x118], R26 ;  /* 0x0001181a01007387 */ /* 0x000fe80000100a00 */
[----:B---3--:R-:W0:Y:S04]  /*18a40*/  LDSM.16.MT88.4 R24, [R2+UR5+0x4080] ;  /* 0x004080050218783b */ /* 0x008e280008004200 */
[----:B0-----:R-:W-:Y:S04]  /*18a50*/  STL.64 [R1+0x59a8], R26 ;  /* 0x0059a81a01007387 */ /* 0x001fe80000100a00 */
[----:B------:R0:W-:Y:S04]  /*18a60*/  STL.64 [R1+0x59a0], R24 ;  /* 0x0059a01801007387 */ /* 0x0001e80000100a00 */
[----:B0-----:R-:W3:Y:S04]  /*18a70*/  LDL.LU R24, [R1+0x60] ;  /* 0x0000600001187983 */ /* 0x001ee80000300800 */
[----:B------:R-:W3:Y:S04]  /*18a80*/  LDL.LU R25, [R1+0x64] ;  /* 0x0000640001197983 */ /* 0x000ee80000300800 */
[----:B------:R-:W3:Y:S04]  /*18a90*/  LDL.LU R26, [R1+0x68] ;  /* 0x00006800011a7983 */ /* 0x000ee80000300800 */
[----:B------:R-:W3:Y:S01]  /*18aa0*/  LDL.LU R27, [R1+0x6c] ;  /* 0x00006c00011b7983 */ /* 0x000ee20000300800 */
[----:B-----5:R-:W-:Y:S03]  /*18ab0*/  HMMA.16816.F32.BF16 R20, R20, R4, R16 ;  /* 0x000000041414723c */ /* 0x020fe60000041810 */
[----:B------:R-:W2:Y:S04]  /*18ac0*/  LDL.LU.64 R18, [R1+0x5a28] ;  /* 0x005a280001127983 */ /* 0x000ea80000300a00 */
[----:B------:R-:W2:-:S12]  /*18ad0*/  LDL.LU.64 R16, [R1+0x5a20] ;  /* 0x005a200001107983 */ /* 0x000e980000300a00 */
[----:B------:R-:W-:Y:S04]  /*18ae0*/  STL.64 [R1+0x100], R20 ;  /* 0x0001001401007387 */ /* 0x000fe80000100a00 */
[----:B------:R-:W-:Y:S04]  /*18af0*/  STL.64 [R1+0x108], R22 ;  /* 0x0001081601007387 */ /* 0x000fe80000100a00 */
[----:B------:R-:W0:Y:S04]  /*18b00*/  LDSM.16.MT88.4 R20, [R2+UR5+0x4100] ;  /* 0x004100050214783b */ /* 0x000e280008004200 */
[----:B0-----:R-:W-:Y:S04]  /*18b10*/  STL.64 [R1+0x5998], R22 ;  /* 0x0059981601007387 */ /* 0x001fe80000100a00 */
[----:B------:R0:W-:Y:S04]  /*18b20*/  STL.64 [R1+0x5990], R20 ;  /* 0x0059901401007387 */ /* 0x0001e80000100a00 */
[----:B0-----:R-:W4:Y:S04]  /*18b30*/  LDL.LU R20, [R1+0x80] ;  /* 0x0000800001147983 */ /* 0x001f280000300800 */
[----:B------:R-:W4:Y:S04]  /*18b40*/  LDL.LU R21, [R1+0x84] ;  /* 0x0000840001157983 */ /* 0x000f280000300800 */
[----:B------:R-:W4:Y:S04]  /*18b50*/  LDL.LU R22, [R1+0x88] ;  /* 0x0000880001167983 */ /* 0x000f280000300800 */
[----:B------:R-:W4:Y:S01]  /*18b60*/  LDL.LU R23, [R1+0x8c] ;  /* 0x00008c0001177983 */ /* 0x000f220000300800 */
[----:B--2---:R-:W-:Y:S03]  /*18b70*/  HMMA.16816.F32.BF16 R16, R16, R4, R12 ;  /* 0x000000041010723c */ /* 0x004fe6000004180c */
        /* <DEDUP_REMOVED lines=23> */
[----:B------:R0:W-:Y:S04]  /*18cf0*/  STL.64 [R1+0x150], R16 ;  /* 0x0001501001007387 */ /* 0x0001e80000100a00 */
[----:B------:R1:W-:Y:S04]  /*18d00*/  STL.64 [R1+0x158], R18 ;  /* 0x0001581201007387 */ /* 0x0003e80000100a00 */
[----:B0-----:R-:W2:Y:S04]  /*18d10*/  LDL.LU R16, [R1+0x50] ;  /* 0x0000500001107983 */ /* 0x001ea80000300800 */
[----:B------:R-:W2:Y:S04]  /*18d20*/  LDL.LU R17, [R1+0x54] ;  /* 0x0000540001117983 */ /* 0x000ea80000300800 */
[----:B-1----:R-:W2:Y:S04]  /*18d30*/  LDL.LU R18, [R1+0x58] ;  /* 0x0000580001127983 */ /* 0x002ea80000300800 */
[----:B------:R-:W2:Y:S01]  /*18d40*/  LDL.LU R19, [R1+0x5c] ;  /* 0x00005c0001137983 */ /* 0x000ea20000300800 */
[----:B------:R-:W-:-:S03]  /*18d50*/  IMAD.MOV.U32 R29, RZ, RZ, R11 ;  /* 0x000000ffff1d7224 */ /* 0x000fc600078e000b */
[----:B------:R-:W-:Y:S01]  /*18d60*/  LDSM.16.MT88.4 R8, [R2+UR5+0x4000] ;  /* 0x004000050208783b */ /* 0x000fe20008004200 */
[----:B--2---:R-:W-:Y:S03]  /*18d70*/  HMMA.16816.F32.BF16 R16, R12, R4, R16 ;  /* 0x000000040c10723c */ /* 0x004fe60000041810 */
[----:B------:R-:W0:-:S15]  /*18d80*/  LDSM.16.MT88.4 R12, [R2+UR5+0x4180] ;  /* 0x00418005020c783b */ /* 0x000e1e0008004200 */
[----:B------:R-:W-:Y:S01]  /*18d90*/  NOP ;  /* 0x0000000000007918 */ /* 0x000fe20000000000 */
[----:B------:R-:W-:Y:S04]  /*18da0*/  STL.64 [R1+0x190], R16 ;  /* 0x0001901001007387 */ /* 0x000fe80000100a00 */
[----:B------:R0:W-:Y:S02]  /*18db0*/  STL.64 [R1+0x198], R18 ;  /* 0x0001981201007387 */ /* 0x0001e40000100a00 */
[----:B0-----:R-:W-:Y:S01]  /*18dc0*/  IMAD.MOV.U32 R19, RZ, RZ, R12 ;  /* 0x000000ffff137224 */ /* 0x001fe200078e000c */
[----:B------:R-:W-:Y:S01]  /*18dd0*/  MOV R18, R13 ;  /* 0x0000000d00127202 */ /* 0x000fe20000000f00 */
[----:B------:R-:W-:Y:S01]  /*18de0*/  IMAD.MOV.U32 R17, RZ, RZ, R14 ;  /* 0x000000ffff117224 */ /* 0x000fe200078e000e */
[----:B------:R-:W-:Y:S02]  /*18df0*/  MOV R16, R15 ;  /* 0x0000000f00107202 */ /* 0x000fe40000000f00 */
[----:B---3--:R-:W-:Y:S01]  /*18e00*/  HMMA.16816.F32.BF16 R12, R8, R4, R24 ;  /* 0x00000004080c723c */ /* 0x008fe20000041818 */
[----:B------:R-:W0:Y:S04]  /*18e10*/  LDSM.16.MT88.4 R24, [R0+UR5+0x6000] ;  /* 0x006000050018783b */ /* 0x000e280008004200 */
[----:B------:R-:W-:Y:S04]  /*18e20*/  STL [R1+0x58e0], R2 ;  /* 0x0058e00201007387 */ /* 0x000fe80000100800 */
[----:B------:R-:W2:Y:S10]  /*18e30*/  LDL.LU R8, [R1+0x70] ;  /* 0x0000700001087983 */ /* 0x000eb40000300800 */
[----:B------:R-:W-:Y:S04]  /*18e40*/  STL.64 [R1+0x1b0], R12 ;  /* 0x0001b00c01007387 */ /* 0x000fe80000100a00 */
[----:B------:R0:W-:Y:S04]  /*18e50*/  STL.64 [R1+0x1b8], R14 ;  /* 0x0001b80e01007387 */ /* 0x0001e80000100a00 */
[----:B------:R-:W2:Y:S04]  /*18e60*/  LDL.LU R9, [R1+0x74] ;  /* 0x0000740001097983 */ /* 0x000ea80000300800 */
[----:B------:R-:W2:Y:S04]  /*18e70*/  LDL.LU R10, [R1+0x78] ;  /* 0x00007800010a7983 */ /* 0x000ea80000300800 */
[----:B------:R-:W2:Y:S01]  /*18e80*/  LDL.LU R11, [R1+0x7c] ;  /* 0x00007c00010b7983 */ /* 0x000ea20000300800 */
[----:B0-----:R-:W-:Y:S01]  /*18e90*/  IMAD.MOV.U32 R14, RZ, RZ, R24 ;  /* 0x000000ffff0e7224 */ /* 0x001fe200078e0018 */
[----:B------:R-:W-:Y:S01]  /*18ea0*/  MOV R13, R25 ;  /* 0x00000019000d7202 */ /* 0x000fe20000000f00 */
[----:B------:R-:W-:Y:S01]  /*18eb0*/  IMAD.MOV.U32 R12, RZ, RZ, R26 ;  /* 0x000000ffff0c7224 */ /* 0x000fe200078e001a */
[----:B------:R-:W-:-:S02]  /*18ec0*/  MOV R2, R27 ;  /* 0x0000001b00027202 */ /* 0x000fc40000000f00 */
[----:B------:R-:W0:Y:S02]  /*18ed0*/  LDSM.16.MT88.4 R24, [R0+UR5+0x6080] ;  /* 0x006080050018783b */ /* 0x000e240008004200 */
[----:B0-----:R-:W-:Y:S01]  /*18ee0*/  IMAD.MOV.U32 R6, RZ, RZ, R26 ;  /* 0x000000ffff067224 */ /* 0x001fe200078e001a */
[----:B------:R-:W-:Y:S01]  /*18ef0*/  MOV R15, R27 ;  /* 0x0000001b000f7202 */ /* 0x000fe20000000f00 */
[----:B------:R-:W-:Y:S01]  /*18f00*/  IMAD.MOV.U32 R3, RZ, RZ, R24 ;  /* 0x000000ffff037224 */ /* 0x000fe200078e0018 */
[----:B------:R-:W-:Y:S01]  /*18f10*/  MOV R7, R25 ;  /* 0x0000001900077202 */ /* 0x000fe20000000f00 */
[----:B------:R-:W4:Y:S04]  /*18f20*/  LDL.LU.64 R26, [R1+0x59a8] ;  /* 0x0059a800011a7983 */ /* 0x000f280000300a00 */
[----:B------:R-:W4:Y:S02]  /*18f30*/  LDL.LU.64 R24, [R1+0x59a0] ;  /* 0x0059a00001187983 */ /* 0x000f240000300a00 */
[----:B----4-:R-:W-:Y:S02]  /*18f40*/  HMMA.16816.F32.BF16 R24, R24, R4, R20 ;  /* 0x000000041818723c */ /* 0x010fe40000041814 */
[----:B------:R-:W0:-:S15]  /*18f50*/  LDSM.16.MT88.4 R20, [R0+UR5+0x6100] ;  /* 0x006100050014783b */ /* 0x000e1e0008004200 */
[----:B------:R-:W-:Y:S02]  /*18f60*/  NOP ;  /* 0x0000000000007918 */ /* 0x000fe40000000000 */
[----:B------:R0:W-:Y:S04]  /*18f70*/  STL.64 [R1+0x170], R24 ;  /* 0x0001701801007387 */ /* 0x0001e80000100a00 */
[----:B------:R1:W-:Y:S01]  /*18f80*/  STL.64 [R1+0x178], R26 ;  /* 0x0001781a01007387 */ /* 0x0003e20000100a00 */
[----:B0-----:R-:W-:Y:S01]  /*18f90*/  IMAD.MOV.U32 R25, RZ, RZ, R22 ;  /* 0x000000ffff197224 */ /* 0x001fe200078e0016 */
[----:B------:R-:W-:Y:S01]  /*18fa0*/  MOV R24, R23 ;  /* 0x0000001700187202 */ /* 0x000fe20000000f00 */
[----:B-1----:R-:W-:Y:S01]  /*18fb0*/  IMAD.MOV.U32 R27, RZ, RZ, R20 ;  /* 0x000000ffff1b7224 */ /* 0x002fe200078e0014 */
[----:B------:R-:W-:Y:S01]  /*18fc0*/  MOV R26, R21 ;  /* 0x00000015001a7202 */ /* 0x000fe20000000f00 */
[----:B------:R-:W2:Y:S04]  /*18fd0*/  LDL.LU.64 R22, [R1+0x5998] ;  /* 0x0059980001167983 */ /* 0x000ea80000300a00 */
[----:B------:R-:W2:Y:S02]  /*18fe0*/  LDL.LU.64 R20, [R1+0x5990] ;  /* 0x0059900001147983 */ /* 0x000ea40000300a00 */
[----:B--2---:R-:W-:Y:S02]  /*18ff0*/  HMMA.16816.F32.BF16 R20, R20, R4, R8 ;  /* 0x000000041414723c */ /* 0x004fe40000041808 */
[----:B------:R-:W0:Y:S04]  /*19000*/  LDSM.16.MT88.4 R8, [R0+UR5+0x6180] ;  /* 0x006180050008783b */ /* 0x000e280008004200 */
[----:B0-----:R0:W-:-:S13]  /*19010*/  STL.64 [R1+0x5938], R10 ;  /* 0x0059380a01007387 */ /* 0x0011da0000100a00 */
[----:B------:R-:W-:Y:S04]  /*19020*/  STL.64 [R1+0x160], R20 ;  /* 0x0001601401007387 */ /* 0x000fe80000100a00 */
[----:B------:R-:W-:Y:S04]  /*19030*/  STL.64 [R1+0x168], R22 ;  /* 0x0001681601007387 */ /* 0x000fe80000100a00 */
[----:B------:R1:W-:Y:S01]  /*19040*/  STL.64 [R1+0x5930], R8 ;  /* 0x0059300801007387 */ /* 0x0003e20000100a00 */
[----:B0-----:R-:W-:Y:S01]  /*19050*/  IMAD.MOV.U32 R10, RZ, RZ, R25 ;  /* 0x000000ffff0a7224 */ /* 0x001fe200078e0019 */
[----:B------:R-:W-:-:S05]  /*19060*/  MOV R11, R24 ;  /* 0x00000018000b7202 */ /* 0x000fca0000000f00 */
[----:B------:R-:W-:Y:S01]  /*19070*/  STL.64 [R1+0x5948], R10 ;  /* 0x0059480a01007387 */ /* 0x000fe20000100a00 */
[----:B-1----:R-:W-:Y:S01]  /*19080*/  IMAD.MOV.U32 R8, RZ, RZ, R27 ;  /* 0x000000ffff087224 */ /* 0x002fe200078e001b */
[----:B------:R-:W-:-:S05]  /*19090*/  MOV R9, R26 ;  /* 0x0000001a00097202 */ /* 0x000fca0000000f00 */
[----:B------:R0:W-:Y:S02]  /*190a0*/  STL.64 [R1+0x5940], R8 ;  /* 0x0059400801007387 */ /* 0x0001e40000100a00 */
[----:B0-----:R-:W-:Y:S02]  /*190b0*/  IMAD.MOV.U32 R8, RZ, RZ, R3 ;  /* 0x000000ffff087224 */ /* 0x001fe400078e0003 */
[----:B------:R-:W2:Y:S01]  /*190c0*/  LDL.LU R3, [R1+0x5988] ;  /* 0x0059880001037983 */ /* 0x000ea20000300800 */
[----:B------:R-:W-:Y:S01]  /*190d0*/  IMAD.MOV.U32 R10, RZ, RZ, R6 ;  /* 0x000000ffff0a7224 */ /* 0x000fe200078e0006 */
[----:B------:R-:W-:Y:S02]  /*190e0*/  MOV R11, R15 ;  /* 0x0000000f000b7202 */ /* 0x000fe40000000f00 */
[----:B------:R-:W-:Y:S02]  /*190f0*/  MOV R9, R7 ;  /* 0x0000000700097202 */ /* 0x000fe40000000f00 */
[----:B------:R-:W3:Y:S04]  /*19100*/  LDL.LU R7, [R1+0x5984] ;  /* 0x0059840001077983 */ /* 0x000ee80000300800 */
[----:B------:R-:W4:Y:S04]  /*19110*/  LDL.LU R6, [R1+0x5980] ;  /* 0x0059800001067983 */ /* 0x000f280000300800 */
[----:B------:R0:W-:Y:S04]  /*19120*/  STL.64 [R1+0x5958], R10 ;  /* 0x0059580a01007387 */ /* 0x0001e80000100a00 */
[----:B------:R1:W-:Y:S01]  /*19130*/  STL.64 [R1+0x5950], R8 ;  /* 0x0059500801007387 */ /* 0x0003e20000100a00 */
[----:B0-----:R-:W-:Y:S01]  /*19140*/  IMAD.MOV.U32 R10, RZ, RZ, R12 ;  /* 0x000000ffff0a7224 */ /* 0x001fe200078e000c */
[----:B------:R-:W-:Y:S01]  /*19150*/  MOV R11, R2 ;  /* 0x00000002000b7202 */ /* 0x000fe20000000f00 */
[----:B-1----:R-:W-:Y:S01]  /*19160*/  IMAD.MOV.U32 R8, RZ, RZ, R14 ;  /* 0x000000ffff087224 */ /* 0x002fe200078e000e */
[----:B------:R-:W-:-:S03]  /*19170*/  MOV R9, R13 ;  /* 0x0000000d00097202 */ /* 0x000fc60000000f00 */
[----:B------:R-:W-:Y:S04]  /*19180*/  STL.64 [R1+0x5970], R10 ;  /* 0x0059700a01007387 */ /* 0x000fe80000100a00 */
[----:B------:R0:W-:Y:S04]  /*19190*/  STL.64 [R1+0x5968], R8 ;  /* 0x0059680801007387 */ /* 0x0001e80000100a00 */
[----:B0-----:R-:W5:Y:S04]  /*191a0*/  LDL.LU R8, [R1+0xa0] ;  /* 0x0000a00001087983 */ /* 0x001f680000300800 */
[----:B------:R-:W5:Y:S04]  /*191b0*/  LDL.LU R9, [R1+0xa4] ;  /* 0x0000a40001097983 */ /* 0x000f680000300800 */
[----:B------:R-:W5:Y:S04]  /*191c0*/  LDL.LU R10, [R1+0xa8] ;  /* 0x0000a800010a7983 */ /* 0x000f680000300800 */
[----:B------:R-:W5:Y:S04]  /*191d0*/  LDL.LU R11, [R1+0xac] ;  /* 0x0000ac00010b7983 */ /* 0x000f680000300800 */
[----:B------:R-:W-:Y:S04]  /*191e0*/  STL [R1+0x58d8], R0 ;  /* 0x0058d80001007387 */ /* 0x000fe80000100800 */
[----:B--2---:R-:W0:Y:S04]  /*191f0*/  LDSM.16.MT88.4 R12, [R3+UR5+0x6000] ;  /* 0x00600005030c783b */ /* 0x004e280008004200 */
[----:B------:R-:W-:Y:S04]  /*19200*/  LDSM.16.MT88.4 R20, [R3+UR5+0x6100] ;  /* 0x006100050314783b */ /* 0x000fe80008004200 */
[----:B------:R-:W-:Y:S04]  /*19210*/  LDSM.16.MT88.4 R24, [R3+UR5+0x6180] ;  /* 0x006180050318783b */ /* 0x000fe80008004200 */
[----:B0-----:R0:W-:Y:S04]  /*19220*/  STL.64 [R1+0x5928], R14 ;  /* 0x0059280e01007387 */ /* 0x0011e80000100a00 */
[----:B------:R1:W-:Y:S01]  /*19230*/  STL.64 [R1+0x5920], R12 ;  /* 0x0059200c01007387 */ /* 0x0003e20000100a00 */
[----:B0-----:R-:W-:Y:S01]  /*19240*/  IMAD.MOV.U32 R14, RZ, RZ, R17 ;  /* 0x000000ffff0e7224 */ /* 0x001fe200078e0011 */
[----:B------:R-:W-:Y:S01]  /*19250*/  MOV R15, R16 ;  /* 0x00000010000f7202 */ /* 0x000fe20000000f00 */
[----:B-1----:R-:W-:Y:S01]  /*19260*/  IMAD.MOV.U32 R12, RZ, RZ, R19 ;  /* 0x000000ffff0c7224 */ /* 0x002fe200078e0013 */
[----:B------:R-:W-:-:S02]  /*19270*/  MOV R13, R18 ;  /* 0x00000012000d7202 */ /* 0x000fc40000000f00 */
[----:B------:R-:W0:Y:S05]  /*19280*/  LDSM.16.MT88.4 R16, [R3+UR5+0x6080] ;  /* 0x006080050310783b */ /* 0x000e2a0008004200 */
[----:B-----5:R-:W-:Y:S01]  /*19290*/  HMMA.16816.F32.BF16 R12, R12, R4, R8 ;  /* 0x000000040c0c723c */ /* 0x020fe20000041808 */
[----:B0-----:R-:W-:Y:S04]  /*192a0*/  STL [R1+0x590c], R18 ;  /* 0x00590c1201007387 */ /* 0x001fe80000100800 */
[----:B------:R-:W-:Y:S04]  /*192b0*/  STL [R1+0x5908], R19 ;  /* 0x0059081301007387 */ /* 0x000fe80000100800 */
[----:B------:R0:W-:Y:S04]  /*192c0*/  STL.64 [R1+0x5960], R16 ;  /* 0x0059601001007387 */ /* 0x0001e80000100a00 */
[----:B0-----:R-:W2:Y:S04]  /*192d0*/  LDL.LU R16, [R1+0x90] ;  /* 0x0000900001107983 */ /* 0x001ea80000300800 */
[----:B------:R-:W2:Y:S04]  /*192e0*/  LDL.LU R17, [R1+0x94] ;  /* 0x0000940001117983 */ /* 0x000ea80000300800 */
[----:B------:R-:W2:Y:S04]  /*192f0*/  LDL.LU R18, [R1+0x98] ;  /* 0x0000980001127983 */ /* 0x000ea80000300800 */
[----:B------:R-:W2:Y:S04]  /*19300*/  LDL.LU R19, [R1+0x9c] ;  /* 0x00009c0001137983 */ /* 0x000ea80000300800 */
[----:B------:R-:W-:Y:S04]  /*19310*/  STL.64 [R1+0x5900], R22 ;  /* 0x0059001601007387 */ /* 0x000fe80000100a00 */
[----:B------:R0:W-:Y:S04]  /*19320*/  STL.64 [R1+0x58f8], R20 ;  /* 0x0058f81401007387 */ /* 0x0001e80000100a00 */
[----:B0-----:R-:W5:Y:S04]  /*19330*/  LDL.LU R20, [R1+0x40] ;  /* 0x0000400001147983 */ /* 0x001f680000300800 */
[----:B------:R-:W5:Y:S04]  /*19340*/  LDL.LU R21, [R1+0x44] ;  /* 0x0000440001157983 */ /* 0x000f680000300800 */
[----:B------:R-:W5:Y:S04]  /*19350*/  LDL.LU R22, [R1+0x48] ;  /* 0x0000480001167983 */ /* 0x000f680000300800 */
[----:B------:R-:W5:Y:S04]  /*19360*/  LDL.LU R23, [R1+0x4c] ;  /* 0x00004c0001177983 */ /* 0x000f680000300800 */
[----:B------:R4:W-:Y:S04]  /*19370*/  STL.64 [R1+0x58f0], R26 ;  /* 0x0058f01a01007387 */ /* 0x0009e80000100a00 */
[----:B------:R0:W-:Y:S01]  /*19380*/  STL.64 [R1+0x58e8], R24 ;  /* 0x0058e81801007387 */ /* 0x0001e20000100a00 */
[----:B----4-:R-:W-:Y:S01]  /*19390*/  IMAD.MOV.U32 R26, RZ, RZ, R6 ;  /* 0x000000ffff1a7224 */ /* 0x010fe200078e0006 */
[----:B---3--:R-:W-:-:S02]  /*193a0*/  MOV R27, R7 ;  /* 0x00000007001b7202 */ /* 0x008fc40000000f00 */
[----:B0-----:R-:W3:Y:S04]  /*193b0*/  LDL.LU R24, [R1+0xd0] ;  /* 0x0000d00001187983 */ /* 0x001ee80000300800 */
[----:B------:R-:W3:Y:S04]  /*193c0*/  LDL.LU R25, [R1+0xd4] ;  /* 0x0000d40001197983 */ /* 0x000ee80000300800 */
[----:B------:R-:W2:Y:S04]  /*193d0*/  LDL.LU R6, [R1+0x597c] ;  /* 0x00597c0001067983 */ /* 0x000ea80000300800 */
[----:B------:R-:W2:Y:S04]  /*193e0*/  LDL.LU R7, [R1+0x5978] ;  /* 0x0059780001077983 */ /* 0x000ea80000300800 */
[----:B------:R-:W-:Y:S04]  /*193f0*/  STL [R1+0x58dc], R3 ;  /* 0x0058dc0301007387 */ /* 0x000fe80000100800 */
[----:B------:R-:W2:Y:S04]  /*19400*/  LDL.LU.64 R10, [R1+0x5970] ;  /* 0x00597000010a7983 */ /* 0x000ea80000300a00 */
[----:B------:R-:W2:Y:S04]  /*19410*/  LDL.LU.64 R8, [R1+0x5968] ;  /* 0x0059680001087983 */ /* 0x000ea80000300a00 */
[----:B------:R-:W-:Y:S04]  /*19420*/  STL.64 [R1+0xc0], R12 ;  /* 0x0000c00c01007387 */ /* 0x000fe80000100a00 */
[----:B------:R-:W-:Y:S04]  /*19430*/  STL.64 [R1+0xc8], R14 ;  /* 0x0000c80e01007387 */ /* 0x000fe80000100a00 */
[----:B------:R-:W0:Y:S04]  /*19440*/  LDSM.16.MT88.4 R12, [R28+UR5+0x6000] ;  /* 0x006000051c0c783b */ /* 0x000e280008004200 */
[----:B0-----:R0:W-:Y:S04]  /*19450*/  STL.64 [R1+0x10], R12 ;  /* 0x0000100c01007387 */ /* 0x0011e80000100a00 */
[----:B------:R1:W-:Y:S04]  /*19460*/  STL.64 [R1+0x18], R14 ;  /* 0x0000180e01007387 */ /* 0x0003e80000100a00 */
[----:B0-----:R-:W4:Y:S04]  /*19470*/  LDL.LU R12, [R1+0xf0] ;  /* 0x0000f000010c7983 */ /* 0x001f280000300800 */
[----:B------:R-:W4:Y:S01]  /*19480*/  LDL.LU R13, [R1+0xf4] ;  /* 0x0000f400010d7983 */ /* 0x000f220000300800 */
[----:B-1----:R-:W-:-:S03]  /*19490*/  IMAD.MOV.U32 R15, RZ, RZ, R29 ;  /* 0x000000ffff0f7224 */ /* 0x002fc600078e001d */
[----:B------:R-:W4:Y:S01]  /*194a0*/  LDL.LU R14, [R1+0xf8] ;  /* 0x0000f800010e7983 */ /* 0x000f220000300800 */
[----:B--2---:R-:W-:Y:S03]  /*194b0*/  HMMA.16816.F32.BF16 R8, R8, R6, R16 ;  /* 0x000000060808723c */ /* 0x004fe60000041810 */
[----:B------:R-:W2:-:S15]  /*194c0*/  LDL.LU.64 R16, [R1+0x5960] ;  /* 0x0059600001107983 */ /* 0x000e9e0000300a00 */
[----:B------:R-:W-:Y:S01]  /*194d0*/  NOP ;  /* 0x0000000000007918 */ /* 0x000fe20000000000 */
[----:B------:R-:W-:Y:S01]  /*194e0*/  STL.64 [R1+0xb0], R8 ;  /* 0x0000b00801007387 */ /* 0x000fe20000100a00 */
[----:B------:R-:W-:-:S03]  /*194f0*/  MOV R29, R11 ;  /* 0x0000000b001d7202 */ /* 0x000fc60000000f00 */
[----:B------:R0:W-:Y:S04]  /*19500*/  STL [R1+0xb8], R10 ;  /* 0x0000b80a01007387 */ /* 0x0001e80000100800 */
[----:B0-----:R-:W5:Y:S04]  /*19510*/  LDL.LU.64 R10, [R1+0x5958] ;  /* 0x00595800010a7983 */ /* 0x001f680000300a00 */
[----:B------:R-:W5:Y:S04]  /*19520*/  LDL.LU.64 R8, [R1+0x5950] ;  /* 0x0059500001087983 */ /* 0x000f680000300a00 */
[----:B------:R-:W-:Y:S01]  /*19530*/  STL [R1+0x5858], R29 ;  /* 0x0058581d01007387 */ /* 0x000fe20000100800 */
[----:B-----5:R-:W-:Y:S03]  /*19540*/  HMMA.16816.F32.BF16 R8, R8, R6, R20 ;  /* 0x000000060808723c */ /* 0x020fe60000041814 */
[----:B------:R-:W5:-:S15]  /*19550*/  LDL.LU R20, [R1+0x110] ;  /* 0x0001100001147983 */ /* 0x000f5e0000300800 */
[----:B------:R-:W-:Y:S01]  /*19560*/  NOP ;  /* 0x0000000000007918 */ /* 0x000fe20000000000 */
[----:B------:R-:W-:Y:S04]  /*19570*/  STL.64 [R1+0xa0], R8 ;  /* 0x0000a00801007387 */ /* 0x000fe80000100a00 */
[----:B------:R-:W-:Y:S04]  /*19580*/  STL.64 [R1+0xa8], R10 ;  /* 0x0000a80a01007387 */ /* 0x000fe80000100a00 */
[----:B------:R-:W5:Y:S04]  /*19590*/  LDL.LU R21, [R1+0x114] ;  /* 0x0001140001157983 */ /* 0x000f680000300800 */
[----:B------:R-:W2:Y:S04]  /*195a0*/  LDL.LU R22, [R1+0x118] ;  /* 0x0001180001167983 */ /* 0x000ea80000300800 */
[----:B------:R-:W2:Y:S04]  /*195b0*/  LDL.LU R23, [R1+0x11c] ;  /* 0x00011c0001177983 */ /* 0x000ea80000300800 */
[----:B------:R-:W0:Y:S02]  /*195c0*/  LDSM.16.MT88.4 R8, [R28+UR5+0x6080] ;  /* 0x006080051c08783b */ /* 0x000e240008004200 */
[----:B0-----:R-:W-:Y:S01]  /*195d0*/  IMAD.MOV.U32 R5, RZ, RZ, R10 ;  /* 0x000000ffff057224 */ /* 0x001fe200078e000a */
[----:B------:R-:W-:Y:S01]  /*195e0*/  MOV R4, R11 ;  /* 0x0000000b00047202 */ /* 0x000fe20000000f00 */
[----:B------:R-:W-:Y:S01]  /*195f0*/  IMAD.MOV.U32 R18, RZ, RZ, R8 ;  /* 0x000000ffff127224 */ /* 0x000fe200078e0008 */
[----:B------:R-:W-:Y:S01]  /*19600*/  MOV R19, R9 ;  /* 0x0000000900137202 */ /* 0x000fe20000000f00 */
[----:B--2---:R-:W-:Y:S04]  /*19610*/  STL.64 [R1+0x5918], R22 ;  /* 0x0059181601007387 */ /* 0x004fe80000100a00 */
[----:B-----5:R0:W-:Y:S04]  /*19620*/  STL.64 [R1+0x5910], R20 ;  /* 0x0059101401007387 */ /* 0x0201e80000100a00 */
[----:B0-----:R-:W2:Y:S04]  /*19630*/  LDL.LU R20, [R1+0x130] ;  /* 0x0001300001147983 */ /* 0x001ea80000300800 */
[----:B------:R-:W2:Y:S04]  /*19640*/  LDL.LU R21, [R1+0x134] ;  /* 0x0001340001157983 */ /* 0x000ea80000300800 */
[----:B------:R-:W2:Y:S04]  /*19650*/  LDL.LU R22, [R1+0x138] ;  /* 0x0001380001167983 */ /* 0x000ea80000300800 */
[----:B------:R-:W2:Y:S04]  /*19660*/  LDL.LU R23, [R1+0x13c] ;  /* 0x00013c0001177983 */ /* 0x000ea80000300800 */
[----:B------:R-:W3:Y:S04]  /*19670*/  LDL.LU.64 R10, [R1+0x5948] ;  /* 0x00594800010a7983 */ /* 0x000ee80000300a00 */
[----:B------:R-:W3:Y:S02]  /*19680*/  LDL.LU.64 R8, [R1+0x5940] ;  /* 0x0059400001087983 */ /* 0x000ee40000300a00 */
[----:B---3--:R-:W-:-:S15]  /*19690*/  HMMA.16816.F32.BF16 R8, R8, R6, R24 ;  /* 0x000000060808723c */ /* 0x008fde0000041818 */
[----:B------:R-:W-:-:S04]  /*196a0*/  NOP ;  /* 0x0000000000007918 */ /* 0x000fc80000000000 */
[----:B------:R-:W-:Y:S01]  /*196b0*/  STL.64 [R1+0x70], R8 ;  /* 0x0000700801007387 */ /* 0x000fe20000100a00 */
[----:B------:R-:W-:-:S03]  /*196c0*/  IMAD.MOV.U32 R29, RZ, RZ, R11 ;  /* 0x000000ffff1d7224 */ /* 0x000fc600078e000b */
[----:B------:R-:W-:Y:S04]  /*196d0*/  STL [R1+0x78], R10 ;  /* 0x0000780a01007387 */ /* 0x000fe80000100800 */
[----:B------:R-:W0:Y:S04]  /*196e0*/  LDSM.16.MT88.4 R8, [R28+UR5+0x6100] ;  /* 0x006100051c08783b */ /* 0x000e280008004200 */
[----:B------:R-:W3:Y:S04]  /*196f0*/  LDL.LU R24, [R1+0x100] ;  /* 0x0001000001187983 */ /* 0x000ee80000300800 */
[----:B------:R-:W3:Y:S04]  /*19700*/  LDL.LU R25, [R1+0x104] ;  /* 0x0001040001197983 */ /* 0x000ee80000300800 */
[----:B------:R-:W3:Y:S04]  /*19710*/  LDL.LU R26, [R1+0x108] ;  /* 0x00010800011a7983 */ /* 0x000ee80000300800 */
[----:B------:R-:W3:Y:S04]  /*19720*/  LDL.LU R27, [R1+0x10c] ;  /* 0x00010c00011b7983 */ /* 0x000ee80000300800 */
[----:B------:R-:W-:Y:S01]  /*19730*/  STL [R1+0x585c], R29 ;  /* 0x00585c1d01007387 */ /* 0x000fe20000100800 */
[----:B0-----:R-:W-:-:S03]  /*19740*/  IMAD.MOV.U32 R3, RZ, RZ, R10 ;  /* 0x000000ffff037224 */ /* 0x001fc600078e000a */
[----:B------:R0:W-:Y:S01]  /*19750*/  STL [R1+0x30], R8 ;  /* 0x0000300801007387 */ /* 0x0001e20000100800 */
[----:B------:R-:W-:Y:S02]  /*19760*/  MOV R0, R11 ;  /* 0x0000000b00007202 */ /* 0x000fe40000000f00 */
[----:B------:R-:W-:Y:S01]  /*19770*/  MOV R2, R9 ;  /* 0x0000000900027202 */ /* 0x000fe20000000f00 */
[----:B------:R-:W4:Y:S04]  /*19780*/  LDL.LU.64 R10, [R1+0x5938] ;  /* 0x00593800010a7983 */ /* 0x000f280000300a00 */
[----:B0-----:R-:W4:Y:S02]  /*19790*/  LDL.LU.64 R8, [R1+0x5930] ;  /* 0x0059300001087983 */ /* 0x001f240000300a00 */
[----:B----4-:R-:W-:Y:S02]  /*197a0*/  HMMA.16816.F32.BF16 R8, R8, R6, R12 ;  /* 0x000000060808723c */ /* 0x010fe4000004180c */
[----:B------:R-:W2:Y:S04]  /*197b0*/  LDL.LU.64 R14, [R1+0x5928] ;  /* 0x00592800010e7983 */ /* 0x000ea80000300a00 */
[----:B------:R-:W2:-:S13]  /*197c0*/  LDL.LU.64 R12, [R1+0x5920] ;  /* 0x00592000010c7983 */ /* 0x000e9a0000300a00 */
[----:B------:R0:W-:Y:S04]  /*197d0*/  STL.64 [R1+0x50], R8 ;  /* 0x0000500801007387 */ /* 0x0001e80000100a00 */
[----:B------:R1:W-:Y:S04]  /*197e0*/  STL.64 [R1+0x58], R10 ;  /* 0x0000580a01007387 */ /* 0x0003e80000100a00 */
[----:B0-----:R-:W4:Y:S04]  /*197f0*/  LDL.LU R8, [R1+0xe0] ;  /* 0x0000e00001087983 */ /* 0x001f280000300800 */
[----:B------:R-:W4:Y:S04]  /*19800*/  LDL.LU R9, [R1+0xe4] ;  /* 0x0000e40001097983 */ /* 0x000f280000300800 */
[----:B-1----:R-:W4:Y:S04]  /*19810*/  LDL.LU R10, [R1+0xe8] ;  /* 0x0000e800010a7983 */ /* 0x002f280000300800 */
[----:B------:R-:W4:Y:S01]  /*19820*/  LDL.LU R11, [R1+0xec] ;  /* 0x0000ec00010b7983 */ /* 0x000f220000300800 */
[----:B--2---:R-:W-:Y:S03]  /*19830*/  HMMA.16816.F32.BF16 R12, R12, R6, R20 ;  /* 0x000000060c0c723c */ /* 0x004fe60000041814 */
[----:B------:R-:W2:Y:S04]  /*19840*/  LDL.LU.64 R22, [R1+0x5918] ;  /* 0x0059180001167983 */ /* 0x000ea80000300a00 */
[----:B------:R-:W2:-:S12]  /*19850*/  LDL.LU.64 R20, [R1+0x5910] ;  /* 0x0059100001147983 */ /* 0x000e980000300a00 */
[----:B------:R0:W-:Y:S04]  /*19860*/  STL.64 [R1+0x60], R12 ;  /* 0x0000600c01007387 */ /* 0x0001e80000100a00 */
[----:B------:R1:W-:Y:S01]  /*19870*/  STL [R1+0x6c], R15 ;  /* 0x00006c0f01007387 */ /* 0x0003e20000100800 */
[----:B0-----:R-:W-:Y:S01]  /*19880*/  MOV R12, R18 ;  /* 0x00000012000c7202 */ /* 0x001fe20000000f00 */
[----:B------:R-:W-:Y:S02]  /*19890*/  IMAD.MOV.U32 R13, RZ, RZ, R19 ;  /* 0x000000ffff0d7224 */ /* 0x000fe400078e0013 */
[----:B------:R-:W2:Y:S04]  /*198a0*/  LDL.LU R18, [R1+0x590c] ;  /* 0x00590c0001127983 */ /* 0x000ea80000300800 */
[----:B------:R-:W2:Y:S01]  /*198b0*/  LDL.LU R19, [R1+0x5908] ;  /* 0x0059080001137983 */ /* 0x000ea20000300800 */
[----:B------:R-:W-:Y:S01]  /*198c0*/  IMAD.MOV.U32 R29, RZ, RZ, R14 ;  /* 0x000000ffff1d7224 */ /* 0x000fe200078e000e */
[----:B------:R-:W-:Y:S01]  /*198d0*/  MOV R14, R5 ;  /* 0x00000005000e7202 */ /* 0x000fe20000000f00 */
[----:B-1----:R-:W-:-:S05]  /*198e0*/  IMAD.MOV.U32 R15, RZ, RZ, R4 ;  /* 0x000000ffff0f7224 */ /* 0x002fca00078e0004 */
[----:B------:R-:W-:Y:S04]  /*198f0*/  STL.64 [R1+0x58d0], R14 ;  /* 0x0058d00e01007387 */ /* 0x000fe80000100a00 */
[----:B------:R0:W-:Y:S04]  /*19900*/  STL.64 [R1+0x58c8], R12 ;  /* 0x0058c80c01007387 */ /* 0x0001e80000100a00 */
[----:B0-----:R-:W5:Y:S04]  /*19910*/  LDL.LU R12, [R1+0x120] ;  /* 0x00012000010c7983 */ /* 0x001f680000300800 */
[----:B------:R-:W5:Y:S04]  /*19920*/  LDL.LU R13, [R1+0x124] ;  /* 0x00012400010d7983 */ /* 0x000f680000300800 */
[----:B------:R-:W5:Y:S04]  /*19930*/  LDL.LU R14, [R1+0x128] ;  /* 0x00012800010e7983 */ /* 0x000f680000300800 */
[----:B------:R-:W5:Y:S04]  /*19940*/  LDL.LU R15, [R1+0x12c] ;  /* 0x00012c00010f7983 */ /* 0x000f680000300800 */
[----:B------:R-:W-:Y:S01]  /*19950*/  STL [R1+0x5864], R29 ;  /* 0x0058641d01007387 */ /* 0x000fe20000100800 */
[----:B--2---:R-:W-:Y:S03]  /*19960*/  HMMA.16816.F32.BF16 R16, R16, R6, R20 ;  /* 0x000000061010723c */ /* 0x004fe60000041814 */
[----:B------:R-:W3:Y:S04]  /*19970*/  LDL.LU.64 R22, [R1+0x5900] ;  /* 0x0059000001167983 */ /* 0x000ee80000300a00 */
[----:B------:R-:W3:-:S12]  /*19980*/  LDL.LU.64 R20, [R1+0x58f8] ;  /* 0x0058f80001147983 */ /* 0x000ed80000300a00 */
[----:B------:R-:W-:Y:S01]  /*19990*/  MOV R4, R16 ;  /* 0x0000001000047202 */ /* 0x000fe20000000f00 */
[----:B------:R0:W-:Y:S01]  /*199a0*/  STL.64 [R1+0x88], R18 ;  /* 0x0000881201007387 */ /* 0x0001e20000100a00 */
[----:B------:R-:W-:-:S03]  /*199b0*/  IMAD.MOV.U32 R5, RZ, RZ, R17 ;  /* 0x000000ffff057224 */ /* 0x000fc600078e0011 */
[----:B------:R-:W2:Y:S04]  /*199c0*/  LDL.LU R16, [R1+0x140] ;  /* 0x0001400001107983 */ /* 0x000ea80000300800 */
[----:B------:R-:W2:Y:S04]  /*199d0*/  LDL.LU R17, [R1+0x144] ;  /* 0x0001440001117983 */ /* 0x000ea80000300800 */
[----:B0-----:R-:W2:Y:S04]  /*199e0*/  LDL.LU R18, [R1+0x148] ;  /* 0x0001480001127983 */ /* 0x001ea80000300800 */
[----:B------:R-:W2:Y:S04]  /*199f0*/  LDL.LU R19, [R1+0x14c] ;  /* 0x00014c0001137983 */ /* 0x000ea80000300800 */
[----:B------:R-:W-:Y:S04]  /*19a00*/  STL [R1+0x5868], R5 ;  /* 0x0058680501007387 */ /* 0x000fe80000100800 */
[----:B------:R-:W-:Y:S01]  /*19a10*/  STL [R1+0x5860], R4 ;  /* 0x0058600401007387 */ /* 0x000fe20000100800 */
[----:B---3--:R-:W-:Y:S03]  /*19a20*/  HMMA.16816.F32.BF16 R20, R20, R6, R24 ;  /* 0x000000061414723c */ /* 0x008fe60000041818 */
[----:B------:R-:W4:Y:S04]  /*19a30*/  LDL.LU.64 R26, [R1+0x58f0] ;  /* 0x0058f000011a7983 */ /* 0x000f280000300a00 */
[----:B------:R-:W4:-:S12]  /*19a40*/  LDL.LU.64 R24, [R1+0x58e8] ;  /* 0x0058e80001187983 */ /* 0x000f180000300a00 */
[----:B------:R0:W-:Y:S04]  /*19a50*/  STL.64 [R1+0x90], R20 ;  /* 0x0000901401007387 */ /* 0x0001e80000100a00 */
[----:B------:R1:W-:Y:S04]  /*19a60*/  STL.64 [R1+0x98], R22 ;  /* 0x0000981601007387 */ /* 0x0003e80000100a00 */
[----:B0-----:R-:W5:Y:S04]  /*19a70*/  LDL.LU R20, [R1+0x10] ;  /* 0x0000100001147983 */ /* 0x001f680000300800 */
[----:B------:R-:W5:Y:S04]  /*19a80*/  LDL.LU R21, [R1+0x14] ;  /* 0x0000140001157983 */ /* 0x000f680000300800 */
[----:B-1----:R-:W5:Y:S04]  /*19a90*/  LDL.LU R22, [R1+0x18] ;  /* 0x0000180001167983 */ /* 0x002f680000300800 */
[----:B------:R-:W5:Y:S01]  /*19aa0*/  LDL.LU R23, [R1+0x1c] ;  /* 0x00001c0001177983 */ /* 0x000f620000300800 */
[----:B----4-:R-:W-:Y:S03]  /*19ab0*/  HMMA.16816.F32.BF16 R24, R24, R6, R8 ;  /* 0x000000061818723c */ /* 0x010fe60000041808 */
[----:B------:R-:W3:-:S15]  /*19ac0*/  LDL R11, [R1+0x1f0] ;  /* 0x0001f000010b7983 */ /* 0x000ede0000100800 */
[----:B------:R-:W-:Y:S01]  /*19ad0*/  NOP ;  /* 0x0000000000007918 */ /* 0x000fe20000000000 */
[----:B------:R-:W-:Y:S04]  /*19ae0*/  STL.64 [R1+0x180], R24 ;  /* 0x0001801801007387 */ /* 0x000fe80000100a00 */
[----:B------:R-:W-:Y:S04]  /*19af0*/  STL.64 [R1+0x188], R26 ;  /* 0x0001881a01007387 */ /* 0x000fe80000100a00 */
[----:B------:R-:W0:Y:S04]  /*19b00*/  LDSM.16.MT88.4 R24, [R28+UR5+0x6180] ;  /* 0x006180051c18783b */ /* 0x000e280008004200 */
[----:B0-----:R-:W-:Y:S04]  /*19b10*/  STL.64 [R1+0x58c0], R26 ;  /* 0x0058c01a01007387 */ /* 0x001fe80000100a00 */
[----:B------:R0:W-:Y:S04]  /*19b20*/  STL.64 [R1+0x58b8], R24 ;  /* 0x0058b81801007387 */ /* 0x0001e80000100a00 */
[----:B0-----:R-:W4:Y:S01]  /*19b30*/  LDL.LU R24, [R1+0x30] ;  /* 0x0000300001187983 */ /* 0x001f220000300800 */
[----:B------:R-:W-:-:S03]  /*19b40*/  MOV R25, R2 ;  /* 0x0000000200197202 */ /* 0x000fc60000000f00 */
[----:B------:R-:W2:Y:S01]  /*19b50*/  LDL.LU R2, [R1+0x58e0] ;  /* 0x0058e00001027983 */ /* 0x000ea20000300800 */
[-C--:B-----5:R-:W-:Y:S01]  /*19b60*/  HMMA.16816.F32.BF16 R20, R20, R6.reuse, R12 ;  /* 0x000000061414723c */ /* 0x0a0fe2000004180c */
[----:B------:R-:W-:Y:S01]  /*19b70*/  IMAD.MOV.U32 R26, RZ, RZ, R3 ;  /* 0x000000ffff1a7224 */ /* 0x000fe200078e0003 */
[----:B------:R-:W-:Y:S01]  /*19b80*/  MOV R27, R0 ;  /* 0x00000000001b7202 */ /* 0x000fe20000000f00 */
[----:B------:R-:W5:Y:S04]  /*19b90*/  LDL.LU R3, [R1+0x58dc] ;  /* 0x0058dc0001037983 */ /* 0x000f680000300800 */
[----:B------:R-:W4:Y:S04]  /*19ba0*/  LDL.LU R0, [R1+0x58d8] ;  /* 0x0058d80001007983 */ /* 0x000f280000300800 */
[----:B------:R-:W-:Y:S04]  /*19bb0*/  STL [R1+0x586c], R28 ;  /* 0x00586c1c01007387 */ /* 0x000fe80000100800 */
[----:B------:R-:W4:Y:S04]  /*19bc0*/  LDL.LU.64 R14, [R1+0x58d0] ;  /* 0x0058d000010e7983 */ /* 0x000f280000300a00 */
[----:B------:R-:W4:Y:S04]  /*19bd0*/  LDL.LU.64 R12, [R1+0x58c8] ;  /* 0x0058c800010c7983 */ /* 0x000f280000300a00 */
[----:B------:R-:W-:Y:S04]  /*19be0*/  STL.64 [R1+0x1a0], R20 ;  /* 0x0001a01401007387 */ /* 0x000fe80000100a00 */
[----:B------:R-:W-:Y:S04]  /*19bf0*/  STL.64 [R1+0x1a8], R22 ;  /* 0x0001a81601007387 */ /* 0x000fe80000100a00 */
[----:B---3--:R-:W-:Y:S04]  /*19c00*/  LDSM.16.M88.4 R8, [R11+UR5+0x40080] ;  /* 0x040080050b08783b */ /* 0x008fe80008000200 */
[----:B--2---:R-:W0:Y:S04]  /*19c10*/  LDSM.16.MT88.4 R20, [R2+UR5+0x6000] ;  /* 0x006000050214783b */ /* 0x004e280008004200 */
[----:B0-----:R-:W-:Y:S04]  /*19c20*/  STL.64 [R1], R20 ;  /* 0x0000001401007387 */ /* 0x001fe80000100a00 */
[----:B------:R-:W-:Y:S04]  /*19c30*/  STL.64 [R1+0x8], R22 ;  /* 0x0000081601007387 */ /* 0x000fe80000100a00 */
[----:B------:R-:W0:Y:S04]  /*19c40*/  LDSM.16.MT88.4 R20, [R2+UR5+0x6080] ;  /* 0x006080050214783b */ /* 0x000e280008004200 */
[----:B0-----:R-:W-:Y:S04]  /*19c50*/  STL.64 [R1+0x5878], R22 ;  /* 0x0058781601007387 */ /* 0x001fe80000100a00 */
[----:B------:R0:W-:Y:S04]  /*19c60*/  STL.64 [R1+0x5870], R20 ;  /* 0x0058701401007387 */ /* 0x0001e80000100a00 */
[----:B0-----:R-:W2:Y:S04]  /*19c70*/  LDL.LU R20, [R1+0x150] ;  /* 0x0001500001147983 */ /* 0x001ea80000300800 */
[----:B------:R-:W2:Y:S04]  /*19c80*/  LDL.LU R21, [R1+0x154] ;  /* 0x0001540001157983 */ /* 0x000ea80000300800 */
[----:B------:R-:W2:Y:S04]  /*19c90*/  LDL.LU R22, [R1+0x158] ;  /* 0x0001580001167983 */ /* 0x000ea80000300800 */
[----:B------:R-:W2:Y:S01]  /*19ca0*/  LDL.LU R23, [R1+0x15c] ;  /* 0x00015c0001177983 */ /* 0x000ea20000300800 */
[----:B----4-:R-:W-:Y:S03]  /*19cb0*/  HMMA.16816.F32.BF16 R16, R12, R6, R16 ;  /* 0x000000060c10723c */ /* 0x010fe60000041810 */
[----:B------:R-:W0:Y:S04]  /*19cc0*/  LDSM.16.MT88.4 R12, [R2+UR5+0x6100] ;  /* 0x00610005020c783b */ /* 0x000e280008004200 */
[----:B0-----:R-:W-:-:S12]  /*19cd0*/  STL [R1+0x588c], R12 ;  /* 0x00588c0c01007387 */ /* 0x001fd80000100800 */
[----:B------:R-:W-:Y:S04]  /*19ce0*/  STL.64 [R1+0xe0], R16 ;  /* 0x0000e01001007387 */ /* 0x000fe80000100a00 */
[----:B------:R-:W-:Y:S04]  /*19cf0*/  STL.64 [R1+0xe8], R18 ;  /* 0x0000e81201007387 */ /* 0x000fe80000100a00 */
[----:B------:R-:W0:Y:S04]  /*19d00*/  LDSM.16.MT88.4 R16, [R2+UR5+0x6180] ;  /* 0x006180050210783b */ /* 0x000e280008004200 */
[----:B------:R-:W-:Y:S04]  /*19d10*/  STL [R1+0x5888], R13 ;  /* 0x0058880d01007387 */ /* 0x000fe80000100800 */
[----:B------:R-:W-:Y:S04]  /*19d20*/  STL [R1+0x5884], R14 ;  /* 0x0058840e01007387 */ /* 0x000fe80000100800 */
[----:B------:R-:W-:Y:S04]  /*19d30*/  STL [R1+0x5880], R15 ;  /* 0x0058800f01007387 */ /* 0x000fe80000100800 */
[----:B------:R-:W1:Y:S04]  /*19d40*/  LDSM.16.MT88.4 R12, [R0+UR5+0x8000] ;  /* 0x00800005000c783b */ /* 0x000e680008004200 */
[----:B------:R-:W-:Y:S04]  /*19d50*/  STL [R1+0x5890], R2 ;  /* 0x0058900201007387 */ /* 0x000fe80000100800 */
[----:B0-----:R-:W-:Y:S04]  /*19d60*/  STL.64 [R1+0x5850], R18 ;  /* 0x0058501201007387 */ /* 0x001fe80000100a00 */
[----:B------:R2:W-:Y:S01]  /*19d70*/  STL.64 [R1+0x5848], R16 ;  /* 0x0058481001007387 */ /* 0x0005e20000100a00 */
[----:B-1----:R-:W-:Y:S01]  /*19d80*/  MOV R4, R15 ;  /* 0x0000000f00047202 */ /* 0x002fe20000000f00 */
[----:B------:R-:W-:Y:S01]  /*19d90*/  IMAD.MOV.U32 R29, RZ, RZ, R14 ;  /* 0x000000ffff1d7224 */ /* 0x000fe200078e000e */
[----:B------:R-:W-:Y:S01]  /*19da0*/  MOV R5, R13 ;  /* 0x0000000d00057202 */ /* 0x000fe20000000f00 */
[----:B------:R-:W-:Y:S01]  /*19db0*/  IMAD.MOV.U32 R28, RZ, RZ, R12 ;  /* 0x000000ffff1c7224 */ /* 0x000fe200078e000c */
[----:B--2---:R-:W-:Y:S01]  /*19dc0*/  HMMA.16816.F32.BF16 R16, R24, R6, R20 ;  /* 0x000000061810723c */ /* 0x004fe20000041814 */
[----:B------:R-:W0:-:S15]  /*19dd0*/  LDSM.16.MT88.4 R24, [R0+UR5+0x8080] ;  /* 0x008080050018783b */ /* 0x000e1e0008004200 */
[----:B------:R-:W-:-:S03]  /*19de0*/  NOP ;  /* 0x0000000000007918 */ /* 0x000fc60000000000 */
[----:B------:R1:W-:Y:S04]  /*19df0*/  STL.64 [R1+0x130], R16 ;  /* 0x0001301001007387 */ /* 0x0003e80000100a00 */
[----:B------:R2:W-:Y:S04]  /*19e00*/  STL.64 [R1+0x138], R18 ;  /* 0x0001381201007387 */ /* 0x0005e80000100a00 */
[----:B------:R-:W-:Y:S04]  /*19e10*/  STL [R1+0x58a0], R4 ;  /* 0x0058a00401007387 */ /* 0x000fe80000100800 */
[----:B------:R-:W-:Y:S04]  /*19e20*/  STL [R1+0x589c], R29 ;  /* 0x00589c1d01007387 */ /* 0x000fe80000100800 */
[----:B------:R-:W-:Y:S04]  /*19e30*/  STL [R1+0x5898], R5 ;  /* 0x0058980501007387 */ /* 0x000fe80000100800 */
[----:B------:R-:W-:Y:S04]  /*19e40*/  STL [R1+0x5894], R28 ;  /* 0x0058941c01007387 */ /* 0x000fe80000100800 */
[----:B-1----:R-:W3:Y:S04]  /*19e50*/  LDL.LU R16, [R1+0x170] ;  /* 0x0001700001107983 */ /* 0x002ee80000300800 */
[----:B---3--:R-:W-:Y:S04]  /*19e60*/  STL [R1+0x58a4], R16 ;  /* 0x0058a41001007387 */ /* 0x008fe80000100800 */
[----:B------:R-:W3:Y:S04]  /*19e70*/  LDL.LU R17, [R1+0x174] ;  /* 0x0001740001117983 */ /* 0x000ee80000300800 */
[----:B--2---:R-:W3:Y:S04]  /*19e80*/  LDL.LU R18, [R1+0x178] ;  /* 0x0001780001127983 */ /* 0x004ee80000300800 */
[----:B------:R-:W3:Y:S04]  /*19e90*/  LDL.LU R19, [R1+0x17c] ;  /* 0x00017c0001137983 */ /* 0x000ee80000300800 */
[----:B------:R-:W2:Y:S04]  /*19ea0*/  LDL.LU R20, [R1+0x1b0] ;  /* 0x0001b00001147983 */ /* 0x000ea80000300800 */
[----:B------:R-:W2:Y:S04]  /*19eb0*/  LDL.LU R21, [R1+0x1b4] ;  /* 0x0001b40001157983 */ /* 0x000ea80000300800 */
[----:B------:R-:W4:Y:S04]  /*19ec0*/  LDL.LU R22, [R1+0x1b8] ;  /* 0x0001b80001167983 */ /* 0x000f280000300800 */
[----:B------:R-:W4:Y:S01]  /*19ed0*/  LDL.LU R23, [R1+0x1bc] ;  /* 0x0001bc0001177983 */ /* 0x000f220000300800 */
[----:B0-----:R-:W-:Y:S01]  /*19ee0*/  IMAD.MOV.U32 R14, RZ, RZ, R24 ;  /* 0x000000ffff0e7224 */ /* 0x001fe200078e0018 */
[----:B------:R-:W-:-:S02]  /*19ef0*/  MOV R15, R25 ;  /* 0x00000019000f7202 */ /* 0x000fc40000000f00 */
[----:B----4-:R-:W-:Y:S04]  /*19f00*/  STL.64 [R1+0x58b0], R22 ;  /* 0x0058b01601007387 */ /* 0x010fe80000100a00 */
[----:B--2---:R0:W-:Y:S04]  /*19f10*/  STL.64 [R1+0x58a8], R20 ;  /* 0x0058a81401007387 */ /* 0x0041e80000100a00 */
[----:B0-----:R-:W2:Y:S04]  /*19f20*/  LDL.LU R20, [R1+0x190] ;  /* 0x0001900001147983 */ /* 0x001ea80000300800 */
[----:B------:R-:W2:Y:S04]  /*19f30*/  LDL.LU R21, [R1+0x194] ;  /* 0x0001940001157983 */ /* 0x000ea80000300800 */
[----:B------:R-:W2:Y:S04]  /*19f40*/  LDL.LU R22, [R1+0x198] ;  /* 0x0001980001167983 */ /* 0x000ea80000300800 */
[----:B------:R-:W2:Y:S04]  /*19f50*/  LDL.LU R23, [R1+0x19c] ;  /* 0x00019c0001177983 */ /* 0x000ea80000300800 */
[----:B------:R0:W-:Y:S04]  /*19f60*/  STL [R1+0x56ec], R10 ;  /* 0x0056ec0a01007387 */ /* 0x0001e80000100800 */
[----:B------:R1:W-:Y:S01]  /*19f70*/  STL [R1+0x56e8], R11 ;  /* 0x0056e80b01007387 */ /* 0x0003e20000100800 */
[----:B0-----:R-:W-:Y:S01]  /*19f80*/  MOV R10, R27 ;  /* 0x0000001b000a7202 */ /* 0x001fe20000000f00 */
[----:B-1----:R-:W-:-:S02]  /*19f90*/  IMAD.MOV.U32 R11, RZ, RZ, R26 ;  /* 0x000000ffff0b7224 */ /* 0x002fc400078e001a */
[----:B------:R-:W0:Y:S02]  /*19fa0*/  LDSM.16.MT88.4 R24, [R0+UR5+0x8100] ;  /* 0x008100050018783b */ /* 0x000e240008004200 */
[----:B0-----:R-:W-:Y:S01]  /*19fb0*/  IMAD.MOV.U32 R28, RZ, RZ, R24 ;  /* 0x000000ffff1c7224 */ /* 0x001fe200078e0018 */
[----:B------:R-:W-:Y:S01]  /*19fc0*/  MOV R2, R25 ;  /* 0x0000001900027202 */ /* 0x000fe20000000f00 */
[----:B------:R-:W-:Y:S01]  /*19fd0*/  IMAD.MOV.U32 R12, RZ, RZ, R26 ;  /* 0x000000ffff0c7224 */ /* 0x000fe200078e001a */
[----:B------:R-:W-:Y:S02]  /*19fe0*/  MOV R13, R27 ;  /* 0x0000001b000d7202 */ /* 0x000fe40000000f00 */
[----:B------:R-:W0:Y:S02]  /*19ff0*/  LDSM.16.MT88.4 R24, [R0+UR5+0x8180] ;  /* 0x008180050018783b */ /* 0x000e240008004200 */
[----:B0-----:R-:W-:Y:S01]  /*1a000*/  IMAD.MOV.U32 R29, RZ, RZ, R26 ;  /* 0x000000ffff1d7224 */ /* 0x001fe200078e001a */
[----:B------:R-:W-:Y:S01]  /*1a010*/  MOV R5, R27 ;  /* 0x0000001b00057202 */ /* 0x000fe20000000f00 */
[----:B------:R-:W-:Y:S01]  /*1a020*/  IMAD.MOV.U32 R16, RZ, RZ, R24 ;  /* 0x000000ffff107224 */ /* 0x000fe200078e0018 */
[----:B------:R-:W-:Y:S01]  /*1a030*/  MOV R4, R25 ;  /* 0x0000001900047202 */ /* 0x000fe20000000f00 */
[----:B------:R-:W2:Y:S04]  /*1a040*/  LDL.LU.64 R26, [R1+0x58c0] ;  /* 0x0058c000011a7983 */ /* 0x000ea80000300a00 */
[----:B------:R-:W2:Y:S04]  /*1a050*/  LDL.LU.64 R24, [R1+0x58b8] ;  /* 0x0058b80001187983 */ /* 0x000ea80000300a00 */
[----:B------:R-:W-:Y:S01]  /*1a060*/  STL [R1+0x57c0], R0 ;  /* 0x0057c00001007387 */ /* 0x000fe20000100800 */
[----:B--2---:R-:W-:Y:S03]  /*1a070*/  HMMA.16816.F32.BF16 R24, R24, R6, R20 ;  /* 0x000000061818723c */ /* 0x004fe60000041814 */
[----:B------:R-:W2:Y:S04]  /*1a080*/  LDL.LU.64 R22, [R1+0x58b0] ;  /* 0x0058b00001167983 */ /* 0x000ea80000300a00 */
[----:B------:R-:W2:-:S12]  /*1a090*/  LDL.LU.64 R20, [R1+0x58a8] ;  /* 0x0058a80001147983 */ /* 0x000e980000300a00 */
[----:B------:R-:W-:Y:S04]  /*1a0a0*/  STL.64 [R1+0x120], R24 ;  /* 0x0001201801007387 */ /* 0x000fe80000100a00 */
[----:B------:R-:W-:Y:S04]  /*1a0b0*/  STL.64 [R1+0x128], R26 ;  /* 0x0001281a01007387 */ /* 0x000fe80000100a00 */
[----:B-----5:R-:W0:Y:S04]  /*1a0c0*/  LDSM.16.MT88.4 R24, [R3+UR5+0x8000] ;  /* 0x008000050318783b */ /* 0x020e280008004200 */
[----:B0-----:R0:W-:Y:S04]  /*1a0d0*/  STL.64 [R1+0x57e0], R26 ;  /* 0x0057e01a01007387 */ /* 0x0011e80000100a00 */
[----:B------:R1:W-:Y:S01]  /*1a0e0*/  STL.64 [R1+0x57d8], R24 ;  /* 0x0057d81801007387 */ /* 0x0003e20000100a00 */
[----:B0-----:R-:W-:Y:S01]  /*1a0f0*/  IMAD.MOV.U32 R26, RZ, RZ, R29 ;  /* 0x000000ffff1a7224 */ /* 0x001fe200078e001d */
[----:B------:R-:W-:Y:S01]  /*1a100*/  MOV R27, R5 ;  /* 0x00000005001b7202 */ /* 0x000fe20000000f00 */
[----:B-1----:R-:W-:Y:S01]  /*1a110*/  IMAD.MOV.U32 R24, RZ, RZ, R16 ;  /* 0x000000ffff187224 */ /* 0x002fe200078e0010 */
[----:B------:R-:W-:Y:S01]  /*1a120*/  MOV R25, R4 ;  /* 0x0000000400197202 */ /* 0x000fe20000000f00 */
[----:B------:R-:W3:Y:S04]  /*1a130*/  LDL.LU R16, [R1+0x58a4] ;  /* 0x0058a40001107983 */ /* 0x000ee80000300800 */
[----:B------:R-:W4:Y:S04]  /*1a140*/  LDL.LU R4, [R1+0x58a0] ;  /* 0x0058a00001047983 */ /* 0x000f280000300800 */
[----:B------:R-:W5:Y:S04]  /*1a150*/  LDL.LU R29, [R1+0x589c] ;  /* 0x00589c00011d7983 */ /* 0x000f680000300800 */
[----:B------:R-:W2:Y:S04]  /*1a160*/  LDL.LU R5, [R1+0x5898] ;  /* 0x0058980001057983 */ /* 0x000ea80000300800 */
[----:B------:R0:W-:Y:S04]  /*1a170*/  STL.64 [R1+0x57f0], R26 ;  /* 0x0057f01a01007387 */ /* 0x0001e80000100a00 */
[----:B------:R1:W-:Y:S01]  /*1a180*/  STL.64 [R1+0x57e8], R24 ;  /* 0x0057e81801007387 */ /* 0x0003e20000100a00 */
[----:B0-----:R-:W-:Y:S01]  /*1a190*/  IMAD.MOV.U32 R26, RZ, RZ, R12 ;  /* 0x000000ffff1a7224 */ /* 0x001fe200078e000c */
[----:B------:R-:W-:Y:S01]  /*1a1a0*/  MOV R27, R13 ;  /* 0x0000000d001b7202 */ /* 0x000fe20000000f00 */
[----:B-1----:R-:W-:Y:S01]  /*1a1b0*/  IMAD.MOV.U32 R24, RZ, RZ, R28 ;  /* 0x000000ffff187224 */ /* 0x002fe200078e001c */
[----:B------:R-:W-:Y:S01]  /*1a1c0*/  MOV R25, R2 ;  /* 0x0000000200197202 */ /* 0x000fe20000000f00 */
[----:B------:R-:W2:Y:S04]  /*1a1d0*/  LDL.LU R28, [R1+0x5894] ;  /* 0x00589400011c7983 */ /* 0x000ea80000300800 */
[----:B------:R-:W2:Y:S04]  /*1a1e0*/  LDL.LU R2, [R1+0x5890] ;  /* 0x0058900001027983 */ /* 0x000ea80000300800 */
[----:B------:R-:W2:Y:S04]  /*1a1f0*/  LDL.LU R12, [R1+0x588c] ;  /* 0x00588c00010c7983 */ /* 0x000ea80000300800 */
        /* <DEDUP_REMOVED lines=9> */
[----:B------:R-:W-:Y:S04]  /*1a290*/  STL.64 [R1+0x5830], R26 ;  /* 0x0058301a01007387 */ /* 0x000fe80000100a00 */
[----:B------:R0:W-:Y:S04]  /*1a2a0*/  STL.64 [R1+0x5828], R24 ;  /* 0x0058281801007387 */ /* 0x0001e80000100a00 */
[----:B0-----:R-:W2:Y:S04]  /*1a2b0*/  LDL.LU R24, [R1] ;  /* 0x0000000001187983 */ /* 0x001ea80000300800 */
[----:B------:R-:W2:Y:S04]  /*1a2c0*/  LDL.LU R25, [R1+0x4] ;  /* 0x0000040001197983 */ /* 0x000ea80000300800 */
[----:B------:R-:W2:Y:S04]  /*1a2d0*/  LDL.LU R26, [R1+0x8] ;  /* 0x00000800011a7983 */ /* 0x000ea80000300800 */
[----:B------:R-:W2:Y:S02]  /*1a2e0*/  LDL.LU R27, [R1+0xc] ;  /* 0x00000c00011b7983 */ /* 0x000ea40000300800 */
[-C--:B--2---:R-:W-:Y:S02]  /*1a2f0*/  HMMA.16816.F32.BF16 R24, R24, R6.reuse, R20 ;  /* 0x000000061818723c */ /* 0x084fe40000041814 */
[----:B------:R-:W3:Y:S04]  /*1a300*/  LDL.LU.64 R22, [R1+0x5878] ;  /* 0x0058780001167983 */ /* 0x000ee80000300a00 */
[----:B------:R-:W3:Y:S02]  /*1a310*/  LDL.LU.64 R20, [R1+0x5870] ;  /* 0x0058700001147983 */ /* 0x000ee40000300a00 */
[----:B---3--:R-:W-:Y:S02]  /*1a320*/  HMMA.16816.F32.BF16 R16, R20, R6, R16 ;  /* 0x000000061410723c */ /* 0x008fe40000041810 */
[----:B------:R-:W0:-:S15]  /*1a330*/  LDSM.16.MT88.4 R20, [R3+UR5+0x8080] ;  /* 0x008080050314783b */ /* 0x000e1e0008004200 */
[----:B------:R-:W-:Y:S02]  /*1a340*/  NOP ;  /* 0x0000000000007918 */ /* 0x000fe40000000000 */
[----:B------:R1:W-:Y:S04]  /*1a350*/  STL.64 [R1+0x150], R16 ;  /* 0x0001501001007387 */ /* 0x0003e80000100a00 */
[----:B------:R2:W-:Y:S04]  /*1a360*/  STL.64 [R1+0x190], R24 ;  /* 0x0001901801007387 */ /* 0x0005e80000100a00 */
[----:B------:R-:W-:Y:S01]  /*1a370*/  STL.64 [R1+0x198], R26 ;  /* 0x0001981a01007387 */ /* 0x000fe20000100a00 */
[----:B------:R-:W-:-:S03]  /*1a380*/  IMAD.MOV.U32 R0, RZ, RZ, R19 ;  /* 0x000000ffff007224 */ /* 0x000fc600078e0013 */
[----:B------:R3:W-:Y:S04]  /*1a390*/  STL [R1+0x158], R18 ;  /* 0x0001581201007387 */ /* 0x0007e80000100800 */
[----:B-1----:R-:W4:Y:S01]  /*1a3a0*/  LDL.LU R16, [R1+0x160] ;  /* 0x0001600001107983 */ /* 0x002f220000300800 */
[----:B--2---:R-:W-:-:S03]  /*1a3b0*/  MOV R24, R28 ;  /* 0x0000001c00187202 */ /* 0x004fc60000000f00 */
[----:B------:R-:W2:Y:S01]  /*1a3c0*/  LDL.LU R17, [R1+0x164] ;  /* 0x0001640001117983 */ /* 0x000ea20000300800 */
[----:B------:R-:W-:-:S03]  /*1a3d0*/  IMAD.MOV.U32 R25, RZ, RZ, R5 ;  /* 0x000000ffff197224 */ /* 0x000fc600078e0005 */
[----:B---3--:R-:W2:Y:S01]  /*1a3e0*/  LDL.LU R18, [R1+0x168] ;  /* 0x0001680001127983 */ /* 0x008ea20000300800 */
[----:B-----5:R-:W-:-:S03]  /*1a3f0*/  MOV R26, R29 ;  /* 0x0000001d001a7202 */ /* 0x020fc60000000f00 */
[----:B------:R-:W2:Y:S04]  /*1a400*/  LDL.LU R19, [R1+0x16c] ;  /* 0x00016c0001137983 */ /* 0x000ea80000300800 */
[----:B------:R-:W3:Y:S04]  /*1a410*/  LDL.LU R28, [R1+0x586c] ;  /* 0x00586c00011c7983 */ /* 0x000ee80000300800 */
[----:B------:R-:W5:Y:S04]  /*1a420*/  LDL.LU R5, [R1+0x5868] ;  /* 0x0058680001057983 */ /* 0x000f680000300800 */
[----:B------:R-:W2:Y:S01]  /*1a430*/  LDL.LU R29, [R1+0x5864] ;  /* 0x00586400011d7983 */ /* 0x000ea20000300800 */
[----:B----4-:R-:W-:-:S03]  /*1a440*/  IMAD.MOV.U32 R27, RZ, RZ, R4 ;  /* 0x000000ffff1b7224 */ /* 0x010fc600078e0004 */
[----:B------:R-:W5:Y:S04]  /*1a450*/  LDL.LU R4, [R1+0x5860] ;  /* 0x0058600001047983 */ /* 0x000f680000300800 */
[----:B------:R-:W-:Y:S04]  /*1a460*/  STL [R1+0x57c4], R0 ;  /* 0x0057c40001007387 */ /* 0x000fe80000100800 */
[----:B0-----:R-:W-:Y:S04]  /*1a470*/  STL.64 [R1+0x57d0], R22 ;  /* 0x0057d01601007387 */ /* 0x001fe80000100a00 */
[----:B------:R0:W-:Y:S04]  /*1a480*/  STL.64 [R1+0x57c8], R20 ;  /* 0x0057c81401007387 */ /* 0x0001e80000100a00 */
[----:B0-----:R-:W4:Y:S04]  /*1a490*/  LDL.LU R20, [R1+0x60] ;  /* 0x0000600001147983 */ /* 0x001f280000300800 */
[----:B------:R-:W4:Y:S01]  /*1a4a0*/  LDL.LU R21, [R1+0x64] ;  /* 0x0000640001157983 */ /* 0x000f220000300800 */
[----:B--2---:R-:W-:-:S03]  /*1a4b0*/  MOV R22, R29 ;  /* 0x0000001d00167202 */ /* 0x004fc60000000f00 */
[----:B------:R-:W2:Y:S04]  /*1a4c0*/  LDL.LU R29, [R1+0x585c] ;  /* 0x00585c00011d7983 */ /* 0x000ea80000300800 */
[----:B------:R-:W2:Y:S04]  /*1a4d0*/  LDL.LU R23, [R1+0x6c] ;  /* 0x00006c0001177983 */ /* 0x000ea80000300800 */
[----:B--2---:R-:W-:Y:S04]  /*1a4e0*/  STL.64 [R1+0x5800], R22 ;  /* 0x0058001601007387 */ /* 0x004fe80000100a00 */
[----:B----4-:R0:W-:Y:S04]  /*1a4f0*/  STL.64 [R1+0x57f8], R20 ;  /* 0x0057f81401007387 */ /* 0x0101e80000100a00 */
[----:B0-----:R-:W2:Y:S04]  /*1a500*/  LDL.LU R20, [R1+0x70] ;  /* 0x0000700001147983 */ /* 0x001ea80000300800 */
[----:B------:R-:W2:Y:S04]  /*1a510*/  LDL.LU R21, [R1+0x74] ;  /* 0x0000740001157983 */ /* 0x000ea80000300800 */
[----:B------:R-:W4:Y:S01]  /*1a520*/  LDL.LU R22, [R1+0x78] ;  /* 0x0000780001167983 */ /* 0x000f220000300800 */
[----:B------:R-:W-:-:S03]  /*1a530*/  IMAD.MOV.U32 R23, RZ, RZ, R29 ;  /* 0x000000ffff177224 */ /* 0x000fc600078e001d */
[----:B------:R-:W2:Y:S01]  /*1a540*/  LDL.LU R29, [R1+0x5858] ;  /* 0x00585800011d7983 */ /* 0x000ea20000300800 */
[----:B------:R-:W-:Y:S03]  /*1a550*/  HMMA.16816.F32.BF16 R12, R12, R6, R16 ;  /* 0x000000060c0c723c */ /* 0x000fe60000041810 */
[----:B----4-:R-:W-:Y:S04]  /*1a560*/  STL.64 [R1+0x5820], R22 ;  /* 0x0058201601007387 */ /* 0x010fe80000100a00 */
[----:B--2---:R0:W-:Y:S04]  /*1a570*/  STL.64 [R1+0x5818], R20 ;  /* 0x0058181401007387 */ /* 0x0041e80000100a00 */
[----:B0-----:R-:W2:Y:S04]  /*1a580*/  LDL.LU R20, [R1+0xa0] ;  /* 0x0000a00001147983 */ /* 0x001ea80000300800 */
[----:B------:R-:W2:Y:S04]  /*1a590*/  LDL.LU R21, [R1+0xa4] ;  /* 0x0000a40001157983 */ /* 0x000ea80000300800 */
[----:B------:R-:W4:Y:S04]  /*1a5a0*/  LDL.LU R22, [R1+0xa8] ;  /* 0x0000a80001167983 */ /* 0x000f280000300800 */
[----:B------:R-:W4:Y:S04]  /*1a5b0*/  LDL.LU R23, [R1+0xac] ;  /* 0x0000ac0001177983 */ /* 0x000f280000300800 */
[----:B----4-:R-:W-:Y:S04]  /*1a5c0*/  STL.64 [R1+0x5840], R22 ;  /* 0x0058401601007387 */ /* 0x010fe80000100a00 */
[----:B--2---:R0:W-:Y:S04]  /*1a5d0*/  STL.64 [R1+0x5838], R20 ;  /* 0x0058381401007387 */ /* 0x0041e80000100a00 */
[----:B0-----:R-:W2:Y:S04]  /*1a5e0*/  LDL.LU R20, [R1+0xb0] ;  /* 0x0000b00001147983 */ /* 0x001ea80000300800 */
[----:B------:R-:W2:Y:S04]  /*1a5f0*/  LDL.LU R21, [R1+0xb4] ;  /* 0x0000b40001157983 */ /* 0x000ea80000300800 */
[----:B------:R-:W2:Y:S04]  /*1a600*/  LDL.LU R22, [R1+0xb8] ;  /* 0x0000b80001167983 */ /* 0x000ea80000300800 */
[----:B------:R-:W4:Y:S04]  /*1a610*/  LDL.LU.64 R18, [R1+0x5850] ;  /* 0x0058500001127983 */ /* 0x000f280000300a00 */
[----:B------:R-:W4:Y:S01]  /*1a620*/  LDL.LU.64 R16, [R1+0x5848] ;  /* 0x0058480001107983 */ /* 0x000f220000300a00 */
[----:B------:R-:W-:-:S03]  /*1a630*/  MOV R23, R29 ;  /* 0x0000001d00177202 */ /* 0x000fc60000000f00 */
[----:B------:R0:W-:Y:S01]  /*1a640*/  STL.64 [R1+0x140], R12 ;  /* 0x0001400c01007387 */ /* 0x0001e20000100a00 */
[----:B------:R-:W-:-:S03]  /*1a650*/  IMAD.MOV.U32 R29, RZ, RZ, R15 ;  /* 0x000000ffff1d7224 */ /* 0x000fc600078e000f */
[----:B------:R1:W-:Y:S04]  /*1a660*/  STL [R1+0x148], R14 ;  /* 0x0001480e01007387 */ /* 0x0003e80000100800 */
[----:B0-----:R-:W4:Y:S04]  /*1a670*/  LDL.LU R12, [R1+0xc0] ;  /* 0x0000c000010c7983 */ /* 0x001f280000300800 */
[----:B------:R-:W4:Y:S04]  /*1a680*/  LDL.LU R13, [R1+0xc4] ;  /* 0x0000c400010d7983 */ /* 0x000f280000300800 */
[----:B-1----:R-:W4:Y:S04]  /*1a690*/  LDL.LU R14, [R1+0xc8] ;  /* 0x0000c800010e7983 */ /* 0x002f280000300800 */
[----:B------:R-:W4:Y:S01]  /*1a6a0*/  LDL.LU R15, [R1+0xcc] ;  /* 0x0000cc00010f7983 */ /* 0x000f220000300800 */
[----:B--2---:R-:W-:Y:S08]  /*1a6b0*/  HMMA.16816.F32.BF16 R24, R24, R8, R20 ;  /* 0x000000081818723c */ /* 0x004ff00000041814 */
[----:B----4-:R-:W-:Y:S01]  /*1a6c0*/  HMMA.16816.F32.BF16 R12, R16, R6, R12 ;  /* 0x00000006100c723c */ /* 0x010fe2000004180c */
[----:B------:R-:W2:-:S15]  /*1a6d0*/  LDL.LU R16, [R1+0x50] ;  /* 0x0000500001107983 */ /* 0x000e9e0000300800 */
[----:B------:R-:W-:-:S03]  /*1a6e0*/  NOP ;  /* 0x0000000000007918 */ /* 0x000fc60000000000 */
[----:B------:R-:W-:Y:S04]  /*1a6f0*/  STL.64 [R1+0x100], R12 ;  /* 0x0001000c01007387 */ /* 0x000fe80000100a00 */
[----:B------:R-:W-:Y:S04]  /*1a700*/  STL.64 [R1+0x108], R14 ;  /* 0x0001080e01007387 */ /* 0x000fe80000100a00 */
[----:B------:R-:W2:Y:S04]  /*1a710*/  LDL.LU R17, [R1+0x54] ;  /* 0x0000540001117983 */ /* 0x000ea80000300800 */
[----:B------:R-:W2:Y:S04]  /*1a720*/  LDL.LU R18, [R1+0x58] ;  /* 0x0000580001127983 */ /* 0x000ea80000300800 */
[----:B------:R-:W2:Y:S04]  /*1a730*/  LDL.LU R19, [R1+0x5c] ;  /* 0x00005c0001137983 */ /* 0x000ea80000300800 */
[----:B------:R-:W5:Y:S04]  /*1a740*/  LDL.LU R6, [R1+0x88] ;  /* 0x0000880001067983 */ /* 0x000f680000300800 */
[----:B------:R-:W5:Y:S04]  /*1a750*/  LDL.LU R7, [R1+0x8c] ;  /* 0x00008c0001077983 */ /* 0x000f680000300800 */
[----:B------:R-:W4:Y:S04]  /*1a760*/  LDL.LU.64 R22, [R1+0x5840] ;  /* 0x0058400001167983 */ /* 0x000f280000300a00 */
[----:B------:R-:W4:Y:S04]  /*1a770*/  LDL.LU.64 R20, [R1+0x5838] ;  /* 0x0058380001147983 */ /* 0x000f280000300a00 */
[----:B------:R-:W-:Y:S04]  /*1a780*/  STL.64 [R1+0x40], R24 ;  /* 0x0000401801007387 */ /* 0x000fe80000100a00 */
[----:B------:R0:W-:Y:S04]  /*1a790*/  STL.64 [R1+0x48], R26 ;  /* 0x0000481a01007387 */ /* 0x0001e80000100a00 */
[----:B------:R-:W-:Y:S04]  /*1a7a0*/  LDSM.16.MT88.4 R12, [R3+UR5+0x8100] ;  /* 0x00810005030c783b */ /* 0x000fe80008004200 */
[----:B0-----:R-:W4:Y:S04]  /*1a7b0*/  LDL.LU.64 R26, [R1+0x5830] ;  /* 0x00583000011a7983 */ /* 0x001f280000300a00 */
[----:B------:R-:W4:Y:S02]  /*1a7c0*/  LDL.LU.64 R24, [R1+0x5828] ;  /* 0x0058280001187983 */ /* 0x000f240000300a00 */
[----:B----4-:R-:W-:Y:S02]  /*1a7d0*/  HMMA.16816.F32.BF16 R24, R24, R8, R20 ;  /* 0x000000081818723c */ /* 0x010fe40000041814 */
[----:B------:R-:W4:Y:S04]  /*1a7e0*/  LDL.LU.64 R22, [R1+0x5820] ;  /* 0x0058200001167983 */ /* 0x000f280000300a00 */
[----:B------:R-:W4:-:S13]  /*1a7f0*/  LDL.LU.64 R20, [R1+0x5818] ;  /* 0x0058180001147983 */ /* 0x000f1a0000300a00 */
[----:B------:R-:W-:Y:S04]  /*1a800*/  STL.64 [R1+0xd0], R24 ;  /* 0x0000d01801007387 */ /* 0x000fe80000100a00 */
[----:B------:R0:W-:Y:S04]  /*1a810*/  STL.64 [R1+0xd8], R26 ;  /* 0x0000d81a01007387 */ /* 0x0001e80000100a00 */
[----:B0-----:R-:W4:Y:S04]  /*1a820*/  LDL.LU.64 R26, [R1+0x5810] ;  /* 0x00581000011a7983 */ /* 0x001f280000300a00 */
[----:B------:R-:W4:Y:S02]  /*1a830*/  LDL.LU.64 R24, [R1+0x5808] ;  /* 0x0058080001187983 */ /* 0x000f240000300a00 */
[----:B----4-:R-:W-:Y:S02]  /*1a840*/  HMMA.16816.F32.BF16 R24, R24, R8, R20 ;  /* 0x000000081818723c */ /* 0x010fe40000041814 */
[----:B------:R-:W4:Y:S04]  /*1a850*/  LDL.LU.64 R22, [R1+0x5800] ;  /* 0x0058000001167983 */ /* 0x000f280000300a00 */
[----:B------:R-:W4:-:S13]  /*1a860*/  LDL.LU.64 R20, [R1+0x57f8] ;  /* 0x0057f80001147983 */ /* 0x000f1a0000300a00 */
[----:B------:R0:W-:Y:S01]  /*1a870*/  STL.64 [R1+0xc8], R26 ;  /* 0x0000c81a01007387 */ /* 0x0001e20000100a00 */
[----:B------:R-:W-:Y:S01]  /*1a880*/  MOV R10, R24 ;  /* 0x00000018000a7202 */ /* 0x000fe20000000f00 */
[----:B------:R-:W-:Y:S02]  /*1a890*/  IMAD.MOV.U32 R11, RZ, RZ, R25 ;  /* 0x000000ffff0b7224 */ /* 0x000fe400078e0019 */
[----:B0-----:R-:W2:Y:S04]  /*1a8a0*/  LDL.LU.64 R26, [R1+0x57f0] ;  /* 0x0057f000011a7983 */ /* 0x001ea80000300a00 */
[----:B------:R-:W2:Y:S04]  /*1a8b0*/  LDL.LU.64 R24, [R1+0x57e8] ;  /* 0x0057e80001187983 */ /* 0x000ea80000300a00 */
[----:B------:R-:W-:Y:S04]  /*1a8c0*/  STL [R1+0x56f4], R11 ;  /* 0x0056f40b01007387 */ /* 0x000fe80000100800 */
[----:B------:R-:W-:Y:S01]  /*1a8d0*/  STL [R1+0x56f0], R10 ;  /* 0x0056f00a01007387 */ /* 0x000fe20000100800 */
[----:B--2---:R-:W-:Y:S03]  /*1a8e0*/  HMMA.16816.F32.BF16 R16, R24, R8, R16 ;  /* 0x000000081810723c */ /* 0x004fe60000041810 */
[----:B------:R-:W0:-:S15]  /*1a8f0*/  LDSM.16.MT88.4 R24, [R3+UR5+0x8180] ;  /* 0x008180050318783b */ /* 0x000e1e0008004200 */
[----:B------:R-:W-:Y:S01]  /*1a900*/  NOP ;  /* 0x0000000000007918 */ /* 0x000fe20000000000 */
[----:B------:R1:W-:Y:S04]  /*1a910*/  STL.64 [R1+0x110], R16 ;  /* 0x0001101001007387 */ /* 0x0003e80000100a00 */
[----:B------:R-:W-:Y:S01]  /*1a920*/  STL.64 [R1+0x118], R18 ;  /* 0x0001181201007387 */ /* 0x000fe20000100a00 */
[----:B0-----:R-:W-:Y:S01]  /*1a930*/  MOV R11, R26 ;  /* 0x0000001a000b7202 */ /* 0x001fe20000000f00 */
[----:B------:R-:W-:Y:S01]  /*1a940*/  IMAD.MOV.U32 R10, RZ, RZ, R27 ;  /* 0x000000ffff0a7224 */ /* 0x000fe200078e001b */
[----:B-1----:R-:W-:Y:S01]  /*1a950*/  MOV R17, R24 ;  /* 0x0000001800117202 */ /* 0x002fe20000000f00 */
[----:B------:R-:W-:Y:S01]  /*1a960*/  IMAD.MOV.U32 R16, RZ, RZ, R25 ;  /* 0x000000ffff107224 */ /* 0x000fe200078e0019 */
[----:B------:R-:W4:Y:S04]  /*1a970*/  LDL.LU.64 R26, [R1+0x57e0] ;  /* 0x0057e000011a7983 */ /* 0x000f280000300a00 */
[----:B------:R-:W4:Y:S04]  /*1a980*/  LDL.LU.64 R24, [R1+0x57d8] ;  /* 0x0057d80001187983 */ /* 0x000f280000300a00 */
[----:B------:R-:W-:Y:S01]  /*1a990*/  STL [R1+0x56f8], R3 ;  /* 0x0056f80301007387 */ /* 0x000fe20000100800 */
[----:B----4-:R-:W-:Y:S03]  /*1a9a0*/  HMMA.16816.F32.BF16 R24, R24, R8, R20 ;  /* 0x000000081818723c */ /* 0x010fe60000041814 */
[----:B---3--:R-:W0:-:S15]  /*1a9b0*/  LDSM.16.MT88.4 R20, [R28+UR5+0x8000] ;  /* 0x008000051c14783b */ /* 0x008e1e0008004200 */
[----:B------:R-:W-:Y:S01]  /*1a9c0*/  NOP ;  /* 0x0000000000007918 */ /* 0x000fe20000000000 */
[----:B------:R0:W-:Y:S02]  /*1a9d0*/  STL.64 [R1+0xf0], R24 ;  /* 0x0000f01801007387 */ /* 0x0001e40000100a00 */
[----:B0-----:R-:W-:Y:S01]  /*1a9e0*/  MOV R24, R20 ;  /* 0x0000001400187202 */ /* 0x001fe20000000f00 */
[----:B------:R-:W-:Y:S01]  /*1a9f0*/  IMAD.MOV.U32 R19, RZ, RZ, R21 ;  /* 0x000000ffff137224 */ /* 0x000fe200078e0015 */
[----:B------:R-:W-:Y:S01]  /*1aa00*/  MOV R18, R22 ;  /* 0x0000001600127202 */ /* 0x000fe20000000f00 */
[----:B------:R-:W-:Y:S02]  /*1aa10*/  IMAD.MOV.U32 R3, RZ, RZ, R23 ;  /* 0x000000ffff037224 */ /* 0x000fe400078e0017 */
[----:B------:R-:W0:Y:S04]  /*1aa20*/  LDSM.16.MT88.4 R20, [R28+UR5+0x8080] ;  /* 0x008080051c14783b */ /* 0x000e280008004200 */
[----:B------:R0:W-:Y:S02]  /*1aa30*/  STL.64 [R1+0xf8], R26 ;  /* 0x0000f81a01007387 */ /* 0x0001e40000100a00 */
[----:B0-----:R-:W-:Y:S01]  /*1aa40*/  MOV R26, R22 ;  /* 0x00000016001a7202 */ /* 0x001fe20000000f00 */
[----:B------:R-:W-:Y:S01]  /*1aa50*/  IMAD.MOV.U32 R25, RZ, RZ, R23 ;  /* 0x000000ffff197224 */ /* 0x000fe200078e0017 */
[----:B------:R-:W-:Y:S01]  /*1aa60*/  MOV R0, R20 ;  /* 0x0000001400007202 */ /* 0x000fe20000000f00 */
[----:B------:R-:W-:Y:S01]  /*1aa70*/  IMAD.MOV.U32 R27, RZ, RZ, R21 ;  /* 0x000000ffff1b7224 */ /* 0x000fe200078e0015 */
[----:B------:R-:W5:Y:S04]  /*1aa80*/  LDL.LU.64 R22, [R1+0x57d0] ;  /* 0x0057d00001167983 */ /* 0x000f680000300a00 */
[----:B------:R-:W5:Y:S02]  /*1aa90*/  LDL.LU.64 R20, [R1+0x57c8] ;  /* 0x0057c80001147983 */ /* 0x000f640000300a00 */
[----:B-----5:R-:W-:Y:S02]  /*1aaa0*/  HMMA.16816.F32.BF16 R20, R20, R8, R4 ;  /* 0x000000081414723c */ /* 0x020fe40000041804 */
[----:B------:R-:W0:-:S15]  /*1aab0*/  LDSM.16.MT88.4 R4, [R28+UR5+0x8100] ;  /* 0x008100051c04783b */ /* 0x000e1e0008004200 */
[----:B------:R-:W-:Y:S02]  /*1aac0*/  NOP ;  /* 0x0000000000007918 */ /* 0x000fe40000000000 */
[----:B------:R-:W-:Y:S04]  /*1aad0*/  STL.64 [R1+0xb0], R20 ;  /* 0x0000b01401007387 */ /* 0x000fe80000100a00 */
[----:B------:R0:W-:Y:S02]  /*1aae0*/  STL.64 [R1+0xb8], R22 ;  /* 0x0000b81601007387 */ /* 0x0001e40000100a00 */
[----:B0-----:R-:W-:Y:S01]  /*1aaf0*/  MOV R23, R4 ;  /* 0x0000000400177202 */ /* 0x001fe20000000f00 */
[----:B------:R-:W-:Y:S01]  /*1ab00*/  IMAD.MOV.U32 R22, RZ, RZ, R5 ;  /* 0x000000ffff167224 */ /* 0x000fe200078e0005 */
[----:B------:R-:W-:Y:S01]  /*1ab10*/  MOV R21, R6 ;  /* 0x0000000600157202 */ /* 0x000fe20000000f00 */
[----:B------:R-:W-:Y:S02]  /*1ab20*/  IMAD.MOV.U32 R20, RZ, RZ, R7 ;  /* 0x000000ffff147224 */ /* 0x000fe400078e0007 */
[----:B------:R-:W0:Y:S04]  /*1ab30*/  LDSM.16.MT88.4 R4, [R28+UR5+0x8180] ;  /* 0x008180051c04783b */ /* 0x000e280008004200 */
[----:B0-----:R-:W-:Y:S04]  /*1ab40*/  STL.64 [R1+0x5748], R6 ;  /* 0x0057480601007387 */ /* 0x001fe80000100a00 */
[----:B------:R0:W-:Y:S04]  /*1ab50*/  STL.64 [R1+0x5740], R4 ;  /* 0x0057400401007387 */ /* 0x0001e80000100a00 */
[----:B0-----:R-:W2:Y:S04]  /*1ab60*/  LDL.LU R4, [R1+0x90] ;  /* 0x0000900001047983 */ /* 0x001ea80000300800 */
[----:B------:R-:W2:Y:S04]  /*1ab70*/  LDL.LU R5, [R1+0x94] ;  /* 0x0000940001057983 */ /* 0x000ea80000300800 */
[----:B------:R-:W2:Y:S04]  /*1ab80*/  LDL.LU R6, [R1+0x98] ;  /* 0x0000980001067983 */ /* 0x000ea80000300800 */
[----:B------:R-:W2:Y:S04]  /*1ab90*/  LDL.LU R7, [R1+0x9c] ;  /* 0x00009c0001077983 */ /* 0x000ea80000300800 */
[----:B------:R-:W-:Y:S01]  /*1aba0*/  STL [R1+0x56fc], R28 ;  /* 0x0056fc1c01007387 */ /* 0x000fe20000100800 */
[----:B--2---:R-:W-:Y:S03]  /*1abb0*/  HMMA.16816.F32.BF16 R4, R12, R8, R4 ;  /* 0x000000080c04723c */ /* 0x004fe60000041804 */
[----:B------:R-:W0:Y:S04]  /*1abc0*/  LDSM.16.MT88.4 R12, [R2+UR5+0x8000] ;  /* 0x00800005020c783b */ /* 0x000e280008004200 */
[----:B0-----:R-:W-:-:S12]  /*1abd0*/  STL.64 [R1+0x5738], R14 ;  /* 0x0057380e01007387 */ /* 0x001fd80000100a00 */
[----:B------:R-:W-:Y:S04]  /*1abe0*/  STL.64 [R1+0xa0], R4 ;  /* 0x0000a00401007387 */ /* 0x000fe80000100a00 */
[----:B------:R-:W-:Y:S04]  /*1abf0*/  STL.64 [R1+0xa8], R6 ;  /* 0x0000a80601007387 */ /* 0x000fe80000100a00 */
[----:B------:R0:W-:Y:S04]  /*1ac00*/  STL.64 [R1+0x5730], R12 ;  /* 0x0057300c01007387 */ /* 0x0001e80000100a00 */
[----:B0-----:R-:W2:Y:S04]  /*1ac10*/  LDL.LU R12, [R1+0x120] ;  /* 0x00012000010c7983 */ /* 0x001ea80000300800 */
[----:B------:R-:W2:Y:S04]  /*1ac20*/  LDL.LU R13, [R1+0x124] ;  /* 0x00012400010d7983 */ /* 0x000ea80000300800 */
[----:B------:R-:W3:Y:S04]  /*1ac30*/  LDL.LU R14, [R1+0x128] ;  /* 0x00012800010e7983 */ /* 0x000ee80000300800 */
[----:B------:R-:W3:Y:S01]  /*1ac40*/  LDL.LU R15, [R1+0x12c] ;  /* 0x00012c00010f7983 */ /* 0x000ee20000300800 */
[----:B------:R-:W-:Y:S01]  /*1ac50*/  MOV R6, R21 ;  /* 0x0000001500067202 */ /* 0x000fe20000000f00 */
[----:B------:R-:W-:Y:S01]  /*1ac60*/  IMAD.MOV.U32 R7, RZ, RZ, R20 ;  /* 0x000000ffff077224 */ /* 0x000fe200078e0014 */
[----:B------:R-:W-:Y:S01]  /*1ac70*/  MOV R4, R23 ;  /* 0x0000001700047202 */ /* 0x000fe20000000f00 */
[----:B------:R-:W-:-:S02]  /*1ac80*/  IMAD.MOV.U32 R5, RZ, RZ, R22 ;  /* 0x000000ffff057224 */ /* 0x000fc400078e0016 */
[----:B------:R-:W-:Y:S04]  /*1ac90*/  LDSM.16.MT88.4 R20, [R2+UR5+0x8100] ;  /* 0x008100050214783b */ /* 0x000fe80008004200 */
[----:B---3--:R-:W-:Y:S04]  /*1aca0*/  STL.64 [R1+0x5758], R14 ;  /* 0x0057580e01007387 */ /* 0x008fe80000100a00 */
[----:B--2---:R-:W-:Y:S04]  /*1acb0*/  STL.64 [R1+0x5750], R12 ;  /* 0x0057500c01007387 */ /* 0x004fe80000100a00 */
[----:B------:R0:W-:Y:S04]  /*1acc0*/  STL.64 [R1+0x5768], R6 ;  /* 0x0057680601007387 */ /* 0x0001e80000100a00 */
[----:B------:R1:W-:Y:S01]  /*1acd0*/  STL.64 [R1+0x5760], R4 ;  /* 0x0057600401007387 */ /* 0x0003e20000100a00 */
[----:B0-----:R-:W-:Y:S01]  /*1ace0*/  MOV R6, R26 ;  /* 0x0000001a00067202 */ /* 0x001fe20000000f00 */
[----:B------:R-:W-:Y:S01]  /*1acf0*/  IMAD.MOV.U32 R7, RZ, RZ, R25 ;  /* 0x000000ffff077224 */ /* 0x000fe200078e0019 */
[----:B-1----:R-:W-:Y:S01]  /*1ad00*/  MOV R4, R0 ;  /* 0x0000000000047202 */ /* 0x002fe20000000f00 */
[----:B------:R-:W-:Y:S01]  /*1ad10*/  IMAD.MOV.U32 R5, RZ, RZ, R27 ;  /* 0x000000ffff057224 */ /* 0x000fe200078e001b */
[----:B------:R-:W2:Y:S04]  /*1ad20*/  LDL.LU R0, [R1+0x57c4] ;  /* 0x0057c40001007983 */ /* 0x000ea80000300800 */
[----:B------:R0:W-:Y:S04]  /*1ad30*/  STL.64 [R1+0x5788], R6 ;  /* 0x0057880601007387 */ /* 0x0001e80000100a00 */
[----:B------:R1:W-:Y:S04]  /*1ad40*/  STL.64 [R1+0x5780], R4 ;  /* 0x0057800401007387 */ /* 0x0003e80000100a00 */
[----:B------:R-:W3:Y:S04]  /*1ad50*/  LDL.LU R12, [R1+0x130] ;  /* 0x00013000010c7983 */ /* 0x000ee80000300800 */
[----:B------:R-:W3:Y:S04]  /*1ad60*/  LDL.LU R13, [R1+0x134] ;  /* 0x00013400010d7983 */ /* 0x000ee80000300800 */
[----:B------:R-:W4:Y:S04]  /*1ad70*/  LDL.LU R14, [R1+0x138] ;  /* 0x00013800010e7983 */ /* 0x000f280000300800 */
[----:B------:R-:W4:Y:S01]  /*1ad80*/  LDL.LU R15, [R1+0x13c] ;  /* 0x00013c00010f7983 */ /* 0x000f220000300800 */
[----:B0-----:R-:W-:Y:S01]  /*1ad90*/  MOV R6, R18 ;  /* 0x0000001200067202 */ /* 0x001fe20000000f00 */
[----:B------:R-:W-:Y:S01]  /*1ada0*/  IMAD.MOV.U32 R7, RZ, RZ, R3 ;  /* 0x000000ffff077224 */ /* 0x000fe200078e0003 */
[----:B-1----:R-:W-:Y:S01]  /*1adb0*/  MOV R4, R24 ;  /* 0x0000001800047202 */ /* 0x002fe20000000f00 */
[----:B------:R-:W-:Y:S01]  /*1adc0*/  IMAD.MOV.U32 R5, RZ, RZ, R19 ;  /* 0x000000ffff057224 */ /* 0x000fe200078e0013 */
[----:B------:R-:W-:Y:S04]  /*1add0*/  LDSM.16.MT88.4 R24, [R2+UR5+0x8180] ;  /* 0x008180050218783b */ /* 0x000fe80008004200 */
[----:B------:R-:W-:Y:S04]  /*1ade0*/  STL.64 [R1+0x57a8], R6 ;  /* 0x0057a80601007387 */ /* 0x000fe80000100a00 */
[----:B------:R-:W-:Y:S04]  /*1adf0*/  STL.64 [R1+0x57a0], R4 ;  /* 0x0057a00401007387 */ /* 0x000fe80000100a00 */
[----:B----4-:R-:W-:Y:S04]  /*1ae00*/  STL.64 [R1+0x5778], R14 ;  /* 0x0057780e01007387 */ /* 0x010fe80000100a00 */
[----:B---3--:R0:W-:Y:S04]  /*1ae10*/  STL.64 [R1+0x5770], R12 ;  /* 0x0057700c01007387 */ /* 0x0081e80000100a00 */
[----:B0-----:R-:W3:Y:S04]  /*1ae20*/  LDL.LU R12, [R1+0xe0] ;  /* 0x0000e000010c7983 */ /* 0x001ee80000300800 */
[----:B------:R-:W3:Y:S04]  /*1ae30*/  LDL.LU R13, [R1+0xe4] ;  /* 0x0000e400010d7983 */ /* 0x000ee80000300800 */
[----:B------:R-:W4:Y:S04]  /*1ae40*/  LDL.LU R14, [R1+0xe8] ;  /* 0x0000e800010e7983 */ /* 0x000f280000300800 */
[----:B------:R-:W4:Y:S01]  /*1ae50*/  LDL.LU R15, [R1+0xec] ;  /* 0x0000ec00010f7983 */ /* 0x000f220000300800 */
[----:B------:R-:W-:Y:S01]  /*1ae60*/  MOV R4, R17 ;  /* 0x0000001100047202 */ /* 0x000fe20000000f00 */
[----:B------:R-:W-:-:S02]  /*1ae70*/  IMAD.MOV.U32 R5, RZ, RZ, R16 ;  /* 0x000000ffff057224 */ /* 0x000fc400078e0010 */
[----:B------:R-:W0:Y:S04]  /*1ae80*/  LDSM.16.MT88.4 R16, [R2+UR5+0x8080] ;  /* 0x008080050210783b */ /* 0x000e280008004200 */
[----:B----4-:R-:W-:Y:S04]  /*1ae90*/  STL.64 [R1+0x5798], R14 ;  /* 0x0057980e01007387 */ /* 0x010fe80000100a00 */
[----:B---3--:R1:W-:Y:S04]  /*1aea0*/  STL.64 [R1+0x5790], R12 ;  /* 0x0057900c01007387 */ /* 0x0083e80000100a00 */
[----:B-1----:R-:W3:Y:S04]  /*1aeb0*/  LDL.LU R12, [R1+0x1a0] ;  /* 0x0001a000010c7983 */ /* 0x002ee80000300800 */
[----:B------:R-:W3:Y:S04]  /*1aec0*/  LDL.LU R13, [R1+0x1a4] ;  /* 0x0001a400010d7983 */ /* 0x000ee80000300800 */
[----:B------:R-:W4:Y:S04]  /*1aed0*/  LDL.LU R14, [R1+0x1a8] ;  /* 0x0001a800010e7983 */ /* 0x000f280000300800 */
[----:B------:R-:W4:Y:S01]  /*1aee0*/  LDL.LU R15, [R1+0x1ac] ;  /* 0x0001ac00010f7983 */ /* 0x000f220000300800 */
[----:B------:R-:W-:Y:S01]  /*1aef0*/  MOV R6, R11 ;  /* 0x0000000b00067202 */ /* 0x000fe20000000f00 */
[----:B------:R-:W-:-:S02]  /*1af00*/  IMAD.MOV.U32 R7, RZ, RZ, R10 ;  /* 0x000000ffff077224 */ /* 0x000fc400078e000a */
[----:B----4-:R-:W-:Y:S04]  /*1af10*/  STL.64 [R1+0x57b8], R14 ;  /* 0x0057b80e01007387 */ /* 0x010fe80000100a00 */
[----:B---3--:R1:W-:Y:S04]  /*1af20*/  STL.64 [R1+0x57b0], R12 ;  /* 0x0057b00c01007387 */ /* 0x0083e80000100a00 */
[----:B-1----:R-:W3:Y:S04]  /*1af30*/  LDL.LU R12, [R1+0x180] ;  /* 0x00018000010c7983 */ /* 0x002ee80000300800 */
[----:B------:R-:W3:Y:S04]  /*1af40*/  LDL.LU R13, [R1+0x184] ;  /* 0x00018400010d7983 */ /* 0x000ee80000300800 */
[----:B------:R-:W3:Y:S04]  /*1af50*/  LDL.LU R14, [R1+0x188] ;  /* 0x00018800010e7983 */ /* 0x000ee80000300800 */
[----:B------:R-:W3:Y:S04]  /*1af60*/  LDL.LU R15, [R1+0x18c] ;  /* 0x00018c00010f7983 */ /* 0x000ee80000300800 */
[----:B0-----:R-:W-:Y:S04]  /*1af70*/  STL.64 [R1+0x5728], R18 ;  /* 0x0057281201007387 */ /* 0x001fe80000100a00 */
[----:B------:R0:W-:Y:S04]  /*1af80*/  STL.64 [R1+0x5720], R16 ;  /* 0x0057201001007387 */ /* 0x0001e80000100a00 */
[----:B0-----:R-:W4:Y:S04]  /*1af90*/  LDL.LU R16, [R1+0x190] ;  /* 0x0001900001107983 */ /* 0x001f280000300800 */
[----:B------:R-:W4:Y:S04]  /*1afa0*/  LDL.LU R17, [R1+0x194] ;  /* 0x0001940001117983 */ /* 0x000f280000300800 */
[----:B------:R-:W4:Y:S04]  /*1afb0*/  LDL.LU R18, [R1+0x198] ;  /* 0x0001980001127983 */ /* 0x000f280000300800 */
[----:B------:R-:W4:Y:S04]  /*1afc0*/  LDL.LU R19, [R1+0x19c] ;  /* 0x00019c0001137983 */ /* 0x000f280000300800 */
[----:B------:R2:W-:Y:S04]  /*1afd0*/  STL.64 [R1+0x5718], R22 ;  /* 0x0057181601007387 */ /* 0x0005e80000100a00 */
[----:B------:R0:W-:Y:S01]  /*1afe0*/  STL.64 [R1+0x5710], R20 ;  /* 0x0057101401007387 */ /* 0x0001e20000100a00 */
[----:B--2---:R-:W-:-:S03]  /*1aff0*/  MOV R23, R0 ;  /* 0x0000000000177202 */ /* 0x004fc60000000f00 */
[----:B0-----:R-:W2:Y:S04]  /*1b000*/  LDL.LU R20, [R1+0x150] ;  /* 0x0001500001147983 */ /* 0x001ea80000300800 */
[----:B------:R-:W2:Y:S04]  /*1b010*/  LDL.LU R21, [R1+0x154] ;  /* 0x0001540001157983 */ /* 0x000ea80000300800 */
[----:B------:R-:W2:Y:S04]  /*1b020*/  LDL.LU R22, [R1+0x158] ;  /* 0x0001580001167983 */ /* 0x000ea80000300800 */
[----:B------:R-:W5:Y:S04]  /*1b030*/  LDL.LU R0, [R1+0x57c0] ;  /* 0x0057c00001007983 */ /* 0x000f680000300800 */
[----:B------:R-:W-:Y:S04]  /*1b040*/  STL [R1+0x5708], R25 ;  /* 0x0057081901007387 */ /* 0x000fe80000100800 */
[----:B------:R-:W-:Y:S04]  /*1b050*/  STL [R1+0x5704], R26 ;  /* 0x0057041a01007387 */ /* 0x000fe80000100800 */
[----:B------:R-:W-:Y:S04]  /*1b060*/  STL [R1+0x5700], R27 ;  /* 0x0057001b01007387 */ /* 0x000fe80000100800 */
[----:B------:R-:W-:Y:S01]  /*1b070*/  STL [R1+0x56a0], R2 ;  /* 0x0056a00201007387 */ /* 0x000fe20000100800 */
[----:B---3--:R-:W-:Y:S03]  /*1b080*/  HMMA.16816.F32.BF16 R4, R4, R8, R12 ;  /* 0x000000080404723c */ /* 0x008fe6000004180c */
[----:B------:R-:W3:Y:S04]  /*1b090*/  LDL.LU.64 R14, [R1+0x57b8] ;  /* 0x0057b800010e7983 */ /* 0x000ee80000300a00 */
[----:B------:R-:W3:-:S12]  /*1b0a0*/  LDL.LU.64 R12, [R1+0x57b0] ;  /* 0x0057b000010c7983 */ /* 0x000ed80000300a00 */
[----:B------:R-:W-:Y:S04]  /*1b0b0*/  STL.64 [R1+0x80], R4 ;  /* 0x0000800401007387 */ /* 0x000fe80000100a00 */
[----:B------:R-:W-:Y:S04]  /*1b0c0*/  STL.64 [R1+0x88], R6 ;  /* 0x0000880601007387 */ /* 0x000fe80000100a00 */
[----:B-----5:R-:W0:Y:S04]  /*1b0d0*/  LDSM.16.MT88.4 R4, [R0+UR5+0xa000] ;  /* 0x00a000050004783b */ /* 0x020e280008004200 */
[----:B0-----:R0:W-:Y:S01]  /*1b0e0*/  STL [R1+0x3c], R7 ;  /* 0x00003c0701007387 */ /* 0x0011e20000100800 */
[----:B------:R-:W-:Y:S01]  /*1b0f0*/  IMAD.MOV.U32 R27, RZ, RZ, R6 ;  /* 0x000000ffff1b7224 */ /* 0x000fe200078e0006 */
[----:B------:R-:W-:Y:S01]  /*1b100*/  MOV R26, R5 ;  /* 0x00000005001a7202 */ /* 0x000fe20000000f00 */
[----:B------:R-:W-:Y:S01]  /*1b110*/  IMAD.MOV.U32 R25, RZ, RZ, R4 ;  /* 0x000000ffff197224 */ /* 0x000fe200078e0004 */
[----:B0-----:R-:W3:Y:S04]  /*1b120*/  LDL.LU.64 R6, [R1+0x57a8] ;  /* 0x0057a80001067983 */ /* 0x001ee80000300a00 */
        /* <DEDUP_REMOVED lines=9> */
[----:B------:R-:W3:Y:S04]  /*1b1c0*/  LDL.LU.64 R14, [R1+0x5778] ;  /* 0x00577800010e7983 */ /* 0x000ee80000300a00 */
[----:B------:R-:W3:-:S13]  /*1b1d0*/  LDL.LU.64 R12, [R1+0x5770] ;  /* 0x00577000010c7983 */ /* 0x000eda0000300a00 */
[----:B------:R-:W-:Y:S04]  /*1b1e0*/  STL.64 [R1+0x70], R4 ;  /* 0x0000700401007387 */ /* 0x000fe80000100a00 */
[----:B------:R-:W-:Y:S04]  /*1b1f0*/  STL.64 [R1+0x78], R6 ;  /* 0x0000780601007387 */ /* 0x000fe80000100a00 */
        /* <DEDUP_REMOVED lines=10> */
[----:B------:R-:W-:Y:S01]  /*1b2a0*/  STL.64 [R1+0x60], R4 ;  /* 0x0000600401007387 */ /* 0x000fe20000100a00 */
[----:B------:R-:W-:-:S03]  /*1b2b0*/  MOV R2, R6 ;  /* 0x0000000600027202 */ /* 0x000fc60000000f00 */
[----:B------:R0:W-:Y:S04]  /*1b2c0*/  STL [R1+0x6c], R7 ;  /* 0x00006c0701007387 */ /* 0x0001e80000100800 */
[----:B0-----:R-:W3:Y:S04]  /*1b2d0*/  LDL.LU.64 R6, [R1+0x5748] ;  /* 0x0057480001067983 */ /* 0x001ee80000300a00 */
[----:B------:R-:W3:Y:S04]  /*1b2e0*/  LDL.LU.64 R4, [R1+0x5740] ;  /* 0x0057400001047983 */ /* 0x000ee80000300a00 */
[----:B------:R-:W-:Y:S01]  /*1b2f0*/  STL [R1+0x56a4], R2 ;  /* 0x0056a40201007387 */ /* 0x000fe20000100800 */
[----:B---3--:R-:W-:Y:S03]  /*1b300*/  HMMA.16816.F32.BF16 R4, R4, R8, R12 ;  /* 0x000000080404723c */ /* 0x008fe6000004180c */
[----:B------:R-:W4:Y:S04]  /*1b310*/  LDL.LU.64 R14, [R1+0x5738] ;  /* 0x00573800010e7983 */ /* 0x000f280000300a00 */
[----:B------:R-:W4:-:S12]  /*1b320*/  LDL.LU.64 R12, [R1+0x5730] ;  /* 0x00573000010c7983 */ /* 0x000f180000300a00 */
[----:B------:R-:W-:Y:S04]  /*1b330*/  STL.64 [R1+0x50], R4 ;  /* 0x0000500401007387 */ /* 0x000fe80000100a00 */
[----:B------:R-:W-:Y:S04]  /*1b340*/  STL.64 [R1+0x58], R6 ;  /* 0x0000580601007387 */ /* 0x000fe80000100a00 */
[----:B------:R-:W0:Y:S04]  /*1b350*/  LDSM.16.MT88.4 R4, [R0+UR5+0xa100] ;  /* 0x00a100050004783b */ /* 0x000e280008004200 */
[----:B0-----:R-:W-:Y:S04]  /*1b360*/  STL.64 [R1+0x56d0], R6 ;  /* 0x0056d00601007387 */ /* 0x001fe80000100a00 */
[----:B------:R0:W-:Y:S04]  /*1b370*/  STL.64 [R1+0x56c8], R4 ;  /* 0x0056c80401007387 */ /* 0x0001e80000100a00 */
[----:B0-----:R-:W3:Y:S04]  /*1b380*/  LDL.LU R4, [R1+0x140] ;  /* 0x0001400001047983 */ /* 0x001ee80000300800 */
[----:B------:R-:W3:Y:S04]  /*1b390*/  LDL.LU R5, [R1+0x144] ;  /* 0x0001440001057983 */ /* 0x000ee80000300800 */
[----:B------:R-:W3:Y:S01]  /*1b3a0*/  LDL.LU R6, [R1+0x148] ;  /* 0x0001480001067983 */ /* 0x000ee20000300800 */
[----:B----4-:R-:W-:Y:S03]  /*1b3b0*/  HMMA.16816.F32.BF16 R12, R12, R8, R16 ;  /* 0x000000080c0c723c */ /* 0x010fe60000041810 */
[----:B------:R-:W2:Y:S04]  /*1b3c0*/  LDL.LU.64 R18, [R1+0x5728] ;  /* 0x0057280001127983 */ /* 0x000ea80000300a00 */
[----:B------:R-:W2:Y:S01]  /*1b3d0*/  LDL.LU.64 R16, [R1+0x5720] ;  /* 0x0057200001107983 */ /* 0x000ea20000300a00 */
[----:B------:R-:W-:-:S11]  /*1b3e0*/  IMAD.MOV.U32 R7, RZ, RZ, R29 ;  /* 0x000000ffff077224 */ /* 0x000fd600078e001d */
[----:B------:R0:W-:Y:S01]  /*1b3f0*/  STL.64 [R1+0xe0], R12 ;  /* 0x0000e00c01007387 */ /* 0x0001e20000100a00 */
[----:B------:R-:W-:-:S03]  /*1b400*/  MOV R29, R15 ;  /* 0x0000000f001d7202 */ /* 0x000fc60000000f00 */
[----:B------:R1:W-:Y:S04]  /*1b410*/  STL [R1+0xe8], R14 ;  /* 0x0000e80e01007387 */ /* 0x0003e80000100800 */
[----:B0-----:R-:W4:Y:S04]  /*1b420*/  LDL.LU R12, [R1+0x100] ;  /* 0x00010000010c7983 */ /* 0x001f280000300800 */
[----:B------:R-:W4:Y:S04]  /*1b430*/  LDL.LU R13, [R1+0x104] ;  /* 0x00010400010d7983 */ /* 0x000f280000300800 */
[----:B-1----:R-:W4:Y:S04]  /*1b440*/  LDL.LU R14, [R1+0x108] ;  /* 0x00010800010e7983 */ /* 0x002f280000300800 */
[----:B------:R-:W4:Y:S04]  /*1b450*/  LDL.LU R15, [R1+0x10c] ;  /* 0x00010c00010f7983 */ /* 0x000f280000300800 */
[----:B------:R0:W-:Y:S01]  /*1b460*/  STL [R1+0x55e8], R29 ;  /* 0x0055e81d01007387 */ /* 0x0001e20000100800 */
[-C--:B--2---:R-:W-:Y:S03]  /*1b470*/  HMMA.16816.F32.BF16 R16, R16, R8.reuse, R20 ;  /* 0x000000081010723c */ /* 0x084fe60000041814 */
[----:B------:R-:W3:Y:S04]  /*1b480*/  LDL.LU.64 R22, [R1+0x5718] ;  /* 0x0057180001167983 */ /* 0x000ee80000300a00 */
[----:B------:R-:W3:Y:S02]  /*1b490*/  LDL.LU.64 R20, [R1+0x5710] ;  /* 0x0057100001147983 */ /* 0x000ee40000300a00 */
[----:B---3--:R-:W-:-:S15]  /*1b4a0*/  HMMA.16816.F32.BF16 R4, R20, R8, R4 ;  /* 0x000000081404723c */ /* 0x008fde0000041804 */
[----:B------:R-:W-:-:S04]  /*1b4b0*/  NOP ;  /* 0x0000000000007918 */ /* 0x000fc80000000000 */
[----:B------:R1:W-:Y:S04]  /*1b4c0*/  STL.64 [R1+0x130], R4 ;  /* 0x0001300401007387 */ /* 0x0003e80000100a00 */
[----:B------:R-:W-:Y:S04]  /*1b4d0*/  STL.64 [R1+0x120], R16 ;  /* 0x0001201001007387 */ /* 0x000fe80000100a00 */
[----:B------:R-:W-:Y:S01]  /*1b4e0*/  STL.64 [R1+0x128], R18 ;  /* 0x0001281201007387 */ /* 0x000fe20000100a00 */
[----:B0-----:R-:W-:-:S03]  /*1b4f0*/  IMAD.MOV.U32 R29, RZ, RZ, R7 ;  /* 0x000000ffff1d7224 */ /* 0x001fc600078e0007 */
[----:B------:R0:W-:Y:S04]  /*1b500*/  STL [R1+0x138], R6 ;  /* 0x0001380601007387 */ /* 0x0001e80000100800 */
[----:B-1----:R-:W2:Y:S04]  /*1b510*/  LDL.LU R4, [R1+0xd0] ;  /* 0x0000d00001047983 */ /* 0x002ea80000300800 */
[----:B------:R-:W2:Y:S04]  /*1b520*/  LDL.LU R5, [R1+0xd4] ;  /* 0x0000d40001057983 */ /* 0x000ea80000300800 */
[----:B0-----:R-:W3:Y:S04]  /*1b530*/  LDL.LU R6, [R1+0xd8] ;  /* 0x0000d80001067983 */ /* 0x001ee80000300800 */
[----:B------:R-:W3:Y:S01]  /*1b540*/  LDL.LU R7, [R1+0xdc] ;  /* 0x0000dc0001077983 */ /* 0x000ee20000300800 */
[----:B------:R-:W-:Y:S01]  /*1b550*/  IMAD.MOV.U32 R20, RZ, RZ, R28 ;  /* 0x000000ffff147224 */ /* 0x000fe200078e001c */
[----:B------:R-:W-:Y:S01]  /*1b560*/  MOV R21, R3 ;  /* 0x0000000300157202 */ /* 0x000fe20000000f00 */
[----:B------:R-:W-:Y:S01]  /*1b570*/  IMAD.MOV.U32 R22, RZ, RZ, R11 ;  /* 0x000000ffff167224 */ /* 0x000fe200078e000b */
[----:B------:R-:W-:Y:S01]  /*1b580*/  MOV R23, R10 ;  /* 0x0000000a00177202 */ /* 0x000fe20000000f00 */
[----:B---3--:R0:W-:Y:S04]  /*1b590*/  STL.64 [R1+0x56e0], R6 ;  /* 0x0056e00601007387 */ /* 0x0081e80000100a00 */
[----:B--2---:R1:W-:Y:S01]  /*1b5a0*/  STL.64 [R1+0x56d8], R4 ;  /* 0x0056d80401007387 */ /* 0x0043e20000100a00 */
[----:B0-----:R-:W-:-:S02]  /*1b5b0*/  MOV R6, R27 ;  /* 0x0000001b00067202 */ /* 0x001fc40000000f00 */
[----:B-1----:R-:W-:Y:S01]  /*1b5c0*/  MOV R4, R25 ;  /* 0x0000001900047202 */ /* 0x002fe20000000f00 */
[----:B------:R-:W-:Y:S01]  /*1b5d0*/  IMAD.MOV.U32 R5, RZ, RZ, R26 ;  /* 0x000000ffff057224 */ /* 0x000fe200078e001a */
[----:B------:R-:W4:Y:S04]  /*1b5e0*/  LDL.LU R25, [R1+0x5708] ;  /* 0x0057080001197983 */ /* 0x000f280000300800 */
[----:B------:R-:W4:Y:S04]  /*1b5f0*/  LDL.LU R26, [R1+0x5704] ;  /* 0x00570400011a7983 */ /* 0x000f280000300800 */
[----:B------:R-:W4:Y:S04]  /*1b600*/  LDL.LU R27, [R1+0x5700] ;  /* 0x00570000011b7983 */ /* 0x000f280000300800 */
[----:B------:R-:W2:Y:S04]  /*1b610*/  LDL.LU R7, [R1+0x3c] ;  /* 0x00003c0001077983 */ /* 0x000ea80000300800 */
[----:B------:R-:W3:Y:S04]  /*1b620*/  LDL.LU R28, [R1+0x56fc] ;  /* 0x0056fc00011c7983 */ /* 0x000ee80000300800 */
[----:B------:R-:W5:Y:S04]  /*1b630*/  LDL.LU R3, [R1+0x56f8] ;  /* 0x0056f80001037983 */ /* 0x000f680000300800 */
[----:B------:R-:W2:Y:S04]  /*1b640*/  LDL.LU R11, [R1+0x56f4] ;  /* 0x0056f400010b7983 */ /* 0x000ea80000300800 */
[----:B------:R-:W2:Y:S04]  /*1b650*/  LDL.LU R10, [R1+0x56f0] ;  /* 0x0056f000010a7983 */ /* 0x000ea80000300800 */
[----:B------:R-:W-:Y:S01]  /*1b660*/  STL [R1+0x5620], R29 ;  /* 0x0056201d01007387 */ /* 0x000fe20000100800 */
[----:B----4-:R-:W-:Y:S03]  /*1b670*/  HMMA.16816.F32.BF16 R12, R24, R8, R12 ;  /* 0x00000008180c723c */ /* 0x010fe6000004180c */
[----:B------:R-:W4:-:S15]  /*1b680*/  LDL.LU R24, [R1+0x40] ;  /* 0x0000400001187983 */ /* 0x000f1e0000300800 */
[----:B------:R-:W-:Y:S01]  /*1b690*/  NOP ;  /* 0x0000000000007918 */ /* 0x000fe20000000000 */
[----:B------:R-:W-:Y:S01]  /*1b6a0*/  STL.64 [R1+0x170], R12 ;  /* 0x0001700c01007387 */ /* 0x000fe20000100a00 */
[----:B--2---:R-:W-:-:S03]  /*1b6b0*/  IMAD.MOV.U32 R16, RZ, RZ, R10 ;  /* 0x000000ffff107224 */ /* 0x004fc600078e000a */
[----:B------:R-:W-:Y:S01]  /*1b6c0*/  STL.64 [R1+0x178], R14 ;  /* 0x0001780e01007387 */ /* 0x000fe20000100a00 */
[----:B------:R-:W-:-:S03]  /*1b6d0*/  MOV R17, R11 ;  /* 0x0000000b00117202 */ /* 0x000fc60000000f00 */
[----:B------:R-:W4:Y:S04]  /*1b6e0*/  LDL.LU R25, [R1+0x44] ;  /* 0x0000440001197983 */ /* 0x000f280000300800 */
[----:B------:R-:W4:Y:S04]  /*1b6f0*/  LDL.LU R26, [R1+0x48] ;  /* 0x00004800011a7983 */ /* 0x000f280000300800 */
[----:B------:R-:W4:Y:S04]  /*1b700*/  LDL.LU R27, [R1+0x4c] ;  /* 0x00004c00011b7983 */ /* 0x000f280000300800 */
[----:B------:R-:W4:Y:S04]  /*1b710*/  LDL.LU R10, [R1+0x56ec] ;  /* 0x0056ec00010a7983 */ /* 0x000f280000300800 */
[----:B------:R-:W4:Y:S04]  /*1b720*/  LDL.LU R11, [R1+0x56e8] ;  /* 0x0056e800010b7983 */ /* 0x000f280000300800 */
[----:B------:R-:W0:Y:S04]  /*1b730*/  LDSM.16.MT88.4 R12, [R0+UR5+0xa180] ;  /* 0x00a18005000c783b */ /* 0x000e280008004200 */
[----:B------:R-:W2:Y:S04]  /*1b740*/  LDL.LU R18, [R1+0xc8] ;  /* 0x0000c80001127983 */ /* 0x000ea80000300800 */
[----:B------:R-:W2:Y:S04]  /*1b750*/  LDL.LU R19, [R1+0xcc] ;  /* 0x0000cc0001137983 */ /* 0x000ea80000300800 */
[----:B0-----:R-:W-:Y:S04]  /*1b760*/  STL [R1+0x56b8], R12 ;  /* 0x0056b80c01007387 */ /* 0x001fe80000100800 */
[----:B------:R-:W-:Y:S04]  /*1b770*/  STL [R1+0x56b4], R13 ;  /* 0x0056b40d01007387 */ /* 0x000fe80000100800 */
[----:B------:R-:W-:Y:S04]  /*1b780*/  STL [R1+0x56b0], R14 ;  /* 0x0056b00e01007387 */ /* 0x000fe80000100800 */
[----:B------:R4:W-:Y:S04]  /*1b790*/  STL [R1+0x56ac], R15 ;  /* 0x0056ac0f01007387 */ /* 0x0009e80000100800 */
[----:B------:R-:W-:Y:S01]  /*1b7a0*/  STL [R1+0x56a8], R0 ;  /* 0x0056a80001007387 */ /* 0x000fe20000100800 */
[----:B----4-:R-:W-:Y:S03]  /*1b7b0*/  HMMA.16816.F32.BF16 R12, R4, R10, R24 ;  /* 0x0000000a040c723c */ /* 0x010fe60000041818 */
[----:B-----5:R-:W0:Y:S02]  /*1b7c0*/  LDSM.16.MT88.4 R4, [R3+UR5+0xa000] ;  /* 0x00a000050304783b */ /* 0x020e240008004200 */
[----:B0-----:R-:W-:Y:S01]  /*1b7d0*/  IMAD.MOV.U32 R2, RZ, RZ, R4 ;  /* 0x000000ffff027224 */ /* 0x001fe200078e0004 */
[----:B------:R-:W-:Y:S01]  /*1b7e0*/  MOV R29, R5 ;  /* 0x00000005001d7202 */ /* 0x000fe20000000f00 */
[----:B------:R-:W-:Y:S01]  /*1b7f0*/  IMAD.MOV.U32 R27, RZ, RZ, R6 ;  /* 0x000000ffff1b7224 */ /* 0x000fe200078e0006 */
[----:B------:R-:W-:-:S02]  /*1b800*/  MOV R26, R7 ;  /* 0x00000007001a7202 */ /* 0x000fc40000000f00 */
[----:B------:R-:W0:Y:S09]  /*1b810*/  LDSM.16.MT88.4 R4, [R3+UR5+0xa080] ;  /* 0x00a080050304783b */ /* 0x000e320008004200 */
[----:B------:R-:W-:Y:S04]  /*1b820*/  STL.64 [R1+0x1a0], R12 ;  /* 0x0001a00c01007387 */ /* 0x000fe80000100a00 */
[----:B------:R0:W-:Y:S04]  /*1b830*/  STL.64 [R1+0x1a8], R14 ;  /* 0x0001a80e01007387 */ /* 0x0001e80000100a00 */
[----:B------:R-:W-:Y:S04]  /*1b840*/  STL [R1+0x56c4], R27 ;  /* 0x0056c41b01007387 */ /* 0x000fe80000100800 */
[----:B------:R-:W-:Y:S04]  /*1b850*/  STL [R1+0x56c0], R29 ;  /* 0x0056c01d01007387 */ /* 0x000fe80000100800 */
[----:B------:R-:W-:Y:S01]  /*1b860*/  STL [R1+0x56bc], R2 ;  /* 0x0056bc0201007387 */ /* 0x000fe20000100800 */
[----:B0-----:R-:W-:Y:S01]  /*1b870*/  IMAD.MOV.U32 R15, RZ, RZ, R6 ;  /* 0x000000ffff0f7224 */ /* 0x001fe200078e0006 */
[----:B------:R-:W-:Y:S01]  /*1b880*/  MOV R0, R7 ;  /* 0x0000000700007202 */ /* 0x000fe20000000f00 */
[----:B------:R-:W-:Y:S01]  /*1b890*/  IMAD.MOV.U32 R13, RZ, RZ, R4 ;  /* 0x000000ffff0d7224 */ /* 0x000fe200078e0004 */
[----:B------:R-:W-:Y:S01]  /*1b8a0*/  MOV R14, R5 ;  /* 0x00000005000e7202 */ /* 0x000fe20000000f00 */
[----:B------:R-:W4:Y:S04]  /*1b8b0*/  LDL.LU.64 R6, [R1+0x56e0] ;  /* 0x0056e00001067983 */ /* 0x000f280000300a00 */
[----:B------:R-:W4:Y:S02]  /*1b8c0*/  LDL.LU.64 R4, [R1+0x56d8] ;  /* 0x0056d80001047983 */ /* 0x000f240000300a00 */
[----:B----4-:R-:W-:Y:S02]  /*1b8d0*/  HMMA.16816.F32.BF16 R20, R20, R10, R4 ;  /* 0x0000000a1414723c */ /* 0x010fe40000041804 */
[----:B------:R-:W2:Y:S04]  /*1b8e0*/  LDL.LU.64 R6, [R1+0x56d0] ;  /* 0x0056d00001067983 */ /* 0x000ea80000300a00 */
[----:B------:R-:W2:-:S13]  /*1b8f0*/  LDL.LU.64 R4, [R1+0x56c8] ;  /* 0x0056c80001047983 */ /* 0x000e9a0000300a00 */
[----:B------:R-:W-:Y:S04]  /*1b900*/  STL.64 [R1+0xd0], R20 ;  /* 0x0000d01401007387 */ /* 0x000fe80000100a00 */
[----:B------:R-:W-:Y:S04]  /*1b910*/  STL.64 [R1+0xd8], R22 ;  /* 0x0000d81601007387 */ /* 0x000fe80000100a00 */
[----:B------:R-:W0:Y:S02]  /*1b920*/  LDSM.16.MT88.4 R20, [R3+UR5+0xa100] ;  /* 0x00a100050314783b */ /* 0x000e240008004200 */
        /* <DEDUP_REMOVED lines=8> */
[----:B------:R-:W-:-:S03]  /*1b9b0*/  MOV R8, R23 ;  /* 0x0000001700087202 */ /* 0x000fc60000000f00 */
[----:B------:R-:W-:Y:S01]  /*1b9c0*/  STL.64 [R1+0x5698], R24 ;  /* 0x0056981801007387 */ /* 0x000fe20000100a00 */
[----:B--2---:R-:W-:Y:S03]  /*1b9d0*/  HMMA.16816.F32.BF16 R20, R4, R10, R16 ;  /* 0x0000000a0414723c */ /* 0x004fe60000041810 */
[----:B---3--:R-:W0:-:S15]  /*1b9e0*/  LDSM.16.MT88.4 R16, [R28+UR5+0xa000] ;  /* 0x00a000051c10783b */ /* 0x008e1e0008004200 */
[----:B------:R-:W-:Y:S01]  /*1b9f0*/  NOP ;  /* 0x0000000000007918 */ /* 0x000fe20000000000 */
[----:B------:R-:W-:Y:S04]  /*1ba00*/  STL.64 [R1+0x150], R20 ;  /* 0x0001501401007387 */ /* 0x000fe80000100a00 */
[----:B------:R-:W-:Y:S04]  /*1ba10*/  STL.64 [R1+0x158], R22 ;  /* 0x0001581601007387 */ /* 0x000fe80000100a00 */
[----:B------:R-:W1:Y:S01]  /*1ba20*/  LDSM.16.MT88.4 R20, [R28+UR5+0xa080] ;  /* 0x00a080051c14783b */ /* 0x000e620008004200 */
[----:B0-----:R-:W-:Y:S01]  /*1ba30*/  IMAD.MOV.U32 R7, RZ, RZ, R16 ;  /* 0x000000ffff077224 */ /* 0x001fe200078e0010 */
[----:B------:R-:W-:Y:S01]  /*1ba40*/  MOV R6, R17 ;  /* 0x0000001100067202 */ /* 0x000fe20000000f00 */
[----:B------:R-:W-:Y:S01]  /*1ba50*/  IMAD.MOV.U32 R5, RZ, RZ, R18 ;  /* 0x000000ffff057224 */ /* 0x000fe200078e0012 */
[----:B------:R-:W-:-:S02]  /*1ba60*/  MOV R4, R19 ;  /* 0x0000001300047202 */ /* 0x000fc40000000f00 */
[----:B------:R-:W0:Y:S04]  /*1ba70*/  LDSM.16.MT88.4 R16, [R28+UR5+0xa100] ;  /* 0x00a100051c10783b */ /* 0x000e280008004200 */
[----:B-1----:R1:W-:Y:S04]  /*1ba80*/  STL.64 [R1+0x5608], R22 ;  /* 0x0056081601007387 */ /* 0x0023e80000100a00 */
[----:B------:R2:W-:Y:S01]  /*1ba90*/  STL.64 [R1+0x5600], R20 ;  /* 0x0056001401007387 */ /* 0x0005e20000100a00 */
[----:B-1----:R-:W-:Y:S01]  /*1baa0*/  IMAD.MOV.U32 R22, RZ, RZ, R5 ;  /* 0x000000ffff167224 */ /* 0x002fe200078e0005 */
[----:B------:R-:W-:Y:S01]  /*1bab0*/  MOV R23, R4 ;  /* 0x0000000400177202 */ /* 0x000fe20000000f00 */
[----:B--2---:R-:W-:Y:S01]  /*1bac0*/  IMAD.MOV.U32 R20, RZ, RZ, R7 ;  /* 0x000000ffff147224 */ /* 0x004fe200078e0007 */
[----:B------:R-:W-:-:S03]  /*1bad0*/  MOV R21, R6 ;  /* 0x0000000600157202 */ /* 0x000fc60000000f00 */
[----:B------:R-:W-:Y:S04]  /*1bae0*/  STL.64 [R1+0x5630], R22 ;  /* 0x0056301601007387 */ /* 0x000fe80000100a00 */
[----:B------:R-:W-:Y:S04]  /*1baf0*/  STL.64 [R1+0x5628], R20 ;  /* 0x0056281401007387 */ /* 0x000fe80000100a00 */
[----:B0-----:R-:W-:Y:S04]  /*1bb00*/  STL.64 [R1+0x55f8], R18 ;  /* 0x0055f81201007387 */ /* 0x001fe80000100a00 */
[----:B------:R0:W-:Y:S04]  /*1bb10*/  STL.64 [R1+0x55f0], R16 ;  /* 0x0055f01001007387 */ /* 0x0001e80000100a00 */
[----:B------:R-:W1:Y:S04]  /*1bb20*/  LDSM.16.MT88.4 R4, [R28+UR5+0xa180] ;  /* 0x00a180051c04783b */ /* 0x000e680008004200 */
[----:B0-----:R-:W2:Y:S04]  /*1bb30*/  LDL.LU R16, [R1+0x70] ;  /* 0x0000700001107983 */ /* 0x001ea80000300800 */
[----:B------:R-:W2:Y:S04]  /*1bb40*/  LDL.LU R17, [R1+0x74] ;  /* 0x0000740001117983 */ /* 0x000ea80000300800 */
[----:B------:R-:W3:Y:S04]  /*1bb50*/  LDL.LU R18, [R1+0x78] ;  /* 0x0000780001127983 */ /* 0x000ee80000300800 */
[----:B------:R-:W3:Y:S04]  /*1bb60*/  LDL.LU R19, [R1+0x7c] ;  /* 0x00007c0001137983 */ /* 0x000ee80000300800 */
[----:B------:R-:W4:Y:S04]  /*1bb70*/  LDL.LU R20, [R1+0x80] ;  /* 0x0000800001147983 */ /* 0x000f280000300800 */
[----:B------:R-:W4:Y:S04]  /*1bb80*/  LDL.LU R21, [R1+0x84] ;  /* 0x0000840001157983 */ /* 0x000f280000300800 */
[----:B------:R-:W5:Y:S04]  /*1bb90*/  LDL.LU R22, [R1+0x88] ;  /* 0x0000880001167983 */ /* 0x000f680000300800 */
[----:B------:R-:W5:Y:S04]  /*1bba0*/  LDL.LU R23, [R1+0x8c] ;  /* 0x00008c0001177983 */ /* 0x000f680000300800 */
[----:B-----5:R0:W-:Y:S04]  /*1bbb0*/  STL.64 [R1+0x5640], R22 ;  /* 0x0056401601007387 */ /* 0x0201e80000100a00 */
[----:B----4-:R4:W-:Y:S01]  /*1bbc0*/  STL.64 [R1+0x5638], R20 ;  /* 0x0056381401007387 */ /* 0x0109e20000100a00 */
[----:B0-----:R-:W-:-:S02]  /*1bbd0*/  IMAD.MOV.U32 R22, RZ, RZ, R2 ;  /* 0x000000ffff167224 */ /* 0x001fc400078e0002 */
[----:B----4-:R-:W-:Y:S01]  /*1bbe0*/  IMAD.MOV.U32 R20, RZ, RZ, R27 ;  /* 0x000000ffff147224 */ /* 0x010fe200078e001b */
[----:B------:R-:W-:Y:S01]  /*1bbf0*/  MOV R21, R29 ;  /* 0x0000001d00157202 */ /* 0x000fe20000000f00 */
[----:B------:R-:W4:Y:S04]  /*1bc00*/  LDL.LU R27, [R1+0x56c4] ;  /* 0x0056c400011b7983 */ /* 0x000f280000300800 */
[----:B------:R-:W5:Y:S04]  /*1bc10*/  LDL.LU R29, [R1+0x56c0] ;  /* 0x0056c000011d7983 */ /* 0x000f680000300800 */
[----:B------:R-:W2:Y:S01]  /*1bc20*/  LDL.LU R2, [R1+0x56bc] ;  /* 0x0056bc0001027983 */ /* 0x000ea20000300800 */
[----:B------:R-:W-:-:S03]  /*1bc30*/  MOV R23, R12 ;  /* 0x0000000c00177202 */ /* 0x000fc60000000f00 */
[----:B------:R-:W3:Y:S04]  /*1bc40*/  LDL.LU R12, [R1+0x56b8] ;  /* 0x0056b800010c7983 */ /* 0x000ee80000300800 */
[----:B------:R0:W-:Y:S04]  /*1bc50*/  STL.64 [R1+0x5660], R22 ;  /* 0x0056601601007387 */ /* 0x0001e80000100a00 */
[----:B------:R1:W-:Y:S01]  /*1bc60*/  STL.64 [R1+0x5658], R20 ;  /* 0x0056581401007387 */ /* 0x0003e20000100a00 */
[----:B0-----:R-:W-:Y:S01]  /*1bc70*/  IMAD.MOV.U32 R22, RZ, RZ, R15 ;  /* 0x000000ffff167224 */ /* 0x001fe200078e000f */
[----:B------:R-:W-:Y:S01]  /*1bc80*/  MOV R23, R0 ;  /* 0x0000000000177202 */ /* 0x000fe20000000f00 */
[----:B-1----:R-:W-:Y:S01]  /*1bc90*/  IMAD.MOV.U32 R20, RZ, RZ, R13 ;  /* 0x000000ffff147224 */ /* 0x002fe200078e000d */
[----:B------:R-:W-:Y:S01]  /*1bca0*/  MOV R21, R14 ;  /* 0x0000000e00157202 */ /* 0x000fe20000000f00 */
[----:B------:R-:W5:Y:S04]  /*1bcb0*/  LDL.LU R13, [R1+0x56b4] ;  /* 0x0056b400010d7983 */ /* 0x000f680000300800 */
[----:B------:R-:W5:Y:S04]  /*1bcc0*/  LDL.LU R14, [R1+0x56b0] ;  /* 0x0056b000010e7983 */ /* 0x000f680000300800 */
[----:B------:R-:W5:Y:S04]  /*1bcd0*/  LDL.LU R15, [R1+0x56ac] ;  /* 0x0056ac00010f7983 */ /* 0x000f680000300800 */
[----:B------:R-:W5:Y:S04]  /*1bce0*/  LDL.LU R0, [R1+0x56a8] ;  /* 0x0056a80001007983 */ /* 0x000f680000300800 */
[----:B------:R0:W-:Y:S04]  /*1bcf0*/  STL.64 [R1+0x5680], R22 ;  /* 0x0056801601007387 */ /* 0x0001e80000100a00 */
[----:B------:R2:W-:Y:S01]  /*1bd00*/  STL.64 [R1+0x5678], R20 ;  /* 0x0056781401007387 */ /* 0x0005e20000100a00 */
[----:B0-----:R-:W-:Y:S01]  /*1bd10*/  MOV R23, R26 ;  /* 0x0000001a00177202 */ /* 0x001fe20000000f00 */
[----:B----4-:R-:W-:-:S02]  /*1bd20*/  IMAD.MOV.U32 R22, RZ, RZ, R27 ;  /* 0x000000ffff167224 */ /* 0x010fc400078e001b */
[----:B--2---:R-:W-:Y:S02]  /*1bd30*/  IMAD.MOV.U32 R20, RZ, RZ, R2 ;  /* 0x000000ffff147224 */ /* 0x004fe400078e0002 */
[----:B------:R-:W2:Y:S04]  /*1bd40*/  LDL.LU R2, [R1+0x56a4] ;  /* 0x0056a40001027983 */ /* 0x000ea80000300800 */
[----:B------:R-:W4:Y:S04]  /*1bd50*/  LDL.LU R24, [R1+0x110] ;  /* 0x0001100001187983 */ /* 0x000f280000300800 */
[----:B------:R-:W4:Y:S04]  /*1bd60*/  LDL.LU R25, [R1+0x114] ;  /* 0x0001140001197983 */ /* 0x000f280000300800 */
[----:B------:R-:W4:Y:S04]  /*1bd70*/  LDL.LU R26, [R1+0x118] ;  /* 0x00011800011a7983 */ /* 0x000f280000300800 */
[----:B------:R-:W4:Y:S04]  /*1bd80*/  LDL.LU R27, [R1+0x11c] ;  /* 0x00011c00011b7983 */ /* 0x000f280000300800 */
[----:B---3--:R-:W-:Y:S04]  /*1bd90*/  STL.64 [R1+0x5618], R18 ;  /* 0x0056181201007387 */ /* 0x008fe80000100a00 */
[----:B------:R0:W-:Y:S04]  /*1bda0*/  STL.64 [R1+0x5610], R16 ;  /* 0x0056101001007387 */ /* 0x0001e80000100a00 */
[----:B0-----:R-:W3:Y:S04]  /*1bdb0*/  LDL.LU R16, [R1+0x90] ;  /* 0x0000900001107983 */ /* 0x001ee80000300800 */
[----:B------:R-:W3:Y:S04]  /*1bdc0*/  LDL.LU R17, [R1+0x94] ;  /* 0x0000940001117983 */ /* 0x000ee80000300800 */
        /* <DEDUP_REMOVED lines=12> */
[----:B------:R-:W3:Y:S04]  /*1be90*/  LDL.LU R18, [R1+0xb8] ;  /* 0x0000b80001127983 */ /* 0x000ee80000300800 */
[----:B------:R-:W3:Y:S01]  /*1bea0*/  LDL.LU R19, [R1+0xbc] ;  /* 0x0000bc0001137983 */ /* 0x000ee20000300800 */
[----:B-----5:R-:W-:-:S03]  /*1beb0*/  MOV R21, R29 ;  /* 0x0000001d00157202 */ /* 0x020fc60000000f00 */
[----:B---3--:R-:W-:Y:S04]  /*1bec0*/  STL.64 [R1+0x5690], R18 ;  /* 0x0056901201007387 */ /* 0x008fe80000100a00 */
[----:B--2---:R0:W-:Y:S04]  /*1bed0*/  STL.64 [R1+0x5688], R16 ;  /* 0x0056881001007387 */ /* 0x0041e80000100a00 */
[----:B0-----:R-:W2:Y:S04]  /*1bee0*/  LDL.LU R16, [R1+0xf0] ;  /* 0x0000f00001107983 */ /* 0x001ea80000300800 */
[----:B------:R-:W2:Y:S04]  /*1bef0*/  LDL.LU R17, [R1+0xf4] ;  /* 0x0000f40001117983 */ /* 0x000ea80000300800 */
[----:B------:R-:W2:Y:S04]  /*1bf00*/  LDL.LU R18, [R1+0xf8] ;  /* 0x0000f80001127983 */ /* 0x000ea80000300800 */
[----:B------:R-:W2:Y:S01]  /*1bf10*/  LDL.LU R19, [R1+0xfc] ;  /* 0x0000fc0001137983 */ /* 0x000ea20000300800 */
[----:B----4-:R-:W-:Y:S03]  /*1bf20*/  HMMA.16816.F32.BF16 R12, R12, R10, R24 ;  /* 0x0000000a0c0c723c */ /* 0x010fe60000041818 */
[----:B------:R0:W-:Y:S04]  /*1bf30*/  STL.64 [R1+0x55e0], R6 ;  /* 0x0055e00601007387 */ /* 0x0001e80000100a00 */
[----:B------:R1:W-:Y:S01]  /*1bf40*/  STL.64 [R1+0x55d8], R4 ;  /* 0x0055d80401007387 */ /* 0x0003e20000100a00 */
[----:B0-----:R-:W-:-:S03]  /*1bf50*/  IMAD.MOV.U32 R6, RZ, RZ, R2 ;  /* 0x000000ffff067224 */ /* 0x001fc600078e0002 */
[----:B-1----:R-:W3:Y:S04]  /*1bf60*/  LDL.LU R4, [R1+0x60] ;  /* 0x0000600001047983 */ /* 0x002ee80000300800 */
[----:B------:R-:W3:Y:S04]  /*1bf70*/  LDL.LU R5, [R1+0x64] ;  /* 0x0000640001057983 */ /* 0x000ee80000300800 */
[----:B------:R-:W4:Y:S04]  /*1bf80*/  LDL.LU R2, [R1+0x56a0] ;  /* 0x0056a00001027983 */ /* 0x000f280000300800 */
[----:B------:R-:W3:Y:S04]  /*1bf90*/  LDL.LU R7, [R1+0x6c] ;  /* 0x00006c0001077983 */ /* 0x000ee80000300800 */
[----:B------:R0:W-:Y:S04]  /*1bfa0*/  STL [R1+0x5598], R28 ;  /* 0x0055981c01007387 */ /* 0x0001e80000100800 */
[----:B------:R-:W5:Y:S04]  /*1bfb0*/  LDL.LU.64 R24, [R1+0x5698] ;  /* 0x0056980001187983 */ /* 0x000f680000300a00 */
[----:B------:R-:W-:Y:S04]  /*1bfc0*/  STL.64 [R1+0x140], R12 ;  /* 0x0001400c01007387 */ /* 0x000fe80000100a00 */
[----:B------:R-:W-:Y:S01]  /*1bfd0*/  STL.64 [R1+0x148], R14 ;  /* 0x0001480e01007387 */ /* 0x000fe20000100a00 */
[----:B--2---:R-:W-:Y:S03]  /*1bfe0*/  HMMA.16816.F32.BF16 R20, R20, R10, R16 ;  /* 0x0000000a1414723c */ /* 0x004fe60000041810 */
[----:B------:R-:W2:Y:S04]  /*1bff0*/  LDL.LU.64 R18, [R1+0x5690] ;  /* 0x0056900001127983 */ /* 0x000ea80000300a00 */
[----:B------:R-:W2:-:S12]  /*1c000*/  LDL.LU.64 R16, [R1+0x5688] ;  /* 0x0056880001107983 */ /* 0x000e980000300a00 */
[----:B------:R-:W-:Y:S01]  /*1c010*/  STL.64 [R1+0x100], R20 ;  /* 0x0001001401007387 */ /* 0x000fe20000100a00 */
[----:B0-----:R-:W-:-:S03]  /*1c020*/  MOV R28, R23 ;  /* 0x00000017001c7202 */ /* 0x001fc60000000f00 */
[----:B------:R0:W-:Y:S04]  /*1c030*/  STL [R1+0x108], R22 ;  /* 0x0001081601007387 */ /* 0x0001e80000100800 */
[----:B0-----:R-:W2:Y:S04]  /*1c040*/  LDL.LU.64 R22, [R1+0x5680] ;  /* 0x0056800001167983 */ /* 0x001ea80000300a00 */
[----:B------:R-:W2:Y:S04]  /*1c050*/  LDL.LU.64 R20, [R1+0x5678] ;  /* 0x0056780001147983 */ /* 0x000ea80000300a00 */
[----:B------:R-:W-:Y:S01]  /*1c060*/  STL [R1+0x559c], R28 ;  /* 0x00559c1c01007387 */ /* 0x000fe20000100800 */
[----:B------:R-:W-:Y:S01]  /*1c070*/  MOV R14, R9 ;  /* 0x00000009000e7202 */ /* 0x000fe20000000f00 */
[----:B------:R-:W-:Y:S01]  /*1c080*/  IMAD.MOV.U32 R15, RZ, RZ, R8 ;  /* 0x000000ffff0f7224 */ /* 0x000fe200078e0008 */
[----:B--2---:R-:W-:Y:S01]  /*1c090*/  HMMA.16816.F32.BF16 R20, R20, R10, R16 ;  /* 0x0000000a1414723c */ /* 0x004fe20000041810 */
[----:B------:R-:W2:Y:S04]  /*1c0a0*/  LDL.LU.64 R18, [R1+0x5670] ;  /* 0x0056700001127983 */ /* 0x000ea80000300a00 */
[----:B------:R-:W2:-:S14]  /*1c0b0*/  LDL.LU.64 R16, [R1+0x5668] ;  /* 0x0056680001107983 */ /* 0x000e9c0000300a00 */
[----:B------:R-:W-:Y:S04]  /*1c0c0*/  STL.64 [R1+0xc0], R20 ;  /* 0x0000c01401007387 */ /* 0x000fe80000100a00 */
[----:B------:R-:W-:Y:S04]  /*1c0d0*/  STL.64 [R1+0xc8], R22 ;  /* 0x0000c81601007387 */ /* 0x000fe80000100a00 */
[----:B----4-:R-:W0:Y:S02]  /*1c0e0*/  LDSM.16.MT88.4 R20, [R2+UR5+0xa080] ;  /* 0x00a080050214783b */ /* 0x010e240008004200 */
[----:B0-----:R-:W-:Y:S01]  /*1c0f0*/  IMAD.MOV.U32 R9, RZ, RZ, R22 ;  /* 0x000000ffff097224 */ /* 0x001fe200078e0016 */
[----:B------:R-:W-:Y:S01]  /*1c100*/  MOV R8, R23 ;  /* 0x0000001700087202 */ /* 0x000fe20000000f00 */
[----:B------:R-:W-:Y:S01]  /*1c110*/  IMAD.MOV.U32 R29, RZ, RZ, R20 ;  /* 0x000000ffff1d7224 */ /* 0x000fe200078e0014 */
[----:B------:R-:W-:Y:S01]  /*1c120*/  MOV R28, R21 ;  /* 0x00000015001c7202 */ /* 0x000fe20000000f00 */
[----:B------:R-:W2:Y:S04]  /*1c130*/  LDL.LU.64 R22, [R1+0x5660] ;  /* 0x0056600001167983 */ /* 0x000ea80000300a00 */
[----:B------:R-:W2:Y:S02]  /*1c140*/  LDL.LU.64 R20, [R1+0x5658] ;  /* 0x0056580001147983 */ /* 0x000ea40000300a00 */
[----:B--2---:R-:W-:Y:S02]  /*1c150*/  HMMA.16816.F32.BF16 R20, R20, R10, R16 ;  /* 0x0000000a1414723c */ /* 0x004fe40000041810 */
[----:B------:R-:W2:Y:S04]  /*1c160*/  LDL.LU.64 R18, [R1+0x5650] ;  /* 0x0056500001127983 */ /* 0x000ea80000300a00 */
[----:B------:R-:W2:-:S13]  /*1c170*/  LDL.LU.64 R16, [R1+0x5648] ;  /* 0x0056480001107983 */ /* 0x000e9a0000300a00 */
[----:B------:R-:W-:Y:S04]  /*1c180*/  STL.64 [R1+0xb0], R20 ;  /* 0x0000b01401007387 */ /* 0x000fe80000100a00 */
[----:B------:R0:W-:Y:S04]  /*1c190*/  STL.64 [R1+0xb8], R22 ;  /* 0x0000b81601007387 */ /* 0x0001e80000100a00 */
[----:B0-----:R-:W4:Y:S04]  /*1c1a0*/  LDL.LU.64 R22, [R1+0x5640] ;  /* 0x0056400001167983 */ /* 0x001f280000300a00 */
[----:B------:R-:W4:Y:S01]  /*1c1b0*/  LDL.LU.64 R20, [R1+0x5638] ;  /* 0x0056380001147983 */ /* 0x000f220000300a00 */
[----:B-----5:R-:W-:Y:S01]  /*1c1c0*/  MOV R12, R25 ;  /* 0x00000019000c7202 */ /* 0x020fe20000000f00 */
[----:B------:R-:W-:-:S02]  /*1c1d0*/  IMAD.MOV.U32 R13, RZ, RZ, R24 ;  /* 0x000000ffff0d7224 */ /* 0x000fc400078e0018 */
[----:B------:R-:W-:Y:S05]  /*1c1e0*/  LDSM.16.MT88.4 R24, [R2+UR5+0xa000] ;  /* 0x00a000050218783b */ /* 0x000fea0008004200 */
[----:B----4-:R-:W-:Y:S01]  /*1c1f0*/  HMMA.16816.F32.BF16 R12, R12, R10, R20 ;  /* 0x0000000a0c0c723c */ /* 0x010fe20000041814 */
[----:B------:R-:W2:Y:S04]  /*1c200*/  LDL.LU.64 R22, [R1+0x5630] ;  /* 0x0056300001167983 */ /* 0x000ea80000300a00 */
[----:B------:R-:W2:-:S14]  /*1c210*/  LDL.LU.64 R20, [R1+0x5628] ;  /* 0x0056280001147983 */ /* 0x000e9c0000300a00 */
[----:B------:R-:W-:Y:S04]  /*1c220*/  STL.64 [R1+0xa0], R12 ;  /* 0x0000a00c01007387 */ /* 0x000fe80000100a00 */
[----:B------:R-:W-:Y:S04]  /*1c230*/  STL.64 [R1+0xa8], R14 ;  /* 0x0000a80e01007387 */ /* 0x000fe80000100a00 */
[----:B------:R-:W0:Y:S04]  /*1c240*/  LDSM.16.MT88.4 R12, [R2+UR5+0xa100] ;  /* 0x00a10005020c783b */ /* 0x000e280008004200 */
[----:B0-----:R-:W-:Y:S04]  /*1c250*/  STL.64 [R1+0x55c8], R14 ;  /* 0x0055c80e01007387 */ /* 0x001fe80000100a00 */
[----:B------:R0:W-:Y:S02]  /*1c260*/  STL.64 [R1+0x55c0], R12 ;  /* 0x0055c00c01007387 */ /* 0x0001e40000100a00 */
[----:B0-----:R-:W-:-:S02]  /*1c270*/  IMAD.MOV.U32 R12, RZ, RZ, R29 ;  /* 0x000000ffff0c7224 */ /* 0x001fc400078e001d */
        /* <DEDUP_REMOVED lines=9> */
[----:B------:R-:W3:Y:S04]  /*1c310*/  LDL.LU.64 R18, [R1+0x55f8] ;  /* 0x0055f80001127983 */ /* 0x000ee80000300a00 */
[----:B------:R-:W3:-:S13]  /*1c320*/  LDL.LU.64 R16, [R1+0x55f0] ;  /* 0x0055f00001107983 */ /* 0x000eda0000300a00 */
[----:B------:R0:W-:Y:S04]  /*1c330*/  STL.64 [R1+0x70], R20 ;  /* 0x0000701401007387 */ /* 0x0001e80000100a00 */
[----:B------:R4:W-:Y:S04]  /*1c340*/  STL.64 [R1+0x78], R22 ;  /* 0x0000781601007387 */ /* 0x0009e80000100a00 */
[----:B0-----:R-:W2:Y:S04]  /*1c350*/  LDL.LU R20, [R1+0x130] ;  /* 0x0001300001147983 */ /* 0x001ea80000300800 */
[----:B------:R-:W2:Y:S01]  /*1c360*/  LDL.LU R21, [R1+0x134] ;  /* 0x0001340001157983 */ /* 0x000ea20000300800 */
[----:B----4-:R-:W-:-:S03]  /*1c370*/  IMAD.MOV.U32 R23, RZ, RZ, R29 ;  /* 0x000000ffff177224 */ /* 0x010fc600078e001d */
[----:B------:R-:W2:Y:S04]  /*1c380*/  LDL.LU R22, [R1+0x138] ;  /* 0x0001380001167983 */ /* 0x000ea80000300800 */
[----:B------:R-:W4:Y:S01]  /*1c390*/  LDL.LU R29, [R1+0x55e8] ;  /* 0x0055e800011d7983 */ /* 0x000f220000300800 */
[----:B---3--:R-:W-:Y:S03]  /*1c3a0*/  HMMA.16816.F32.BF16 R16, R16, R10, R4 ;  /* 0x0000000a1010723c */ /* 0x008fe60000041804 */
[----:B------:R-:W3:Y:S04]  /*1c3b0*/  LDL.LU.64 R6, [R1+0x55e0] ;  /* 0x0055e00001067983 */ /* 0x000ee80000300a00 */
[----:B------:R-:W3:-:S12]  /*1c3c0*/  LDL.LU.64 R4, [R1+0x55d8] ;  /* 0x0055d80001047983 */ /* 0x000ed80000300a00 */
[----:B------:R0:W-:Y:S04]  /*1c3d0*/  STL.64 [R1+0x40], R16 ;  /* 0x0000401001007387 */ /* 0x0001e80000100a00 */
[----:B------:R1:W-:Y:S04]  /*1c3e0*/  STL.64 [R1+0x48], R18 ;  /* 0x0000481201007387 */ /* 0x0003e80000100a00 */
[----:B0-----:R-:W3:Y:S04]  /*1c3f0*/  LDL.LU R16, [R1+0x50] ;  /* 0x0000500001107983 */ /* 0x001ee80000300800 */
[----:B------:R-:W3:Y:S04]  /*1c400*/  LDL.LU R17, [R1+0x54] ;  /* 0x0000540001117983 */ /* 0x000ee80000300800 */
[----:B-1----:R-:W3:Y:S04]  /*1c410*/  LDL.LU R18, [R1+0x58] ;  /* 0x0000580001127983 */ /* 0x002ee80000300800 */
[----:B------:R-:W3:Y:S02]  /*1c420*/  LDL.LU R19, [R1+0x5c] ;  /* 0x00005c0001137983 */ /* 0x000ee40000300800 */
[----:B---3--:R-:W-:Y:S02]  /*1c430*/  HMMA.16816.F32.BF16 R16, R4, R10, R16 ;  /* 0x0000000a0410723c */ /* 0x008fe40000041810 */
[----:B------:R-:W3:-:S15]  /*1c440*/  LDL.LU R4, [R1+0xe0] ;  /* 0x0000e00001047983 */ /* 0x000ede0000300800 */
[----:B------:R-:W-:Y:S02]  /*1c450*/  NOP ;  /* 0x0000000000007918 */ /* 0x000fe40000000000 */
[----:B------:R-:W-:Y:S04]  /*1c460*/  STL.64 [R1+0x90], R16 ;  /* 0x0000901001007387 */ /* 0x000fe80000100a00 */
[----:B------:R-:W-:Y:S04]  /*1c470*/  STL.64 [R1+0x98], R18 ;  /* 0x0000981201007387 */ /* 0x000fe80000100a00 */
[----:B------:R-:W3:Y:S04]  /*1c480*/  LDL.LU R5, [R1+0xe4] ;  /* 0x0000e40001057983 */ /* 0x000ee80000300800 */
[----:B------:R-:W3:Y:S01]  /*1c490*/  LDL.LU R6, [R1+0xe8] ;  /* 0x0000e80001067983 */ /* 0x000ee20000300800 */
[----:B----4-:R-:W-:-:S03]  /*1c4a0*/  MOV R7, R29 ;  /* 0x0000001d00077202 */ /* 0x010fc60000000f00 */
[----:B------:R-:W4:Y:S04]  /*1c4b0*/  LDL.LU R29, [R1+0x55d0] ;  /* 0x0055d000011d7983 */ /* 0x000f280000300800 */
[----:B------:R-:W-:Y:S01]  /*1c4c0*/  STL [R1+0x54d8], R2 ;  /* 0x0054d80201007387 */ /* 0x000fe20000100800 */
[----:B------:R-:W-:Y:S01]  /*1c4d0*/  MOV R13, R28 ;  /* 0x0000001c000d7202 */ /* 0x000fe20000000f00 */
[----:B------:R-:W-:Y:S01]  /*1c4e0*/  IMAD.MOV.U32 R14, RZ, RZ, R9 ;  /* 0x000000ffff0e7224 */ /* 0x000fe200078e0009 */
[----:B------:R-:W-:Y:S01]  /*1c4f0*/  MOV R15, R8 ;  /* 0x00000008000f7202 */ /* 0x000fe20000000f00 */
[----:B------:R-:W-:Y:S01]  /*1c500*/  LDSM.16.MT88.4 R16, [R2+UR5+0xa180] ;  /* 0x00a180050210783b */ /* 0x000fe20008004200 */
[----:B---3--:R-:W-:Y:S03]  /*1c510*/  HMMA.16816.F32.BF16 R4, R24, R10, R4 ;  /* 0x0000000a1804723c */ /* 0x008fe60000041804 */
[----:B------:R-:W0:Y:S04]  /*1c520*/  LDSM.16.MT88.4 R24, [R0+UR5+0xc000] ;  /* 0x00c000050018783b */ /* 0x000e280008004200 */
[----:B0-----:R0:W-:-:S12]  /*1c530*/  STL [R1+0x55ac], R24 ;  /* 0x0055ac1801007387 */ /* 0x0011d80000100800 */
[----:B------:R-:W-:Y:S04]  /*1c540*/  STL.64 [R1+0x190], R4 ;  /* 0x0001900401007387 */ /* 0x000fe80000100a00 */
[----:B------:R-:W-:Y:S04]  /*1c550*/  STL.64 [R1+0x198], R6 ;  /* 0x0001980601007387 */ /* 0x000fe80000100a00 */
[----:B------:R1:W-:Y:S04]  /*1c560*/  STL [R1+0x55a8], R25 ;  /* 0x0055a81901007387 */ /* 0x0003e80000100800 */
[----:B------:R3:W-:Y:S04]  /*1c570*/  STL [R1+0x55a4], R26 ;  /* 0x0055a41a01007387 */ /* 0x0007e80000100800 */
[----:B------:R5:W-:Y:S04]  /*1c580*/  STL [R1+0x55a0], R27 ;  /* 0x0055a01b01007387 */ /* 0x000be80000100800 */
[----:B0-----:R-:W2:Y:S04]  /*1c590*/  LDL.LU R24, [R1+0x120] ;  /* 0x0001200001187983 */ /* 0x001ea80000300800 */
[----:B-1----:R-:W2:Y:S04]  /*1c5a0*/  LDL.LU R25, [R1+0x124] ;  /* 0x0001240001197983 */ /* 0x002ea80000300800 */
[----:B---3--:R-:W2:Y:S04]  /*1c5b0*/  LDL.LU R26, [R1+0x128] ;  /* 0x00012800011a7983 */ /* 0x008ea80000300800 */
[----:B-----5:R-:W2:Y:S04]  /*1c5c0*/  LDL.LU R27, [R1+0x12c] ;  /* 0x00012c00011b7983 */ /* 0x020ea80000300800 */
[----:B----4-:R-:W0:Y:S04]  /*1c5d0*/  LDSM.16.M88.4 R4, [R29+UR5+0x40080] ;  /* 0x040080051d04783b */ /* 0x010e280008000200 */
[----:B0-----:R-:W-:Y:S04]  /*1c5e0*/  STL [R1+0x55b4], R4 ;  /* 0x0055b40401007387 */ /* 0x001fe80000100800 */
[----:B------:R-:W-:Y:S04]  /*1c5f0*/  STL [R1+0x55b0], R5 ;  /* 0x0055b00501007387 */ /* 0x000fe80000100800 */
[----:B------:R-:W-:Y:S04]  /*1c600*/  STL [R1+0x5464], R6 ;  /* 0x0054640601007387 */ /* 0x000fe80000100800 */
[----:B------:R2:W-:Y:S04]  /*1c610*/  STL [R1+0x5460], R7 ;  /* 0x0054600701007387 */ /* 0x0005e80000100800 */
[----:B------:R-:W-:Y:S01]  /*1c620*/  STL [R1+0x50e8], R29 ;  /* 0x0050e81d01007387 */ /* 0x000fe20000100800 */
[----:B--2---:R-:W-:Y:S03]  /*1c630*/  HMMA.16816.F32.BF16 R4, R12, R10, R24 ;  /* 0x0000000a0c04723c */ /* 0x004fe60000041818 */
[----:B------:R-:W0:-:S15]  /*1c640*/  LDSM.16.MT88.4 R12, [R0+UR5+0xc080] ;  /* 0x00c08005000c783b */ /* 0x000e1e0008004200 */
[----:B------:R-:W-:Y:S01]  /*1c650*/  NOP ;  /* 0x0000000000007918 */ /* 0x000fe20000000000 */
[----:B------:R-:W-:Y:S04]  /*1c660*/  STL.64 [R1+0x180], R4 ;  /* 0x0001800401007387 */ /* 0x000fe80000100a00 */
[----:B------:R1:W-:Y:S01]  /*1c670*/  STL.64 [R1+0x188], R6 ;  /* 0x0001880601007387 */ /* 0x0003e20000100a00 */
[----:B0-----:R-:W-:Y:S01]  /*1c680*/  IMAD.MOV.U32 R28, RZ, RZ, R12 ;  /* 0x000000ffff1c7224 */ /* 0x001fe200078e000c */
[----:B-1----:R-:W-:Y:S01]  /*1c690*/  MOV R7, R13 ;  /* 0x0000000d00077202 */ /* 0x002fe20000000f00 */
[----:B------:R-:W-:Y:S01]  /*1c6a0*/  IMAD.MOV.U32 R6, RZ, RZ, R14 ;  /* 0x000000ffff067224 */ /* 0x000fe200078e000e */
[----:B------:R-:W-:Y:S02]  /*1c6b0*/  MOV R2, R15 ;  /* 0x0000000f00027202 */ /* 0x000fe40000000f00 */
[----:B------:R-:W0:Y:S04]  /*1c6c0*/  LDSM.16.MT88.4 R12, [R0+UR5+0xc100] ;  /* 0x00c10005000c783b */ /* 0x000e280008004200 */
[----:B------:R-:W-:Y:S04]  /*1c6d0*/  STL [R1+0x55bc], R7 ;  /* 0x0055bc0701007387 */ /* 0x000fe80000100800 */
[----:B------:R-:W-:Y:S01]  /*1c6e0*/  STL [R1+0x55b8], R28 ;  /* 0x0055b81c01007387 */ /* 0x000fe20000100800 */
[----:B0-----:R-:W-:Y:S01]  /*1c6f0*/  IMAD.MOV.U32 R26, RZ, RZ, R14 ;  /* 0x000000ffff1a7224 */ /* 0x001fe200078e000e */
[----:B------:R-:W-:Y:S01]  /*1c700*/  MOV R27, R15 ;  /* 0x0000000f001b7202 */ /* 0x000fe20000000f00 */
[----:B------:R-:W-:Y:S01]  /*1c710*/  IMAD.MOV.U32 R24, RZ, RZ, R12 ;  /* 0x000000ffff187224 */ /* 0x000fe200078e000c */
[----:B------:R-:W-:Y:S01]  /*1c720*/  MOV R25, R13 ;  /* 0x0000000d00197202 */ /* 0x000fe20000000f00 */
[----:B------:R-:W2:Y:S04]  /*1c730*/  LDL.LU.64 R14, [R1+0x55c8] ;  /* 0x0055c800010e7983 */ /* 0x000ea80000300a00 */
[----:B------:R-:W2:Y:S02]  /*1c740*/  LDL.LU.64 R12, [R1+0x55c0] ;  /* 0x0055c000010c7983 */ /* 0x000ea40000300a00 */
[----:B--2---:R-:W-:Y:S02]  /*1c750*/  HMMA.16816.F32.BF16 R12, R12, R10, R20 ;  /* 0x0000000a0c0c723c */ /* 0x004fe40000041814 */
[----:B------:R-:W0:-:S15]  /*1c760*/  LDSM.16.MT88.4 R20, [R3+UR5+0xc080] ;  /* 0x00c080050314783b */ /* 0x000e1e0008004200 */
[----:B------:R-:W-:Y:S02]  /*1c770*/  NOP ;  /* 0x0000000000007918 */ /* 0x000fe40000000000 */
[----:B------:R-:W-:Y:S01]  /*1c780*/  IMAD.MOV.U32 R29, RZ, RZ, R15 ;  /* 0x000000ffff1d7224 */ /* 0x000fe200078e000f */
[----:B------:R-:W-:Y:S04]  /*1c790*/  STL.64 [R1+0x160], R12 ;  /* 0x0001600c01007387 */ /* 0x000fe80000100a00 */
[----:B------:R-:W-:Y:S04]  /*1c7a0*/  STL [R1+0x168], R14 ;  /* 0x0001680e01007387 */ /* 0x000fe80000100800 */
[----:B------:R-:W-:Y:S04]  /*1c7b0*/  STL [R1+0x5478], R29 ;  /* 0x0054781d01007387 */ /* 0x000fe80000100800 */
[----:B------:R-:W-:Y:S04]  /*1c7c0*/  STL [R1+0x54dc], R0 ;  /* 0x0054dc0001007387 */ /* 0x000fe80000100800 */
[----:B------:R-:W1:Y:S04]  /*1c7d0*/  LDSM.16.MT88.4 R12, [R0+UR5+0xc180] ;  /* 0x00c18005000c783b */ /* 0x000e680008004200 */
[----:B0-----:R-:W-:Y:S04]  /*1c7e0*/  STL.64 [R1+0x5510], R22 ;  /* 0x0055101601007387 */ /* 0x001fe80000100a00 */
[----:B------:R0:W-:Y:S04]  /*1c7f0*/  STL.64 [R1+0x5508], R20 ;  /* 0x0055081401007387 */ /* 0x0001e80000100a00 */
        /* <DEDUP_REMOVED lines=8> */
[----:B------:R-:W0:Y:S02]  /*1c880*/  LDSM.16.MT88.4 R12, [R3+UR5+0xc000] ;  /* 0x00c00005030c783b */ /* 0x000e240008004200 */
[----:B0-----:R-:W-:Y:S01]  /*1c890*/  MOV R7, R12 ;  /* 0x0000000c00077202 */ /* 0x001fe20000000f00 */
[----:B------:R-:W-:Y:S01]  /*1c8a0*/  IMAD.MOV.U32 R9, RZ, RZ, R13 ;  /* 0x000000ffff097224 */ /* 0x000fe200078e000d */
[----:B------:R-:W-:Y:S01]  /*1c8b0*/  MOV R8, R14 ;  /* 0x0000000e00087202 */ /* 0x000fe20000000f00 */
[----:B------:R-:W-:Y:S02]  /*1c8c0*/  IMAD.MOV.U32 R0, RZ, RZ, R15 ;  /* 0x000000ffff007224 */ /* 0x000fe400078e000f */
[----:B------:R-:W0:Y:S04]  /*1c8d0*/  LDSM.16.MT88.4 R12, [R3+UR5+0xc100] ;  /* 0x00c10005030c783b */ /* 0x000e280008004200 */
[----:B0-----:R-:W-:Y:S04]  /*1c8e0*/  STL.64 [R1+0x5500], R14 ;  /* 0x0055000e01007387 */ /* 0x001fe80000100a00 */
[----:B------:R2:W-:Y:S02]  /*1c8f0*/  STL.64 [R1+0x54f8], R12 ;  /* 0x0054f80c01007387 */ /* 0x0005e40000100a00 */
[----:B--2---:R-:W-:Y:S01]  /*1c900*/  HMMA.16816.F32.BF16 R12, R16, R10, R20 ;  /* 0x0000000a100c723c */ /* 0x004fe20000041814 */
[----:B------:R-:W-:Y:S01]  /*1c910*/  IMAD.MOV.U32 R21, RZ, RZ, R9 ;  /* 0x000000ffff157224 */ /* 0x000fe200078e0009 */
[----:B------:R-:W-:-:S02]  /*1c920*/  MOV R22, R8 ;  /* 0x0000000800167202 */ /* 0x000fc40000000f00 */
[----:B------:R-:W0:Y:S01]  /*1c930*/  LDSM.16.MT88.4 R8, [R3+UR5+0xc180] ;  /* 0x00c180050308783b */ /* 0x000e220008004200 */
[----:B------:R-:W-:Y:S01]  /*1c940*/  IMAD.MOV.U32 R23, RZ, RZ, R0 ;  /* 0x000000ffff177224 */ /* 0x000fe200078e0000 */
[----:B------:R-:W-:Y:S02]  /*1c950*/  MOV R20, R7 ;  /* 0x0000000700147202 */ /* 0x000fe40000000f00 */
[----:B------:R-:W2:Y:S11]  /*1c960*/  LDL.LU R7, [R1+0x55bc] ;  /* 0x0055bc0001077983 */ /* 0x000eb60000300800 */
[----:B------:R-:W-:Y:S04]  /*1c970*/  STL.64 [R1+0x110], R12 ;  /* 0x0001100c01007387 */ /* 0x000fe80000100a00 */
[----:B------:R-:W-:Y:S04]  /*1c980*/  STL.64 [R1+0x118], R14 ;  /* 0x0001180e01007387 */ /* 0x000fe80000100a00 */
[----:B------:R-:W-:Y:S04]  /*1c990*/  STL.64 [R1+0x5530], R22 ;  /* 0x0055301601007387 */ /* 0x000fe80000100a00 */
[----:B------:R1:W-:Y:S04]  /*1c9a0*/  STL.64 [R1+0x5528], R20 ;  /* 0x0055281401007387 */ /* 0x0003e80000100a00 */
[----:B0-----:R-:W-:Y:S04]  /*1c9b0*/  STL.64 [R1+0x54f0], R10 ;  /* 0x0054f00a01007387 */ /* 0x001fe80000100a00 */
[----:B------:R0:W-:Y:S01]  /*1c9c0*/  STL.64 [R1+0x54e8], R8 ;  /* 0x0054e80801007387 */ /* 0x0001e20000100a00 */
[----:B-1----:R-:W-:-:S03]  /*1c9d0*/  MOV R20, R28 ;  /* 0x0000001c00147202 */ /* 0x002fc60000000f00 */
[----:B0-----:R-:W3:Y:S04]  /*1c9e0*/  LDL.LU R8, [R1+0xb0] ;  /* 0x0000b00001087983 */ /* 0x001ee80000300800 */
[----:B------:R-:W3:Y:S04]  /*1c9f0*/  LDL.LU R9, [R1+0xb4] ;  /* 0x0000b40001097983 */ /* 0x000ee80000300800 */
[----:B------:R-:W4:Y:S04]  /*1ca00*/  LDL.LU R10, [R1+0xb8] ;  /* 0x0000b800010a7983 */ /* 0x000f280000300800 */
[----:B------:R-:W4:Y:S04]  /*1ca10*/  LDL.LU R11, [R1+0xbc] ;  /* 0x0000bc00010b7983 */ /* 0x000f280000300800 */
[----:B------:R-:W5:Y:S01]  /*1ca20*/  LDL.LU R28, [R1+0x55b8] ;  /* 0x0055b800011c7983 */ /* 0x000f620000300800 */
[----:B------:R-:W-:Y:S01]  /*1ca30*/  MOV R22, R5 ;  /* 0x0000000500167202 */ /* 0x000fe20000000f00 */
[----:B------:R-:W-:-:S02]  /*1ca40*/  IMAD.MOV.U32 R23, RZ, RZ, R29 ;  /* 0x000000ffff177224 */ /* 0x000fc400078e001d */
[----:B------:R-:W-:Y:S02]  /*1ca50*/  IMAD.MOV.U32 R21, RZ, RZ, R4 ;  /* 0x000000ffff157224 */ /* 0x000fe400078e0004 */
[----:B------:R-:W3:Y:S04]  /*1ca60*/  LDL.LU R4, [R1+0x55b4] ;  /* 0x0055b40001047983 */ /* 0x000ee80000300800 */
[----:B------:R-:W3:Y:S04]  /*1ca70*/  LDL.LU R5, [R1+0x55b0] ;  /* 0x0055b00001057983 */ /* 0x000ee80000300800 */
[----:B------:R0:W-:Y:S04]  /*1ca80*/  STL.64 [R1+0x5550], R22 ;  /* 0x0055501601007387 */ /* 0x0001e80000100a00 */
[----:B------:R1:W-:Y:S01]  /*1ca90*/  STL.64 [R1+0x5548], R20 ;  /* 0x0055481401007387 */ /* 0x0003e20000100a00 */
[----:B0-----:R-:W-:Y:S01]  /*1caa0*/  MOV R22, R26 ;  /* 0x0000001a00167202 */ /* 0x001fe20000000f00 */
[----:B------:R-:W-:Y:S01]  /*1cab0*/  IMAD.MOV.U32 R23, RZ, RZ, R27 ;  /* 0x000000ffff177224 */ /* 0x000fe200078e001b */
[----:B-1----:R-:W-:Y:S01]  /*1cac0*/  MOV R20, R24 ;  /* 0x0000001800147202 */ /* 0x002fe20000000f00 */
[----:B------:R-:W-:Y:S01]  /*1cad0*/  IMAD.MOV.U32 R21, RZ, RZ, R25 ;  /* 0x000000ffff157224 */ /* 0x000fe200078e0019 */
[----:B------:R-:W3:Y:S04]  /*1cae0*/  LDL.LU R24, [R1+0x55ac] ;  /* 0x0055ac0001187983 */ /* 0x000ee80000300800 */
[----:B------:R-:W3:Y:S04]  /*1caf0*/  LDL.LU R25, [R1+0x55a8] ;  /* 0x0055a80001197983 */ /* 0x000ee80000300800 */
[----:B------:R-:W3:Y:S04]  /*1cb00*/  LDL.LU R26, [R1+0x55a4] ;  /* 0x0055a400011a7983 */ /* 0x000ee80000300800 */
[----:B------:R-:W3:Y:S04]  /*1cb10*/  LDL.LU R27, [R1+0x55a0] ;  /* 0x0055a000011b7983 */ /* 0x000ee80000300800 */
[----:B------:R0:W-:Y:S04]  /*1cb20*/  STL.64 [R1+0x5570], R22 ;  /* 0x0055701601007387 */ /* 0x0001e80000100a00 */
[----:B------:R2:W-:Y:S01]  /*1cb30*/  STL.64 [R1+0x5568], R20 ;  /* 0x0055681401007387 */ /* 0x0005e20000100a00 */
[----:B0-----:R-:W-:Y:S01]  /*1cb40*/  MOV R22, R6 ;  /* 0x0000000600167202 */ /* 0x001fe20000000f00 */
[----:B------:R-:W-:-:S02]  /*1cb50*/  IMAD.MOV.U32 R23, RZ, RZ, R2 ;  /* 0x000000ffff177224 */ /* 0x000fc400078e0002 */
[----:B--2---:R-:W-:Y:S01]  /*1cb60*/  IMAD.MOV.U32 R21, RZ, RZ, R7 ;  /* 0x000000ffff157224 */ /* 0x004fe200078e0007 */
[----:B-----5:R-:W-:Y:S02]  /*1cb70*/  MOV R20, R28 ;  /* 0x0000001c00147202 */ /* 0x020fe40000000f00 */
[----:B------:R-:W2:Y:S04]  /*1cb80*/  LDL.LU R28, [R1+0x559c] ;  /* 0x00559c00011c7983 */ /* 0x000ea80000300800 */
[----:B------:R-:W-:Y:S04]  /*1cb90*/  STL.64 [R1+0x5590], R22 ;  /* 0x0055901601007387 */ /* 0x000fe80000100a00 */
[----:B------:R-:W-:Y:S04]  /*1cba0*/  STL.64 [R1+0x5588], R20 ;  /* 0x0055881401007387 */ /* 0x000fe80000100a00 */
[----:B----4-:R-:W-:Y:S04]  /*1cbb0*/  STL.64 [R1+0x5520], R10 ;  /* 0x0055200a01007387 */ /* 0x010fe80000100a00 */
[----:B---3--:R0:W-:Y:S04]  /*1cbc0*/  STL.64 [R1+0x5518], R8 ;  /* 0x0055180801007387 */ /* 0x0081e80000100a00 */
[----:B0-----:R-:W3:Y:S04]  /*1cbd0*/  LDL.LU R8, [R1+0x100] ;  /* 0x0001000001087983 */ /* 0x001ee80000300800 */
[----:B------:R-:W3:Y:S04]  /*1cbe0*/  LDL.LU R9, [R1+0x104] ;  /* 0x0001040001097983 */ /* 0x000ee80000300800 */
[----:B------:R-:W4:Y:S01]  /*1cbf0*/  LDL.LU R10, [R1+0x108] ;  /* 0x00010800010a7983 */ /* 0x000f220000300800 */
[----:B--2---:R-:W-:-:S03]  /*1cc00*/  MOV R11, R28 ;  /* 0x0000001c000b7202 */ /* 0x004fc60000000f00 */
[----:B------:R-:W2:Y:S04]  /*1cc10*/  LDL.LU R28, [R1+0x5598] ;  /* 0x00559800011c7983 */ /* 0x000ea80000300800 */
[----:B------:R-:W5:Y:S04]  /*1cc20*/  LDL.LU R20, [R1+0x1a0] ;  /* 0x0001a00001147983 */ /* 0x000f680000300800 */
[----:B------:R-:W5:Y:S04]  /*1cc30*/  LDL.LU R21, [R1+0x1a4] ;  /* 0x0001a40001157983 */ /* 0x000f680000300800 */
[----:B------:R-:W5:Y:S04]  /*1cc40*/  LDL.LU R22, [R1+0x1a8] ;  /* 0x0001a80001167983 */ /* 0x000f680000300800 */
[----:B------:R-:W5:Y:S04]  /*1cc50*/  LDL.LU R23, [R1+0x1ac] ;  /* 0x0001ac0001177983 */ /* 0x000f680000300800 */
[----:B----4-:R-:W-:Y:S04]  /*1cc60*/  STL.64 [R1+0x5540], R10 ;  /* 0x0055400a01007387 */ /* 0x010fe80000100a00 */
[----:B---3--:R0:W-:Y:S04]  /*1cc70*/  STL.64 [R1+0x5538], R8 ;  /* 0x0055380801007387 */ /* 0x0081e80000100a00 */
[----:B0-----:R-:W3:Y:S04]  /*1cc80*/  LDL.LU R8, [R1+0x140] ;  /* 0x0001400001087983 */ /* 0x001ee80000300800 */
[----:B------:R-:W3:Y:S04]  /*1cc90*/  LDL.LU R9, [R1+0x144] ;  /* 0x0001440001097983 */ /* 0x000ee80000300800 */
[----:B------:R-:W4:Y:S04]  /*1cca0*/  LDL.LU R10, [R1+0x148] ;  /* 0x00014800010a7983 */ /* 0x000f280000300800 */
[----:B------:R-:W4:Y:S04]  /*1ccb0*/  LDL.LU R11, [R1+0x14c] ;  /* 0x00014c00010b7983 */ /* 0x000f280000300800 */
[----:B--2---:R-:W0:Y:S04]  /*1ccc0*/  LDSM.16.MT88.4 R16, [R28+UR5+0xc000] ;  /* 0x00c000051c10783b */ /* 0x004e280008004200 */
[----:B----4-:R-:W-:Y:S04]  /*1ccd0*/  STL.64 [R1+0x5560], R10 ;  /* 0x0055600a01007387 */ /* 0x010fe80000100a00 */
[----:B---3--:R1:W-:Y:S04]  /*1cce0*/  STL.64 [R1+0x5558], R8 ;  /* 0x0055580801007387 */ /* 0x0083e80000100a00 */
[----:B-1----:R-:W2:Y:S04]  /*1ccf0*/  LDL.LU R8, [R1+0x150] ;  /* 0x0001500001087983 */ /* 0x002ea80000300800 */
[----:B------:R-:W2:Y:S04]  /*1cd00*/  LDL.LU R9, [R1+0x154] ;  /* 0x0001540001097983 */ /* 0x000ea80000300800 */
[----:B------:R-:W3:Y:S04]  /*1cd10*/  LDL.LU R10, [R1+0x158] ;  /* 0x00015800010a7983 */ /* 0x000ee80000300800 */
[----:B------:R-:W3:Y:S01]  /*1cd20*/  LDL.LU R11, [R1+0x15c] ;  /* 0x00015c00010b7983 */ /* 0x000ee20000300800 */
[-C--:B-----5:R-:W-:Y:S03]  /*1cd30*/  HMMA.16816.F32.BF16 R24, R24, R4.reuse, R20 ;  /* 0x000000041818723c */ /* 0x0a0fe60000041814 */
[----:B---3--:R-:W-:Y:S04]  /*1cd40*/  STL.64 [R1+0x5580], R10 ;  /* 0x0055800a01007387 */ /* 0x008fe80000100a00 */
[----:B--2---:R1:W-:Y:S04]  /*1cd50*/  STL.64 [R1+0x5578], R8 ;  /* 0x0055780801007387 */ /* 0x0043e80000100a00 */
        /* <DEDUP_REMOVED lines=8> */
[----:B------:R-:W-:Y:S04]  /*1cde0*/  STL [R1+0x5498], R3 ;  /* 0x0054980301007387 */ /* 0x000fe80000100800 */
[----:B0-----:R-:W-:Y:S04]  /*1cdf0*/  STL.64 [R1+0x54d0], R18 ;  /* 0x0054d01201007387 */ /* 0x001fe80000100a00 */
[----:B------:R0:W-:Y:S04]  /*1ce00*/  STL.64 [R1+0x54c8], R16 ;  /* 0x0054c81001007387 */ /* 0x0001e80000100a00 */
[----:B0-----:R-:W4:Y:S04]  /*1ce10*/  LDL.LU R16, [R1+0xa0] ;  /* 0x0000a00001107983 */ /* 0x001f280000300800 */
[----:B------:R-:W4:Y:S04]  /*1ce20*/  LDL.LU R17, [R1+0xa4] ;  /* 0x0000a40001117983 */ /* 0x000f280000300800 */
[----:B------:R-:W4:Y:S04]  /*1ce30*/  LDL.LU R18, [R1+0xa8] ;  /* 0x0000a80001127983 */ /* 0x000f280000300800 */
[----:B------:R-:W4:Y:S04]  /*1ce40*/  LDL.LU R19, [R1+0xac] ;  /* 0x0000ac0001137983 */ /* 0x000f280000300800 */
[----:B------:R-:W2:Y:S04]  /*1ce50*/  LDL.LU.64 R22, [R1+0x5590] ;  /* 0x0055900001167983 */ /* 0x000ea80000300a00 */
[----:B------:R-:W2:Y:S04]  /*1ce60*/  LDL.LU.64 R20, [R1+0x5588] ;  /* 0x0055880001147983 */ /* 0x000ea80000300a00 */
[----:B------:R-:W-:Y:S04]  /*1ce70*/  STL.64 [R1+0xe0], R24 ;  /* 0x0000e01801007387 */ /* 0x000fe80000100a00 */
[----:B------:R-:W-:Y:S04]  /*1ce80*/  STL.64 [R1+0xe8], R26 ;  /* 0x0000e81a01007387 */ /* 0x000fe80000100a00 */
[----:B------:R-:W0:Y:S04]  /*1ce90*/  LDSM.16.MT88.4 R24, [R28+UR5+0xc080] ;  /* 0x00c080051c18783b */ /* 0x000e280008004200 */
[----:B0-----:R-:W-:Y:S01]  /*1cea0*/  STL [R1+0x54e0], R27 ;  /* 0x0054e01b01007387 */ /* 0x001fe20000100800 */
        /* <DEDUP_REMOVED lines=10> */
[----:B------:R-:W-:Y:S01]  /*1cf50*/  STL [R1+0xf0], R20 ;  /* 0x0000f01401007387 */ /* 0x000fe20000100800 */
[----:B------:R-:W-:Y:S01]  /*1cf60*/  IMAD.MOV.U32 R6, RZ, RZ, R21 ;  /* 0x000000ffff067224 */ /* 0x000fe200078e0015 */
[----:B------:R-:W-:Y:S02]  /*1cf70*/  MOV R7, R22 ;  /* 0x0000001600077202 */ /* 0x000fe40000000f00 */
[----:B------:R-:W-:Y:S04]  /*1cf80*/  STL [R1+0xfc], R23 ;  /* 0x0000fc1701007387 */ /* 0x000fe80000100800 */
        /* <DEDUP_REMOVED lines=19> */
[----:B------:R-:W-:Y:S01]  /*1d0c0*/  MOV R6, R22 ;  /* 0x0000001600067202 */ /* 0x000fe20000000f00 */
[----:B------:R0:W-:Y:S01]  /*1d0d0*/  STL [R1+0x100], R20 ;  /* 0x0001001401007387 */ /* 0x0001e20000100800 */
[----:B------:R-:W-:Y:S02]  /*1d0e0*/  IMAD.MOV.U32 R29, RZ, RZ, R23 ;  /* 0x000000ffff1d7224 */ /* 0x000fe400078e0017 */
[----:B------:R-:W-:Y:S01]  /*1d0f0*/  IMAD.MOV.U32 R7, RZ, RZ, R21 ;  /* 0x000000ffff077224 */ /* 0x000fe200078e0015 */
[----:B------:R-:W3:Y:S04]  /*1d100*/  LDL.LU.64 R22, [R1+0x5510] ;  /* 0x0055100001167983 */ /* 0x000ee80000300a00 */
[----:B0-----:R-:W3:Y:S04]  /*1d110*/  LDL.LU.64 R20, [R1+0x5508] ;  /* 0x0055080001147983 */ /* 0x001ee80000300a00 */
[----:B------:R-:W-:Y:S04]  /*1d120*/  STL [R1+0x54a4], R29 ;  /* 0x0054a41d01007387 */ /* 0x000fe80000100800 */
[----:B------:R-:W-:Y:S04]  /*1d130*/  STL [R1+0x54a0], R6 ;  /* 0x0054a00601007387 */ /* 0x000fe80000100800 */
[----:B------:R-:W-:Y:S01]  /*1d140*/  STL [R1+0x549c], R7 ;  /* 0x00549c0701007387 */ /* 0x000fe20000100800 */
[----:B---3--:R-:W-:Y:S03]  /*1d150*/  HMMA.16816.F32.BF16 R20, R20, R4, R12 ;  /* 0x000000041414723c */ /* 0x008fe6000004180c */
[----:B------:R-:W2:Y:S04]  /*1d160*/  LDL.LU.64 R14, [R1+0x5500] ;  /* 0x00550000010e7983 */ /* 0x000ea80000300a00 */
[----:B------:R-:W2:-:S12]  /*1d170*/  LDL.LU.64 R12, [R1+0x54f8] ;  /* 0x0054f800010c7983 */ /* 0x000e980000300a00 */
[----:B------:R0:W-:Y:S04]  /*1d180*/  STL.64 [R1+0x50], R20 ;  /* 0x0000501401007387 */ /* 0x0001e80000100a00 */
[----:B------:R1:W-:Y:S04]  /*1d190*/  STL.64 [R1+0x58], R22 ;  /* 0x0000581601007387 */ /* 0x0003e80000100a00 */
[----:B0-----:R-:W3:Y:S04]  /*1d1a0*/  LDL.LU R20, [R1+0x70] ;  /* 0x0000700001147983 */ /* 0x001ee80000300800 */
[----:B------:R-:W3:Y:S04]  /*1d1b0*/  LDL.LU R21, [R1+0x74] ;  /* 0x0000740001157983 */ /* 0x000ee80000300800 */
[----:B-1----:R-:W3:Y:S04]  /*1d1c0*/  LDL.LU R22, [R1+0x78] ;  /* 0x0000780001167983 */ /* 0x002ee80000300800 */
[----:B------:R-:W3:Y:S01]  /*1d1d0*/  LDL.LU R23, [R1+0x7c] ;  /* 0x00007c0001177983 */ /* 0x000ee20000300800 */
[----:B--2---:R-:W-:Y:S03]  /*1d1e0*/  HMMA.16816.F32.BF16 R12, R12, R4, R8 ;  /* 0x000000040c0c723c */ /* 0x004fe60000041808 */
[----:B------:R-:W4:Y:S04]  /*1d1f0*/  LDL.LU.64 R10, [R1+0x54f0] ;  /* 0x0054f000010a7983 */ /* 0x000f280000300a00 */
[----:B------:R-:W4:-:S12]  /*1d200*/  LDL.LU.64 R8, [R1+0x54e8] ;  /* 0x0054e80001087983 */ /* 0x000f180000300a00 */
[----:B------:R-:W-:Y:S04]  /*1d210*/  STL.64 [R1+0x60], R12 ;  /* 0x0000600c01007387 */ /* 0x000fe80000100a00 */
[----:B------:R-:W-:Y:S04]  /*1d220*/  STL.64 [R1+0x68], R14 ;  /* 0x0000680e01007387 */ /* 0x000fe80000100a00 */
[----:B------:R-:W0:Y:S04]  /*1d230*/  LDSM.16.MT88.4 R12, [R28+UR5+0xc180] ;  /* 0x00c180051c0c783b */ /* 0x000e280008004200 */
[----:B0-----:R0:W-:Y:S04]  /*1d240*/  STL.64 [R1+0x54c0], R14 ;  /* 0x0054c00e01007387 */ /* 0x0011e80000100a00 */
[----:B------:R1:W-:Y:S01]  /*1d250*/  STL.64 [R1+0x54b8], R12 ;  /* 0x0054b80c01007387 */ /* 0x0003e20000100a00 */
[----:B0-----:R-:W-:-:S02]  /*1d260*/  MOV R14, R2 ;  /* 0x00000002000e7202 */ /* 0x001fc40000000f00 */
[----:B-1----:R-:W-:Y:S01]  /*1d270*/  MOV R12, R27 ;  /* 0x0000001b000c7202 */ /* 0x002fe20000000f00 */
[----:B------:R-:W-:Y:S01]  /*1d280*/  IMAD.MOV.U32 R13, RZ, RZ, R0 ;  /* 0x000000ffff0d7224 */ /* 0x000fe200078e0000 */
[----:B------:R-:W3:Y:S04]  /*1d290*/  LDL.LU R27, [R1+0x54e0] ;  /* 0x0054e000011b7983 */ /* 0x000ee80000300800 */
[----:B------:R-:W2:Y:S04]  /*1d2a0*/  LDL.LU R0, [R1+0x54dc] ;  /* 0x0054dc0001007983 */ /* 0x000ea80000300800 */
[----:B------:R-:W5:Y:S01]  /*1d2b0*/  LDL.LU R2, [R1+0x54d8] ;  /* 0x0054d80001027983 */ /* 0x000f620000300800 */
[----:B----4-:R-:W-:Y:S03]  /*1d2c0*/  HMMA.16816.F32.BF16 R8, R8, R4, R16 ;  /* 0x000000040808723c */ /* 0x010fe60000041810 */
[----:B------:R-:W4:Y:S04]  /*1d2d0*/  LDL.LU.64 R18, [R1+0x54d0] ;  /* 0x0054d00001127983 */ /* 0x000f280000300a00 */
[----:B------:R-:W4:-:S12]  /*1d2e0*/  LDL.LU.64 R16, [R1+0x54c8] ;  /* 0x0054c80001107983 */ /* 0x000f180000300a00 */
[----:B------:R0:W-:Y:S04]  /*1d2f0*/  STL.64 [R1+0x130], R8 ;  /* 0x0001300801007387 */ /* 0x0001e80000100a00 */
[----:B------:R1:W-:Y:S04]  /*1d300*/  STL.64 [R1+0x138], R10 ;  /* 0x0001380a01007387 */ /* 0x0003e80000100a00 */
[----:B0-----:R-:W4:Y:S04]  /*1d310*/  LDL.LU R8, [R1+0x80] ;  /* 0x0000800001087983 */ /* 0x001f280000300800 */
[----:B------:R-:W4:Y:S04]  /*1d320*/  LDL.LU R9, [R1+0x84] ;  /* 0x0000840001097983 */ /* 0x000f280000300800 */
[----:B-1----:R-:W4:Y:S04]  /*1d330*/  LDL.LU R10, [R1+0x88] ;  /* 0x00008800010a7983 */ /* 0x002f280000300800 */
[----:B------:R-:W4:Y:S02]  /*1d340*/  LDL.LU R11, [R1+0x8c] ;  /* 0x00008c00010b7983 */ /* 0x000f240000300800 */
[----:B----4-:R-:W-:Y:S02]  /*1d350*/  HMMA.16816.F32.BF16 R16, R16, R4, R8 ;  /* 0x000000041010723c */ /* 0x010fe40000041808 */
[----:B-----5:R-:W0:Y:S04]  /*1d360*/  LDSM.16.MT88.4 R8, [R2+UR5+0xc000] ;  /* 0x00c000050208783b */ /* 0x020e280008004200 */
[----:B0-----:R-:W-:-:S13]  /*1d370*/  STL.64 [R1+0x54b0], R10 ;  /* 0x0054b00a01007387 */ /* 0x001fda0000100a00 */
[----:B------:R-:W-:Y:S04]  /*1d380*/  STL.64 [R1+0x150], R16 ;  /* 0x0001501001007387 */ /* 0x000fe80000100a00 */
[----:B------:R3:W-:Y:S02]  /*1d390*/  STL.64 [R1+0x158], R18 ;  /* 0x0001581201007387 */ /* 0x0007e40000100a00 */
[----:B---3--:R-:W-:Y:S02]  /*1d3a0*/  HMMA.16816.F32.BF16 R16, R24, R4, R20 ;  /* 0x000000041810723c */ /* 0x008fe40000041814 */
[----:B------:R0:W-:Y:S01]  /*1d3b0*/  STL.64 [R1+0x54a8], R8 ;  /* 0x0054a80801007387 */ /* 0x0001e20000100a00 */
[----:B------:R-:W-:-:S03]  /*1d3c0*/  IMAD.MOV.U32 R15, RZ, RZ, R3 ;  /* 0x000000ffff0f7224 */ /* 0x000fc600078e0003 */
[----:B------:R-:W-:Y:S04]  /*1d3d0*/  LDSM.16.MT88.4 R20, [R2+UR5+0xc100] ;  /* 0x00c100050214783b */ /* 0x000fe80008004200 */
[----:B0-----:R-:W3:Y:S04]  /*1d3e0*/  LDL.LU R8, [R1+0x90] ;  /* 0x0000900001087983 */ /* 0x001ee80000300800 */
[----:B------:R-:W3:Y:S04]  /*1d3f0*/  LDL.LU R9, [R1+0x94] ;  /* 0x0000940001097983 */ /* 0x000ee80000300800 */
[----:B------:R-:W3:Y:S04]  /*1d400*/  LDL.LU R10, [R1+0x98] ;  /* 0x00009800010a7983 */ /* 0x000ee80000300800 */
[----:B------:R-:W3:Y:S04]  /*1d410*/  LDL.LU R11, [R1+0x9c] ;  /* 0x00009c00010b7983 */ /* 0x000ee80000300800 */
[----:B------:R-:W4:Y:S04]  /*1d420*/  LDL.LU R24, [R1+0x40] ;  /* 0x0000400001187983 */ /* 0x000f280000300800 */
[----:B------:R-:W-:Y:S04]  /*1d430*/  STL.64 [R1+0x120], R16 ;  /* 0x0001201001007387 */ /* 0x000fe80000100a00 */
[----:B------:R-:W-:Y:S04]  /*1d440*/  STL.64 [R1+0x128], R18 ;  /* 0x0001281201007387 */ /* 0x000fe80000100a00 */
[----:B------:R-:W4:Y:S04]  /*1d450*/  LDL.LU R25, [R1+0x44] ;  /* 0x0000440001197983 */ /* 0x000f280000300800 */
[----:B------:R-:W4:Y:S04]  /*1d460*/  LDL.LU R26, [R1+0x48] ;  /* 0x00004800011a7983 */ /* 0x000f280000300800 */
[----:B------:R-:W4:Y:S04]  /*1d470*/  LDL.LU R27, [R1+0x4c] ;  /* 0x00004c00011b7983 */ /* 0x000f280000300800 */
[----:B------:R-:W0:Y:S04]  /*1d480*/  LDSM.16.MT88.4 R16, [R2+UR5+0xc080] ;  /* 0x00c080050210783b */ /* 0x000e280008004200 */
[----:B0-----:R-:W-:Y:S04]  /*1d490*/  STL.64 [R1+0x5490], R18 ;  /* 0x0054901201007387 */ /* 0x001fe80000100a00 */
[----:B------:R4:W-:Y:S04]  /*1d4a0*/  STL.64 [R1+0x5488], R16 ;  /* 0x0054881001007387 */ /* 0x0009e80000100a00 */
[----:B------:R-:W-:Y:S04]  /*1d4b0*/  STL.64 [R1+0x5470], R22 ;  /* 0x0054701601007387 */ /* 0x000fe80000100a00 */
[----:B------:R-:W-:Y:S01]  /*1d4c0*/  STL.64 [R1+0x5468], R20 ;  /* 0x0054681401007387 */ /* 0x000fe20000100a00 */
[----:B----4-:R-:W-:Y:S03]  /*1d4d0*/  HMMA.16816.F32.BF16 R16, R12, R4, R24 ;  /* 0x000000040c10723c */ /* 0x010fe60000041818 */
[----:B------:R-:W0:Y:S02]  /*1d4e0*/  LDSM.16.MT88.4 R12, [R2+UR5+0xc180] ;  /* 0x00c18005020c783b */ /* 0x000e240008004200 */
[----:B0-----:R-:W-:Y:S01]  /*1d4f0*/  MOV R23, R12 ;  /* 0x0000000c00177202 */ /* 0x001fe20000000f00 */
[----:B------:R-:W-:Y:S01]  /*1d500*/  IMAD.MOV.U32 R22, RZ, RZ, R13 ;  /* 0x000000ffff167224 */ /* 0x000fe200078e000d */
[----:B------:R-:W-:Y:S01]  /*1d510*/  MOV R21, R14 ;  /* 0x0000000e00157202 */ /* 0x000fe20000000f00 */
[----:B------:R-:W-:-:S02]  /*1d520*/  IMAD.MOV.U32 R20, RZ, RZ, R15 ;  /* 0x000000ffff147224 */ /* 0x000fc400078e000f */
[----:B--2---:R-:W0:Y:S09]  /*1d530*/  LDSM.16.MT88.4 R12, [R0+UR5+0xe000] ;  /* 0x00e00005000c783b */ /* 0x004e320008004200 */
[----:B------:R-:W-:Y:S04]  /*1d540*/  STL.64 [R1+0x70], R16 ;  /* 0x0000701001007387 */ /* 0x000fe80000100a00 */
[----:B------:R0:W-:Y:S02]  /*1d550*/  STL.64 [R1+0x78], R18 ;  /* 0x0000781201007387 */ /* 0x0001e40000100a00 */
[----:B0-----:R-:W-:Y:S01]  /*1d560*/  MOV R19, R12 ;  /* 0x0000000c00137202 */ /* 0x001fe20000000f00 */
        /* <DEDUP_REMOVED lines=16> */
[----:B------:R-:W2:Y:S04]  /*1d670*/  LDL.LU.64 R10, [R1+0x54b0] ;  /* 0x0054b000010a7983 */ /* 0x000ea80000300a00 */
[----:B------:R-:W2:-:S13]  /*1d680*/  LDL.LU.64 R8, [R1+0x54a8] ;  /* 0x0054a80001087983 */ /* 0x000e9a0000300a00 */
[----:B------:R-:W-:Y:S04]  /*1d690*/  STL.64 [R1+0x80], R12 ;  /* 0x0000800c01007387 */ /* 0x000fe80000100a00 */
[----:B------:R-:W-:Y:S04]  /*1d6a0*/  STL.64 [R1+0x88], R14 ;  /* 0x0000880e01007387 */ /* 0x000fe80000100a00 */
[----:B------:R-:W0:Y:S04]  /*1d6b0*/  LDSM.16.MT88.4 R12, [R0+UR5+0xe180] ;  /* 0x00e18005000c783b */ /* 0x000e280008004200 */
[----:B0-----:R0:W-:Y:S04]  /*1d6c0*/  STL.64 [R1+0x53f8], R14 ;  /* 0x0053f80e01007387 */ /* 0x0011e80000100a00 */
        /* <DEDUP_REMOVED lines=11> */
[----:B0-----:R-:W-:Y:S01]  /*1d780*/  MOV R14, R25 ;  /* 0x00000019000e7202 */ /* 0x001fe20000000f00 */
[----:B------:R-:W-:Y:S01]  /*1d790*/  IMAD.MOV.U32 R15, RZ, RZ, R24 ;  /* 0x000000ffff0f7224 */ /* 0x000fe200078e0018 */
[----:B-1----:R-:W-:Y:S01]  /*1d7a0*/  MOV R12, R27 ;  /* 0x0000001b000c7202 */ /* 0x002fe20000000f00 */
[----:B------:R-:W-:-:S03]  /*1d7b0*/  IMAD.MOV.U32 R13, RZ, RZ, R26 ;  /* 0x000000ffff0d7224 */ /* 0x000fc600078e001a */
[----:B------:R0:W-:Y:S04]  /*1d7c0*/  STL.64 [R1+0x5428], R14 ;  /* 0x0054280e01007387 */ /* 0x0001e80000100a00 */
[----:B------:R1:W-:Y:S01]  /*1d7d0*/  STL.64 [R1+0x5420], R12 ;  /* 0x0054200c01007387 */ /* 0x0003e20000100a00 */
[----:B0-----:R-:W-:Y:S01]  /*1d7e0*/  MOV R14, R17 ;  /* 0x00000011000e7202 */ /* 0x001fe20000000f00 */
[----:B------:R-:W-:Y:S02]  /*1d7f0*/  IMAD.MOV.U32 R15, RZ, RZ, R16 ;  /* 0x000000ffff0f7224 */ /* 0x000fe400078e0010 */
[----:B------:R-:W3:Y:S01]  /*1d800*/  LDL.LU R16, [R1+0x190] ;  /* 0x0001900001107983 */ /* 0x000ee20000300800 */
[----:B-1----:R-:W-:Y:S01]  /*1d810*/  MOV R12, R19 ;  /* 0x00000013000c7202 */ /* 0x002fe20000000f00 */
[----:B------:R-:W-:-:S02]  /*1d820*/  IMAD.MOV.U32 R13, RZ, RZ, R18 ;  /* 0x000000ffff0d7224 */ /* 0x000fc400078e0012 */
[----:B------:R-:W3:Y:S04]  /*1d830*/  LDL.LU R17, [R1+0x194] ;  /* 0x0001940001117983 */ /* 0x000ee80000300800 */
[----:B------:R-:W3:Y:S04]  /*1d840*/  LDL.LU R18, [R1+0x198] ;  /* 0x0001980001127983 */ /* 0x000ee80000300800 */
[----:B------:R-:W3:Y:S04]  /*1d850*/  LDL.LU R19, [R1+0x19c] ;  /* 0x00019c0001137983 */ /* 0x000ee80000300800 */
[----:B------:R0:W-:Y:S04]  /*1d860*/  STL.64 [R1+0x5448], R14 ;  /* 0x0054480e01007387 */ /* 0x0001e80000100a00 */
[----:B------:R1:W-:Y:S01]  /*1d870*/  STL.64 [R1+0x5440], R12 ;  /* 0x0054400c01007387 */ /* 0x0003e20000100a00 */
[----:B0-----:R-:W-:Y:S01]  /*1d880*/  IMAD.MOV.U32 R15, RZ, RZ, R20 ;  /* 0x000000ffff0f7224 */ /* 0x001fe200078e0014 */
[----:B------:R-:W-:-:S02]  /*1d890*/  MOV R14, R21 ;  /* 0x00000015000e7202 */ /* 0x000fc40000000f00 */
[----:B------:R-:W3:Y:S01]  /*1d8a0*/  LDL.LU R20, [R1+0x180] ;  /* 0x0001800001147983 */ /* 0x000ee20000300800 */
[----:B-1----:R-:W-:Y:S01]  /*1d8b0*/  IMAD.MOV.U32 R13, RZ, RZ, R22 ;  /* 0x000000ffff0d7224 */ /* 0x002fe200078e0016 */
[----:B------:R-:W-:Y:S02]  /*1d8c0*/  MOV R12, R23 ;  /* 0x00000017000c7202 */ /* 0x000fe40000000f00 */
[----:B------:R-:W3:Y:S04]  /*1d8d0*/  LDL.LU R21, [R1+0x184] ;  /* 0x0001840001157983 */ /* 0x000ee80000300800 */
[----:B------:R-:W3:Y:S04]  /*1d8e0*/  LDL.LU R22, [R1+0x188] ;  /* 0x0001880001167983 */ /* 0x000ee80000300800 */
[----:B------:R-:W3:Y:S04]  /*1d8f0*/  LDL.LU R23, [R1+0x18c] ;  /* 0x00018c0001177983 */ /* 0x000ee80000300800 */
[----:B--2---:R-:W0:Y:S04]  /*1d900*/  LDSM.16.MT88.4 R24, [R3+UR5+0xe000] ;  /* 0x00e000050318783b */ /* 0x004e280008004200 */
[----:B0-----:R-:W-:Y:S04]  /*1d910*/  STL.64 [R1+0x53e8], R26 ;  /* 0x0053e81a01007387 */ /* 0x001fe80000100a00 */
        /* <DEDUP_REMOVED lines=16> */
[----:B------:R-:W2:Y:S01]  /*1da20*/  LDL.LU R27, [R1+0xec] ;  /* 0x0000ec00011b7983 */ /* 0x000ea20000300800 */
[----:B---3--:R-:W-:Y:S03]  /*1da30*/  HMMA.16816.F32.BF16 R8, R8, R4, R16 ;  /* 0x000000040808723c */ /* 0x008fe60000041810 */
[----:B--2---:R-:W-:Y:S04]  /*1da40*/  STL.64 [R1+0x5458], R26 ;  /* 0x0054581a01007387 */ /* 0x004fe80000100a00 */
[----:B------:R0:W-:Y:S04]  /*1da50*/  STL.64 [R1+0x5450], R24 ;  /* 0x0054501801007387 */ /* 0x0001e80000100a00 */
[----:B0-----:R-:W2:Y:S04]  /*1da60*/  LDL.LU R24, [R1+0x110] ;  /* 0x0001100001187983 */ /* 0x001ea80000300800 */
[----:B------:R-:W2:Y:S04]  /*1da70*/  LDL.LU R25, [R1+0x114] ;  /* 0x0001140001197983 */ /* 0x000ea80000300800 */
[----:B------:R-:W2:Y:S04]  /*1da80*/  LDL.LU R26, [R1+0x118] ;  /* 0x00011800011a7983 */ /* 0x000ea80000300800 */
[----:B------:R-:W2:Y:S04]  /*1da90*/  LDL.LU R27, [R1+0x11c] ;  /* 0x00011c00011b7983 */ /* 0x000ea80000300800 */
[----:B------:R-:W3:Y:S04]  /*1daa0*/  LDL.LU.64 R18, [R1+0x5490] ;  /* 0x0054900001127983 */ /* 0x000ee80000300a00 */
[----:B------:R-:W3:Y:S04]  /*1dab0*/  LDL.LU.64 R16, [R1+0x5488] ;  /* 0x0054880001107983 */ /* 0x000ee80000300a00 */
[----:B------:R-:W-:Y:S04]  /*1dac0*/  STL.64 [R1+0xc0], R8 ;  /* 0x0000c00801007387 */ /* 0x000fe80000100a00 */
[----:B------:R-:W-:Y:S04]  /*1dad0*/  STL.64 [R1+0xc8], R10 ;  /* 0x0000c80a01007387 */ /* 0x000fe80000100a00 */
[----:B------:R-:W0:Y:S04]  /*1dae0*/  LDSM.16.MT88.4 R8, [R3+UR5+0xe080] ;  /* 0x00e080050308783b */ /* 0x000e280008004200 */
[----:B0-----:R4:W-:Y:S04]  /*1daf0*/  STL.64 [R1+0x53d8], R10 ;  /* 0x0053d80a01007387 */ /* 0x0019e80000100a00 */
[----:B------:R0:W-:Y:S01]  /*1db00*/  STL.64 [R1+0x53d0], R8 ;  /* 0x0053d00801007387 */ /* 0x0001e20000100a00 */
[----:B----4-:R-:W-:Y:S01]  /*1db10*/  IMAD.MOV.U32 R10, RZ, RZ, R6 ;  /* 0x000000ffff0a7224 */ /* 0x010fe200078e0006 */
[----:B------:R-:W-:-:S02]  /*1db20*/  MOV R11, R29 ;  /* 0x0000001d000b7202 */ /* 0x000fc40000000f00 */
[----:B0-----:R-:W4:Y:S01]  /*1db30*/  LDL.LU R8, [R1+0x100] ;  /* 0x0001000001087983 */ /* 0x001f220000300800 */
[----:B-----5:R-:W-:-:S03]  /*1db40*/  MOV R9, R7 ;  /* 0x0000000700097202 */ /* 0x020fc60000000f00 */
[----:B------:R-:W5:Y:S04]  /*1db50*/  LDL.LU R7, [R1+0x5480] ;  /* 0x0054800001077983 */ /* 0x000f680000300800 */
[----:B------:R-:W4:Y:S04]  /*1db60*/  LDL.LU R6, [R1+0x547c] ;  /* 0x00547c0001067983 */ /* 0x000f280000300800 */
        /* <DEDUP_REMOVED lines=8> */
[----:B-1----:R-:W3:Y:S01]  /*1dbf0*/  LDL.LU R18, [R1+0x168] ;  /* 0x0001680001127983 */ /* 0x002ee20000300800 */
[----:B--2---:R-:W-:Y:S01]  /*1dc00*/  HMMA.16816.F32.BF16 R12, R12, R4, R24 ;  /* 0x000000040c0c723c */ /* 0x004fe20000041818 */
[----:B----4-:R-:W-:-:S07]  /*1dc10*/  IMAD.MOV.U32 R19, RZ, RZ, R29 ;  /* 0x000000ffff137224 */ /* 0x010fce00078e001d */
[----:B---3--:R-:W-:Y:S01]  /*1dc20*/  HMMA.16816.F32.BF16 R20, R20, R4, R16 ;  /* 0x000000041414723c */ /* 0x008fe20000041810 */
[----:B------:R-:W-:-:S15]  /*1dc30*/  LDSM.16.MT88.4 R16, [R3+UR5+0xe100] ;  /* 0x00e100050310783b */ /* 0x000fde0008004200 */
[----:B------:R-:W-:-:S03]  /*1dc40*/  NOP ;  /* 0x0000000000007918 */ /* 0x000fc60000000000 */
[----:B------:R0:W-:Y:S01]  /*1dc50*/  STL.64 [R1+0xa0], R20 ;  /* 0x0000a01401007387 */ /* 0x0001e20000100a00 */
[----:B------:R-:W-:-:S03]  /*1dc60*/  MOV R29, R23 ;  /* 0x00000017001d7202 */ /* 0x000fc60000000f00 */
[----:B------:R5:W-:Y:S04]  /*1dc70*/  STL [R1+0xa8], R22 ;  /* 0x0000a81601007387 */ /* 0x000be80000100800 */
[----:B0-----:R-:W2:Y:S01]  /*1dc80*/  LDL.LU R20, [R1+0xf0] ;  /* 0x0000f00001147983 */ /* 0x001ea20000300800 */
[----:B------:R-:W-:Y:S01]  /*1dc90*/  IMAD.MOV.U32 R21, RZ, RZ, R6 ;  /* 0x000000ffff157224 */ /* 0x000fe200078e0006 */
[----:B-----5:R-:W-:Y:S02]  /*1dca0*/  MOV R22, R7 ;  /* 0x0000000700167202 */ /* 0x020fe40000000f00 */
[----:B------:R-:W3:Y:S04]  /*1dcb0*/  LDL.LU R6, [R1+0x5464] ;  /* 0x0054640001067983 */ /* 0x000ee80000300800 */
[----:B------:R-:W3:Y:S04]  /*1dcc0*/  LDL.LU R7, [R1+0x5460] ;  /* 0x0054600001077983 */ /* 0x000ee80000300800 */
[----:B------:R-:W2:Y:S04]  /*1dcd0*/  LDL.LU R23, [R1+0xfc] ;  /* 0x0000fc0001177983 */ /* 0x000ea80000300800 */
[----:B------:R-:W-:Y:S04]  /*1dce0*/  STL [R1+0x53c0], R29 ;  /* 0x0053c01d01007387 */ /* 0x000fe80000100800 */
[----:B------:R-:W3:Y:S04]  /*1dcf0*/  LDL.LU.64 R26, [R1+0x5458] ;  /* 0x00545800011a7983 */ /* 0x000ee80000300a00 */
[----:B------:R-:W3:Y:S04]  /*1dd00*/  LDL.LU.64 R24, [R1+0x5450] ;  /* 0x0054500001187983 */ /* 0x000ee80000300a00 */
        /* <DEDUP_REMOVED lines=16> */
[----:B0-----:R-:W2:Y:S04]  /*1de10*/  LDL.LU.64 R14, [R1+0x5408] ;  /* 0x00540800010e7983 */ /* 0x001ea80000300a00 */
[----:B------:R-:W2:Y:S02]  /*1de20*/  LDL.LU.64 R12, [R1+0x5400] ;  /* 0x00540000010c7983 */ /* 0x000ea40000300a00 */
[----:B--2---:R-:W-:-:S15]  /*1de30*/  HMMA.16816.F32.BF16 R12, R12, R6, R20 ;  /* 0x000000060c0c723c */ /* 0x004fde0000041814 */
[----:B------:R-:W-:-:S04]  /*1de40*/  NOP ;  /* 0x0000000000007918 */ /* 0x000fc80000000000 */
[----:B------:R-:W-:Y:S01]  /*1de50*/  IMAD.MOV.U32 R4, RZ, RZ, R12 ;  /* 0x000000ffff047224 */ /* 0x000fe200078e000c */
[----:B------:R-:W-:Y:S01]  /*1de60*/  STL.64 [R1+0xf8], R14 ;  /* 0x0000f80e01007387 */ /* 0x000fe20000100a00 */
[----:B------:R-:W-:-:S03]  /*1de70*/  MOV R5, R13 ;  /* 0x0000000d00057202 */ /* 0x000fc60000000f00 */
[----:B------:R-:W0:Y:S04]  /*1de80*/  LDSM.16.MT88.4 R12, [R3+UR5+0xe180] ;  /* 0x00e18005030c783b */ /* 0x000e280008004200 */
[----:B------:R-:W-:Y:S04]  /*1de90*/  STL [R1+0x5334], R5 ;  /* 0x0053340501007387 */ /* 0x000fe80000100800 */
[----:B------:R-:W-:Y:S01]  /*1dea0*/  STL [R1+0x5330], R4 ;  /* 0x0053300401007387 */ /* 0x000fe20000100800 */
[----:B0-----:R-:W-:Y:S01]  /*1deb0*/  IMAD.MOV.U32 R21, RZ, RZ, R14 ;  /* 0x000000ffff157224 */ /* 0x001fe200078e000e */
[----:B------:R-:W-:Y:S01]  /*1dec0*/  MOV R20, R15 ;  /* 0x0000000f00147202 */ /* 0x000fe20000000f00 */
[----:B------:R-:W-:Y:S01]  /*1ded0*/  IMAD.MOV.U32 R23, RZ, RZ, R12 ;  /* 0x000000ffff177224 */ /* 0x000fe200078e000c */
[----:B------:R-:W-:Y:S01]  /*1dee0*/  MOV R22, R13 ;  /* 0x0000000d00167202 */ /* 0x000fe20000000f00 */
[----:B------:R-:W3:Y:S04]  /*1def0*/  LDL.LU.64 R14, [R1+0x53f8] ;  /* 0x0053f800010e7983 */ /* 0x000ee80000300a00 */
[----:B------:R-:W3:Y:S04]  /*1df00*/  LDL.LU.64 R12, [R1+0x53f0] ;  /* 0x0053f000010c7983 */ /* 0x000ee80000300a00 */
        /* <DEDUP_REMOVED lines=11> */
[----:B------:R-:W2:-:S15]  /*1dfc0*/  LDL.LU R24, [R1+0x50] ;  /* 0x0000500001187983 */ /* 0x000e9e0000300800 */
[----:B------:R-:W-:Y:S01]  /*1dfd0*/  NOP ;  /* 0x0000000000007918 */ /* 0x000fe20000000000 */
[----:B------:R-:W-:Y:S04]  /*1dfe0*/  STL.64 [R1+0x1a0], R8 ;  /* 0x0001a00801007387 */ /* 0x000fe80000100a00 */
[----:B------:R-:W-:Y:S04]  /*1dff0*/  STL.64 [R1+0x1a8], R10 ;  /* 0x0001a80a01007387 */ /* 0x000fe80000100a00 */
[----:B------:R-:W0:Y:S04]  /*1e000*/  LDSM.16.MT88.4 R8, [R28+UR5+0xe000] ;  /* 0x00e000051c08783b */ /* 0x000e280008004200 */
[----:B------:R-:W2:Y:S04]  /*1e010*/  LDL.LU R25, [R1+0x54] ;  /* 0x0000540001197983 */ /* 0x000ea80000300800 */
[----:B------:R-:W2:Y:S04]  /*1e020*/  LDL.LU R26, [R1+0x58] ;  /* 0x00005800011a7983 */ /* 0x000ea80000300800 */
[----:B------:R-:W2:Y:S04]  /*1e030*/  LDL.LU R27, [R1+0x5c] ;  /* 0x00005c00011b7983 */ /* 0x000ea80000300800 */
[----:B0-----:R-:W-:Y:S04]  /*1e040*/  STL.64 [R1+0x30], R8 ;  /* 0x0000300801007387 */ /* 0x001fe80000100a00 */
[----:B------:R0:W-:Y:S04]  /*1e050*/  STL.64 [R1+0x38], R10 ;  /* 0x0000380a01007387 */ /* 0x0001e80000100a00 */
[----:B0-----:R-:W2:Y:S04]  /*1e060*/  LDL.LU.64 R10, [R1+0x53d8] ;  /* 0x0053d800010a7983 */ /* 0x001ea80000300a00 */
[----:B------:R-:W2:Y:S01]  /*1e070*/  LDL.LU.64 R8, [R1+0x53d0] ;  /* 0x0053d00001087983 */ /* 0x000ea20000300a00 */
[-C--:B---3--:R-:W-:Y:S03]  /*1e080*/  HMMA.16816.F32.BF16 R16, R16, R6.reuse, R12 ;  /* 0x000000061010723c */ /* 0x088fe6000004180c */
[----:B------:R-:W-:Y:S05]  /*1e090*/  LDSM.16.MT88.4 R12, [R28+UR5+0xe180] ;  /* 0x00e180051c0c783b */ /* 0x000fea0008004200 */
[----:B--2---:R-:W-:Y:S01]  /*1e0a0*/  HMMA.16816.F32.BF16 R24, R8, R6, R24 ;  /* 0x000000060818723c */ /* 0x004fe20000041818 */
[----:B------:R-:W2:-:S15]  /*1e0b0*/  LDL R11, [R1+0x1f0] ;  /* 0x0001f000010b7983 */ /* 0x000e9e0000100800 */
[----:B------:R-:W-:-:S03]  /*1e0c0*/  NOP ;  /* 0x0000000000007918 */ /* 0x000fc60000000000 */
[----:B------:R-:W-:Y:S04]  /*1e0d0*/  STL.64 [R1+0x190], R24 ;  /* 0x0001901801007387 */ /* 0x000fe80000100a00 */
[----:B------:R-:W-:Y:S04]  /*1e0e0*/  STL.64 [R1+0x198], R26 ;  /* 0x0001981a01007387 */ /* 0x000fe80000100a00 */
[----:B------:R-:W0:Y:S02]  /*1e0f0*/  LDSM.16.MT88.4 R24, [R28+UR5+0xe080] ;  /* 0x00e080051c18783b */ /* 0x000e240008004200 */
[----:B0-----:R-:W-:Y:S01]  /*1e100*/  IMAD.MOV.U32 R29, RZ, RZ, R25 ;  /* 0x000000ffff1d7224 */ /* 0x001fe200078e0019 */
[----:B------:R-:W-:Y:S01]  /*1e110*/  MOV R5, R26 ;  /* 0x0000001a00057202 */ /* 0x000fe20000000f00 */
[----:B------:R-:W-:Y:S01]  /*1e120*/  STL [R1+0x20], R24 ;  /* 0x0000201801007387 */ /* 0x000fe20000100800 */
[----:B------:R-:W-:-:S03]  /*1e130*/  IMAD.MOV.U32 R4, RZ, RZ, R27 ;  /* 0x000000ffff047224 */ /* 0x000fc600078e001b */
[----:B------:R-:W0:Y:S04]  /*1e140*/  LDSM.16.MT88.4 R24, [R28+UR5+0xe100] ;  /* 0x00e100051c18783b */ /* 0x000e280008004200 */
[----:B------:R1:W-:Y:S04]  /*1e150*/  STL [R1+0x53cc], R4 ;  /* 0x0053cc0401007387 */ /* 0x0003e80000100800 */
[----:B------:R3:W-:Y:S04]  /*1e160*/  STL [R1+0x53c8], R5 ;  /* 0x0053c80501007387 */ /* 0x0007e80000100800 */
[----:B------:R4:W-:Y:S01]  /*1e170*/  STL [R1+0x53c4], R29 ;  /* 0x0053c41d01007387 */ /* 0x0009e20000100800 */
[----:B-1----:R-:W-:Y:S01]  /*1e180*/  MOV R4, R13 ;  /* 0x0000000d00047202 */ /* 0x002fe20000000f00 */
[----:B---3--:R-:W-:Y:S01]  /*1e190*/  IMAD.MOV.U32 R5, RZ, RZ, R14 ;  /* 0x000000ffff057224 */ /* 0x008fe200078e000e */
[----:B----4-:R-:W-:Y:S01]  /*1e1a0*/  MOV R29, R15 ;  /* 0x0000000f001d7202 */ /* 0x010fe20000000f00 */
[----:B0-----:R-:W-:Y:S04]  /*1e1b0*/  STL.64 [R1+0x10], R24 ;  /* 0x0000101801007387 */ /* 0x001fe80000100a00 */
[----:B------:R-:W-:Y:S04]  /*1e1c0*/  STL.64 [R1+0x18], R26 ;  /* 0x0000181a01007387 */ /* 0x000fe80000100a00 */
[----:B------:R-:W-:Y:S04]  /*1e1d0*/  STL.64 [R1+0x170], R16 ;  /* 0x0001701001007387 */ /* 0x000fe80000100a00 */
[----:B------:R-:W-:Y:S04]  /*1e1e0*/  STL.64 [R1+0x178], R18 ;  /* 0x0001781201007387 */ /* 0x000fe80000100a00 */
[----:B------:R-:W-:Y:S04]  /*1e1f0*/  STL [R1], R12 ;  /* 0x0000000c01007387 */ /* 0x000fe80000100800 */
[----:B------:R-:W0:Y:S04]  /*1e200*/  LDSM.16.MT88.4 R12, [R2+UR5+0xe000] ;  /* 0x00e00005020c783b */ /* 0x000e280008004200 */
[----:B------:R-:W1:Y:S04]  /*1e210*/  LDSM.16.MT88.4 R16, [R2+UR5+0xe080] ;  /* 0x00e080050210783b */ /* 0x000e680008004200 */
[----:B------:R-:W-:Y:S04]  /*1e220*/  STL [R1+0x530c], R28 ;  /* 0x00530c1c01007387 */ /* 0x000fe80000100800 */
[----:B------:R-:W-:Y:S04]  /*1e230*/  LDSM.16.MT88.4 R24, [R2+UR5+0xe180] ;  /* 0x00e180050218783b */ /* 0x000fe80008004200 */
[----:B0-----:R-:W-:Y:S04]  /*1e240*/  STL.64 [R1+0x5360], R14 ;  /* 0x0053600e01007387 */ /* 0x001fe80000100a00 */
[----:B------:R-:W-:Y:S04]  /*1e250*/  STL.64 [R1+0x5358], R12 ;  /* 0x0053580c01007387 */ /* 0x000fe80000100a00 */
[----:B-1----:R-:W-:Y:S04]  /*1e260*/  STL [R1+0x5340], R17 ;  /* 0x0053401101007387 */ /* 0x002fe80000100800 */
[----:B------:R-:W-:Y:S04]  /*1e270*/  STL [R1+0x533c], R18 ;  /* 0x00533c1201007387 */ /* 0x000fe80000100800 */
[----:B------:R-:W-:Y:S04]  /*1e280*/  STL [R1+0x5338], R19 ;  /* 0x0053381301007387 */ /* 0x000fe80000100800 */
[----:B------:R0:W-:Y:S04]  /*1e290*/  STL [R1+0x5388], R16 ;  /* 0x0053881001007387 */ /* 0x0001e80000100800 */
[----:B0-----:R-:W3:Y:S04]  /*1e2a0*/  LDL.LU R16, [R1+0x130] ;  /* 0x0001300001107983 */ /* 0x001ee80000300800 */
[----:B------:R-:W3:Y:S04]  /*1e2b0*/  LDL.LU R17, [R1+0x134] ;  /* 0x0001340001117983 */ /* 0x000ee80000300800 */
[----:B------:R-:W3:Y:S04]  /*1e2c0*/  LDL.LU R18, [R1+0x138] ;  /* 0x0001380001127983 */ /* 0x000ee80000300800 */
[----:B------:R-:W3:Y:S01]  /*1e2d0*/  LDL.LU R19, [R1+0x13c] ;  /* 0x00013c0001137983 */ /* 0x000ee20000300800 */
[----:B------:R-:W-:Y:S01]  /*1e2e0*/  IMAD.MOV.U32 R12, RZ, RZ, R23 ;  /* 0x000000ffff0c7224 */ /* 0x000fe200078e0017 */
[----:B------:R-:W-:Y:S01]  /*1e2f0*/  MOV R13, R22 ;  /* 0x00000016000d7202 */ /* 0x000fe20000000f00 */
[----:B------:R-:W-:Y:S01]  /*1e300*/  IMAD.MOV.U32 R14, RZ, RZ, R21 ;  /* 0x000000ffff0e7224 */ /* 0x000fe200078e0015 */
[----:B------:R-:W-:-:S02]  /*1e310*/  MOV R15, R20 ;  /* 0x00000014000f7202 */ /* 0x000fc40000000f00 */
[----:B------:R-:W0:Y:S04]  /*1e320*/  LDSM.16.MT88.4 R20, [R2+UR5+0xe100] ;  /* 0x00e100050214783b */ /* 0x000e280008004200 */
[----:B0-----:R-:W-:Y:S04]  /*1e330*/  STL.64 [R1+0x5328], R22 ;  /* 0x0053281601007387 */ /* 0x001fe80000100a00 */
[----:B------:R-:W-:Y:S04]  /*1e340*/  STL.64 [R1+0x5320], R20 ;  /* 0x0053201401007387 */ /* 0x000fe80000100a00 */
[----:B------:R-:W-:Y:S04]  /*1e350*/  STL.64 [R1+0x5318], R26 ;  /* 0x0053181a01007387 */ /* 0x000fe80000100a00 */
[----:B------:R-:W-:Y:S04]  /*1e360*/  STL.64 [R1+0x5310], R24 ;  /* 0x0053101801007387 */ /* 0x000fe80000100a00 */
[----:B------:R-:W-:Y:S04]  /*1e370*/  STL [R1+0x52d0], R2 ;  /* 0x0052d00201007387 */ /* 0x000fe80000100800 */
[----:B--2---:R-:W-:Y:S01]  /*1e380*/  LDSM.16.M88.4 R8, [R11+UR5+0x40100] ;  /* 0x040100050b08783b */ /* 0x004fe20008000200 */
[----:B---3--:R-:W-:Y:S03]  /*1e390*/  HMMA.16816.F32.BF16 R16, R12, R6, R16 ;  /* 0x000000060c10723c */ /* 0x008fe60000041810 */
[----:B------:R-:W0:-:S15]  /*1e3a0*/  LDSM.16.MT88.4 R12, [R0+UR5+0x10000] ;  /* 0x01000005000c783b */ /* 0x000e1e0008004200 */
[----:B------:R-:W-:Y:S01]  /*1e3b0*/  NOP ;  /* 0x0000000000007918 */ /* 0x000fe20000000000 */
[----:B------:R-:W-:Y:S04]  /*1e3c0*/  STL.64 [R1+0x160], R16 ;  /* 0x0001601001007387 */ /* 0x000fe80000100a00 */
[----:B------:R-:W-:Y:S04]  /*1e3d0*/  STL.64 [R1+0x168], R18 ;  /* 0x0001681201007387 */ /* 0x000fe80000100a00 */
[----:B0-----:R0:W-:Y:S04]  /*1e3e0*/  STL.64 [R1+0x40], R12 ;  /* 0x0000400c01007387 */ /* 0x0011e80000100a00 */
[----:B0-----:R-:W2:Y:S01]  /*1e3f0*/  LDL.LU R12, [R1] ;  /* 0x00000000010c7983 */ /* 0x001ea20000300800 */
[----:B------:R-:W-:Y:S01]  /*1e400*/  IMAD.MOV.U32 R28, RZ, RZ, R14 ;  /* 0x000000ffff1c7224 */ /* 0x000fe200078e000e */
[----:B------:R-:W-:Y:S01]  /*1e410*/  MOV R3, R15 ;  /* 0x0000000f00037202 */ /* 0x000fe20000000f00 */
[----:B------:R-:W-:Y:S01]  /*1e420*/  IMAD.MOV.U32 R15, RZ, RZ, R29 ;  /* 0x000000ffff0f7224 */ /* 0x000fe200078e001d */
[----:B------:R-:W-:Y:S01]  /*1e430*/  MOV R14, R5 ;  /* 0x00000005000e7202 */ /* 0x000fe20000000f00 */
[----:B------:R-:W-:-:S02]  /*1e440*/  IMAD.MOV.U32 R13, RZ, RZ, R4 ;  /* 0x000000ffff0d7224 */ /* 0x000fc400078e0004 */
[----:B------:R-:W3:Y:S04]  /*1e450*/  LDL.LU R4, [R1+0x53cc] ;  /* 0x0053cc0001047983 */ /* 0x000ee80000300800 */
[----:B------:R-:W4:Y:S04]  /*1e460*/  LDL.LU R5, [R1+0x53c8] ;  /* 0x0053c80001057983 */ /* 0x000f280000300800 */
[----:B------:R-:W5:Y:S04]  /*1e470*/  LDL.LU R29, [R1+0x53c4] ;  /* 0x0053c400011d7983 */ /* 0x000f680000300800 */
[----:B------:R-:W-:Y:S04]  /*1e480*/  STL.64 [R1+0x5380], R14 ;  /* 0x0053800e01007387 */ /* 0x000fe80000100a00 */
[----:B--2---:R0:W-:Y:S04]  /*1e490*/  STL.64 [R1+0x5378], R12 ;  /* 0x0053780c01007387 */ /* 0x0041e80000100a00 */
[----:B0-----:R-:W2:Y:S04]  /*1e4a0*/  LDL.LU R12, [R1+0x10] ;  /* 0x00001000010c7983 */ /* 0x001ea80000300800 */
[----:B------:R-:W2:Y:S04]  /*1e4b0*/  LDL.LU R13, [R1+0x14] ;  /* 0x00001400010d7983 */ /* 0x000ea80000300800 */
[----:B------:R-:W2:Y:S04]  /*1e4c0*/  LDL.LU R14, [R1+0x18] ;  /* 0x00001800010e7983 */ /* 0x000ea80000300800 */
[----:B------:R-:W2:Y:S04]  /*1e4d0*/  LDL.LU R15, [R1+0x1c] ;  /* 0x00001c00010f7983 */ /* 0x000ea80000300800 */
[----:B--2---:R-:W-:Y:S04]  /*1e4e0*/  STL.64 [R1+0x5398], R14 ;  /* 0x0053980e01007387 */ /* 0x004fe80000100a00 */
[----:B------:R0:W-:Y:S04]  /*1e4f0*/  STL.64 [R1+0x5390], R12 ;  /* 0x0053900c01007387 */ /* 0x0001e80000100a00 */
[----:B------:R-:W2:Y:S04]  /*1e500*/  LDL.LU R16, [R1+0x70] ;  /* 0x0000700001107983 */ /* 0x000ea80000300800 */
[----:B------:R-:W2:Y:S04]  /*1e510*/  LDL.LU R17, [R1+0x74] ;  /* 0x0000740001117983 */ /* 0x000ea80000300800 */
[----:B------:R-:W2:Y:S04]  /*1e520*/  LDL.LU R18, [R1+0x78] ;  /* 0x0000780001127983 */ /* 0x000ea80000300800 */
[----:B------:R-:W2:Y:S04]  /*1e530*/  LDL.LU R19, [R1+0x7c] ;  /* 0x00007c0001137983 */ /* 0x000ea80000300800 */
[----:B------:R-:W3:Y:S04]  /*1e540*/  LDL.LU R24, [R1+0x30] ;  /* 0x0000300001187983 */ /* 0x000ee80000300800 */
[----:B------:R-:W3:Y:S04]  /*1e550*/  LDL.LU R25, [R1+0x34] ;  /* 0x0000340001197983 */ /* 0x000ee80000300800 */
[----:B------:R-:W5:Y:S04]  /*1e560*/  LDL.LU R26, [R1+0x38] ;  /* 0x00003800011a7983 */ /* 0x000f680000300800 */
[----:B------:R-:W5:Y:S04]  /*1e570*/  LDL.LU R27, [R1+0x3c] ;  /* 0x00003c00011b7983 */ /* 0x000f680000300800 */
[----:B--2---:R-:W-:Y:S04]  /*1e580*/  STL.64 [R1+0x53a8], R18 ;  /* 0x0053a81201007387 */ /* 0x004fe80000100a00 */
[----:B------:R-:W-:Y:S04]  /*1e590*/  STL.64 [R1+0x53a0], R16 ;  /* 0x0053a01001007387 */ /* 0x000fe80000100a00 */
[----:B0-----:R-:W2:Y:S01]  /*1e5a0*/  LDL.LU R12, [R1+0x20] ;  /* 0x00002000010c7983 */ /* 0x001ea20000300800 */
[----:B----4-:R-:W-:Y:S01]  /*1e5b0*/  IMAD.MOV.U32 R14, RZ, RZ, R5 ;  /* 0x000000ffff0e7224 */ /* 0x010fe200078e0005 */
[----:B---3--:R-:W-:-:S02]  /*1e5c0*/  MOV R15, R4 ;  /* 0x00000004000f7202 */ /* 0x008fc40000000f00 */
[----:B-----5:R-:W-:Y:S02]  /*1e5d0*/  MOV R13, R29 ;  /* 0x0000001d000d7202 */ /* 0x020fe40000000f00 */
[----:B------:R-:W3:Y:S04]  /*1e5e0*/  LDL.LU R29, [R1+0x53c0] ;  /* 0x0053c000011d7983 */ /* 0x000ee80000300800 */
[----:B------:R-:W-:Y:S04]  /*1e5f0*/  STL.64 [R1+0x53b8], R14 ;  /* 0x0053b80e01007387 */ /* 0x000fe80000100a00 */
[----:B--2---:R0:W-:Y:S04]  /*1e600*/  STL.64 [R1+0x53b0], R12 ;  /* 0x0053b00c01007387 */ /* 0x0041e80000100a00 */
[----:B0-----:R-:W2:Y:S04]  /*1e610*/  LDL.LU R12, [R1+0x150] ;  /* 0x00015000010c7983 */ /* 0x001ea80000300800 */
[----:B------:R-:W2:Y:S04]  /*1e620*/  LDL.LU R13, [R1+0x154] ;  /* 0x00015400010d7983 */ /* 0x000ea80000300800 */
[----:B------:R-:W2:Y:S04]  /*1e630*/  LDL.LU R14, [R1+0x158] ;  /* 0x00015800010e7983 */ /* 0x000ea80000300800 */
[----:B------:R-:W2:Y:S04]  /*1e640*/  LDL.LU R15, [R1+0x15c] ;  /* 0x00015c00010f7983 */ /* 0x000ea80000300800 */
[----:B------:R-:W4:Y:S04]  /*1e650*/  LDL.LU R16, [R1+0x120] ;  /* 0x0001200001107983 */ /* 0x000f280000300800 */
[----:B------:R-:W4:Y:S04]  /*1e660*/  LDL.LU R17, [R1+0x124] ;  /* 0x0001240001117983 */ /* 0x000f280000300800 */
[----:B------:R-:W4:Y:S04]  /*1e670*/  LDL.LU R18, [R1+0x128] ;  /* 0x0001280001127983 */ /* 0x000f280000300800 */
[----:B------:R-:W4:Y:S04]  /*1e680*/  LDL.LU R19, [R1+0x12c] ;  /* 0x00012c0001137983 */ /* 0x000f280000300800 */
[----:B------:R-:W5:Y:S04]  /*1e690*/  LDL.LU R20, [R1+0xb0] ;  /* 0x0000b00001147983 */ /* 0x000f680000300800 */
[----:B------:R-:W5:Y:S04]  /*1e6a0*/  LDL.LU R21, [R1+0xb4] ;  /* 0x0000b40001157983 */ /* 0x000f680000300800 */
[----:B------:R-:W2:Y:S04]  /*1e6b0*/  LDL.LU R22, [R1+0xb8] ;  /* 0x0000b80001167983 */ /* 0x000ea80000300800 */
[----:B------:R-:W2:Y:S04]  /*1e6c0*/  LDL.LU R23, [R1+0xbc] ;  /* 0x0000bc0001177983 */ /* 0x000ea80000300800 */
[----:B--2---:R-:W-:Y:S04]  /*1e6d0*/  STL.64 [R1+0x5350], R22 ;  /* 0x0053501601007387 */ /* 0x004fe80000100a00 */
[----:B-----5:R0:W-:Y:S04]  /*1e6e0*/  STL.64 [R1+0x5348], R20 ;  /* 0x0053481401007387 */ /* 0x0201e80000100a00 */
[----:B0-----:R-:W2:Y:S04]  /*1e6f0*/  LDL.LU R20, [R1+0xc0] ;  /* 0x0000c00001147983 */ /* 0x001ea80000300800 */
[----:B------:R-:W2:Y:S04]  /*1e700*/  LDL.LU R21, [R1+0xc4] ;  /* 0x0000c40001157983 */ /* 0x000ea80000300800 */
[----:B------:R-:W5:Y:S04]  /*1e710*/  LDL.LU R22, [R1+0xc8] ;  /* 0x0000c80001167983 */ /* 0x000f680000300800 */
[----:B------:R-:W5:Y:S01]  /*1e720*/  LDL.LU R23, [R1+0xcc] ;  /* 0x0000cc0001177983 */ /* 0x000f620000300800 */
[----:B------:R-:W-:-:S15]  /*1e730*/  HMMA.16816.F32.BF16 R12, R24, R6, R12 ;  /* 0x00000006180c723c */ /* 0x000fde000004180c */
[----:B------:R-:W-:-:S04]  /*1e740*/  NOP ;  /* 0x0000000000007918 */ /* 0x000fc80000000000 */
[----:B------:R-:W-:Y:S01]  /*1e750*/  IMAD.MOV.U32 R2, RZ, RZ, R15 ;  /* 0x000000ffff027224 */ /* 0x000fe200078e000f */
[----:B-----5:R-:W-:Y:S04]  /*1e760*/  STL.64 [R1+0x5370], R22 ;  /* 0x0053701601007387 */ /* 0x020fe80000100a00 */
[----:B--2---:R0:W-:Y:S04]  /*1e770*/  STL.64 [R1+0x5368], R20 ;  /* 0x0053681401007387 */ /* 0x0041e80000100a00 */
[----:B0-----:R-:W2:Y:S04]  /*1e780*/  LDL.LU R20, [R1+0x80] ;  /* 0x0000800001147983 */ /* 0x001ea80000300800 */
[----:B------:R-:W2:Y:S04]  /*1e790*/  LDL.LU R21, [R1+0x84] ;  /* 0x0000840001157983 */ /* 0x000ea80000300800 */
[----:B------:R-:W2:Y:S04]  /*1e7a0*/  LDL.LU R22, [R1+0x88] ;  /* 0x0000880001167983 */ /* 0x000ea80000300800 */
[----:B------:R-:W2:Y:S04]  /*1e7b0*/  LDL.LU R23, [R1+0x8c] ;  /* 0x00008c0001177983 */ /* 0x000ea80000300800 */
[----:B------:R-:W-:Y:S04]  /*1e7c0*/  STL [R1+0x51cc], R10 ;  /* 0x0051cc0a01007387 */ /* 0x000fe80000100800 */
[----:B------:R-:W-:Y:S04]  /*1e7d0*/  STL [R1+0x51c8], R11 ;  /* 0x0051c80b01007387 */ /* 0x000fe80000100800 */
[----:B------:R-:W-:Y:S04]  /*1e7e0*/  STL.64 [R1+0x140], R12 ;  /* 0x0001400c01007387 */ /* 0x000fe80000100a00 */
[----:B------:R-:W-:Y:S04]  /*1e7f0*/  STL [R1+0x148], R14 ;  /* 0x0001480e01007387 */ /* 0x000fe80000100800 */
[----:B------:R-:W0:Y:S04]  /*1e800*/  LDSM.16.MT88.4 R12, [R0+UR5+0x10080] ;  /* 0x01008005000c783b */ /* 0x000e280008004200 */
[----:B------:R-:W5:Y:S04]  /*1e810*/  LDL.LU R24, [R1+0xa0] ;  /* 0x0000a00001187983 */ /* 0x000f680000300800 */
[----:B------:R-:W5:Y:S04]  /*1e820*/  LDL.LU R25, [R1+0xa4] ;  /* 0x0000a40001197983 */ /* 0x000f680000300800 */
[----:B------:R-:W5:Y:S04]  /*1e830*/  LDL.LU R26, [R1+0xa8] ;  /* 0x0000a800011a7983 */ /* 0x000f680000300800 */
[----:B------:R1:W-:Y:S01]  /*1e840*/  STL [R1+0x52d4], R2 ;  /* 0x0052d40201007387 */ /* 0x0003e20000100800 */
[----:B0-----:R-:W-:Y:S01]  /*1e850*/  IMAD.MOV.U32 R10, RZ, RZ, R14 ;  /* 0x000000ffff0a7224 */ /* 0x001fe200078e000e */
[----:B-1----:R-:W-:Y:S01]  /*1e860*/  MOV R2, R15 ;  /* 0x0000000f00027202 */ /* 0x002fe20000000f00 */
[----:B------:R-:W-:Y:S01]  /*1e870*/  IMAD.MOV.U32 R4, RZ, RZ, R12 ;  /* 0x000000ffff047224 */ /* 0x000fe200078e000c */
[----:B------:R-:W-:Y:S01]  /*1e880*/  MOV R11, R13 ;  /* 0x0000000d000b7202 */ /* 0x000fe20000000f00 */
[----:B------:R-:W4:Y:S04]  /*1e890*/  LDL.LU.64 R14, [R1+0x53b8] ;  /* 0x0053b800010e7983 */ /* 0x000f280000300a00 */
        /* <DEDUP_REMOVED lines=9> */
[----:B------:R-:W4:-:S15]  /*1e930*/  LDL.LU R16, [R1+0x5388] ;  /* 0x0053880001107983 */ /* 0x000f1e0000300800 */
[----:B------:R-:W-:Y:S02]  /*1e940*/  NOP ;  /* 0x0000000000007918 */ /* 0x000fe40000000000 */
[----:B------:R-:W-:Y:S04]  /*1e950*/  STL.64 [R1+0x70], R12 ;  /* 0x0000700c01007387 */ /* 0x000fe80000100a00 */
[----:B------:R-:W-:Y:S04]  /*1e960*/  STL.64 [R1+0x78], R14 ;  /* 0x0000780e01007387 */ /* 0x000fe80000100a00 */
[----:B------:R-:W0:Y:S02]  /*1e970*/  LDSM.16.MT88.4 R12, [R0+UR5+0x10100] ;  /* 0x01010005000c783b */ /* 0x000e240008004200 */
        /* <DEDUP_REMOVED lines=14> */
[----:B------:R-:W4:Y:S04]  /*1ea60*/  LDL.LU.64 R22, [R1+0x5350] ;  /* 0x0053500001167983 */ /* 0x000f280000300a00 */
[----:B------:R-:W4:-:S13]  /*1ea70*/  LDL.LU.64 R20, [R1+0x5348] ;  /* 0x0053480001147983 */ /* 0x000f1a0000300a00 */
[----:B------:R0:W-:Y:S04]  /*1ea80*/  STL.64 [R1+0x50], R12 ;  /* 0x0000500c01007387 */ /* 0x0001e80000100a00 */
[----:B------:R1:W-:Y:S01]  /*1ea90*/  STL [R1+0x58], R14 ;  /* 0x0000580e01007387 */ /* 0x0003e20000100800 */
[----:B0-----:R-:W-:Y:S01]  /*1eaa0*/  MOV R12, R17 ;  /* 0x00000011000c7202 */ /* 0x001fe20000000f00 */
[----:B------:R-:W-:Y:S02]  /*1eab0*/  IMAD.MOV.U32 R13, RZ, RZ, R18 ;  /* 0x000000ffff0d7224 */ /* 0x000fe400078e0012 */
[----:B------:R-:W4:Y:S01]  /*1eac0*/  LDL.LU R17, [R1+0x5340] ;  /* 0x0053400001117983 */ /* 0x000f220000300800 */
[----:B-1----:R-:W-:-:S03]  /*1ead0*/  MOV R14, R19 ;  /* 0x00000013000e7202 */ /* 0x002fc60000000f00 */
[----:B------:R-:W4:Y:S04]  /*1eae0*/  LDL.LU R18, [R1+0x533c] ;  /* 0x00533c0001127983 */ /* 0x000f280000300800 */
[----:B------:R-:W4:Y:S01]  /*1eaf0*/  LDL.LU R19, [R1+0x5338] ;  /* 0x0053380001137983 */ /* 0x000f220000300800 */
[----:B---3--:R-:W-:Y:S01]  /*1eb00*/  MOV R27, R29 ;  /* 0x0000001d001b7202 */ /* 0x008fe20000000f00 */
[----:B------:R-:W-:Y:S02]  /*1eb10*/  IMAD.MOV.U32 R29, RZ, RZ, R15 ;  /* 0x000000ffff1d7224 */ /* 0x000fe400078e000f */
[----:B------:R-:W-:Y:S02]  /*1eb20*/  IMAD.MOV.U32 R15, RZ, RZ, R5 ;  /* 0x000000ffff0f7224 */ /* 0x000fe400078e0005 */
[----:B------:R-:W2:Y:S04]  /*1eb30*/  LDL.LU R5, [R1+0x5334] ;  /* 0x0053340001057983 */ /* 0x000ea80000300800 */
[----:B------:R0:W-:Y:S04]  /*1eb40*/  STL.64 [R1+0x52f0], R14 ;  /* 0x0052f00e01007387 */ /* 0x0001e80000100a00 */
[----:B------:R1:W-:Y:S01]  /*1eb50*/  STL.64 [R1+0x52e8], R12 ;  /* 0x0052e80c01007387 */ /* 0x0003e20000100a00 */
[----:B0-----:R-:W-:Y:S01]  /*1eb60*/  MOV R14, R10 ;  /* 0x0000000a000e7202 */ /* 0x001fe20000000f00 */
[----:B------:R-:W-:Y:S01]  /*1eb70*/  IMAD.MOV.U32 R15, RZ, RZ, R2 ;  /* 0x000000ffff0f7224 */ /* 0x000fe200078e0002 */
[----:B-1----:R-:W-:Y:S01]  /*1eb80*/  MOV R12, R4 ;  /* 0x00000004000c7202 */ /* 0x002fe20000000f00 */
[----:B------:R-:W-:Y:S01]  /*1eb90*/  IMAD.MOV.U32 R13, RZ, RZ, R11 ;  /* 0x000000ffff0d7224 */ /* 0x000fe200078e000b */
[----:B------:R-:W2:Y:S04]  /*1eba0*/  LDL.LU R4, [R1+0x5330] ;  /* 0x0053300001047983 */ /* 0x000ea80000300800 */
[----:B------:R-:W-:Y:S04]  /*1ebb0*/  STL.64 [R1+0x5300], R14 ;  /* 0x0053000e01007387 */ /* 0x000fe80000100a00 */
[----:B------:R0:W-:Y:S04]  /*1ebc0*/  STL.64 [R1+0x52f8], R12 ;  /* 0x0052f80c01007387 */ /* 0x0001e80000100a00 */
[----:B0-----:R-:W3:Y:S04]  /*1ebd0*/  LDL.LU R12, [R1+0xe0] ;  /* 0x0000e000010c7983 */ /* 0x001ee80000300800 */
[----:B------:R-:W3:Y:S04]  /*1ebe0*/  LDL.LU R13, [R1+0xe4] ;  /* 0x0000e400010d7983 */ /* 0x000ee80000300800 */
[----:B------:R-:W3:Y:S04]  /*1ebf0*/  LDL.LU R14, [R1+0xe8] ;  /* 0x0000e800010e7983 */ /* 0x000ee80000300800 */
[----:B------:R-:W3:Y:S04]  /*1ec00*/  LDL.LU R15, [R1+0xec] ;  /* 0x0000ec00010f7983 */ /* 0x000ee80000300800 */
[----:B------:R0:W-:Y:S01]  /*1ec10*/  STL [R1+0x51f0], R29 ;  /* 0x0051f01d01007387 */ /* 0x0001e20000100800 */
[----:B----4-:R-:W-:Y:S03]  /*1ec20*/  HMMA.16816.F32.BF16 R16, R16, R6, R20 ;  /* 0x000000061010723c */ /* 0x010fe60000041814 */
[----:B------:R-:W5:Y:S04]  /*1ec30*/  LDL.LU.64 R22, [R1+0x5328] ;  /* 0x0053280001167983 */ /* 0x000f680000300a00 */
[----:B------:R-:W5:-:S12]  /*1ec40*/  LDL.LU.64 R20, [R1+0x5320] ;  /* 0x0053200001147983 */ /* 0x000f580000300a00 */
[----:B------:R1:W-:Y:S01]  /*1ec50*/  STL.64 [R1+0x80], R16 ;  /* 0x0000801001007387 */ /* 0x0003e20000100a00 */
[----:B0-----:R-:W-:-:S03]  /*1ec60*/  MOV R29, R19 ;  /* 0x00000013001d7202 */ /* 0x001fc60000000f00 */
[----:B------:R0:W-:Y:S04]  /*1ec70*/  STL [R1+0x88], R18 ;  /* 0x0000881201007387 */ /* 0x0001e80000100800 */
[----:B-1----:R-:W4:Y:S04]  /*1ec80*/  LDL.LU R16, [R1+0xd0] ;  /* 0x0000d00001107983 */ /* 0x002f280000300800 */
[----:B------:R-:W4:Y:S04]  /*1ec90*/  LDL.LU R17, [R1+0xd4] ;  /* 0x0000d40001117983 */ /* 0x000f280000300800 */
[----:B0-----:R-:W4:Y:S04]  /*1eca0*/  LDL.LU R18, [R1+0xd8] ;  /* 0x0000d80001127983 */ /* 0x001f280000300800 */
[----:B------:R-:W4:Y:S04]  /*1ecb0*/  LDL.LU R19, [R1+0xdc] ;  /* 0x0000dc0001137983 */ /* 0x000f280000300800 */
[----:B------:R-:W-:Y:S01]  /*1ecc0*/  STL [R1+0x52d8], R29 ;  /* 0x0052d81d01007387 */ /* 0x000fe20000100800 */
[----:B-----5:R-:W-:Y:S03]  /*1ecd0*/  HMMA.16816.F32.BF16 R20, R20, R6, R24 ;  /* 0x000000061414723c */ /* 0x020fe60000041818 */
[----:B------:R-:W5:Y:S04]  /*1ece0*/  LDL.LU.64 R26, [R1+0x5318] ;  /* 0x00531800011a7983 */ /* 0x000f680000300a00 */
[----:B------:R-:W5:-:S12]  /*1ecf0*/  LDL.LU.64 R24, [R1+0x5310] ;  /* 0x0053100001187983 */ /* 0x000f580000300a00 */
[----:B------:R0:W-:Y:S04]  /*1ed00*/  STL.64 [R1+0xa0], R20 ;  /* 0x0000a01401007387 */ /* 0x0001e80000100a00 */
[----:B------:R1:W-:Y:S04]  /*1ed10*/  STL.64 [R1+0xa8], R22 ;  /* 0x0000a81601007387 */ /* 0x0003e80000100a00 */
[----:B0-----:R-:W5:Y:S04]  /*1ed20*/  LDL.LU R20, [R1+0x90] ;  /* 0x0000900001147983 */ /* 0x001f680000300800 */
[----:B------:R-:W5:Y:S04]  /*1ed30*/  LDL.LU R21, [R1+0x94] ;  /* 0x0000940001157983 */ /* 0x000f680000300800 */
[----:B-1----:R-:W5:Y:S04]  /*1ed40*/  LDL.LU R22, [R1+0x98] ;  /* 0x0000980001167983 */ /* 0x002f680000300800 */
[----:B------:R-:W5:Y:S02]  /*1ed50*/  LDL.LU R23, [R1+0x9c] ;  /* 0x00009c0001177983 */ /* 0x000f640000300800 */
[----:B-----5:R-:W-:Y:S02]  /*1ed60*/  HMMA.16816.F32.BF16 R24, R24, R6, R20 ;  /* 0x000000061818723c */ /* 0x020fe40000041814 */
[----:B------:R-:W0:-:S15]  /*1ed70*/  LDSM.16.MT88.4 R20, [R0+UR5+0x10180] ;  /* 0x010180050014783b */ /* 0x000e1e0008004200 */
[----:B------:R-:W-:Y:S02]  /*1ed80*/  NOP ;  /* 0x0000000000007918 */ /* 0x000fe40000000000 */
[----:B------:R1:W-:Y:S04]  /*1ed90*/  STL.64 [R1+0x90], R24 ;  /* 0x0000901801007387 */ /* 0x0003e80000100a00 */
[----:B-1----:R-:W3:Y:S04]  /*1eda0*/  LDL.LU R24, [R1+0x40] ;  /* 0x0000400001187983 */ /* 0x002ee80000300800 */
[----:B------:R-:W3:Y:S01]  /*1edb0*/  LDL.LU R25, [R1+0x44] ;  /* 0x0000440001197983 */ /* 0x000ee20000300800 */
[----:B------:R-:W-:Y:S01]  /*1edc0*/  IMAD.MOV.U32 R11, RZ, RZ, R26 ;  /* 0x000000ffff0b7224 */ /* 0x000fe200078e001a */
[----:B------:R-:W-:Y:S01]  /*1edd0*/  MOV R10, R27 ;  /* 0x0000001b000a7202 */ /* 0x000fe20000000f00 */
[----:B------:R-:W-:Y:S01]  /*1ede0*/  IMAD.MOV.U32 R26, RZ, RZ, R28 ;  /* 0x000000ffff1a7224 */ /* 0x000fe200078e001c */
[----:B------:R-:W-:Y:S01]  /*1edf0*/  MOV R27, R3 ;  /* 0x00000003001b7202 */ /* 0x000fe20000000f00 */
[----:B------:R-:W5:Y:S04]  /*1ee00*/  LDL.LU R28, [R1+0x530c] ;  /* 0x00530c00011c7983 */ /* 0x000f680000300800 */
[----:B------:R-:W2:Y:S04]  /*1ee10*/  LDL.LU R3, [R1+0x5308] ;  /* 0x0053080001037983 */ /* 0x000ea80000300800 */
[----:B------:R-:W2:Y:S04]  /*1ee20*/  LDL.LU R6, [R1+0xf8] ;  /* 0x0000f80001067983 */ /* 0x000ea80000300800 */
[----:B------:R-:W2:Y:S04]  /*1ee30*/  LDL.LU R7, [R1+0xfc] ;  /* 0x0000fc0001077983 */ /* 0x000ea80000300800 */
[----:B------:R-:W-:Y:S04]  /*1ee40*/  STL [R1+0x51f8], R10 ;  /* 0x0051f80a01007387 */ /* 0x000fe80000100800 */
[----:B------:R-:W-:Y:S04]  /*1ee50*/  STL [R1+0x51f4], R11 ;  /* 0x0051f40b01007387 */ /* 0x000fe80000100800 */
[----:B0-----:R-:W-:Y:S04]  /*1ee60*/  STL [R1+0x52e4], R21 ;  /* 0x0052e41501007387 */ /* 0x001fe80000100800 */
[----:B------:R-:W-:Y:S04]  /*1ee70*/  STL [R1+0x52e0], R22 ;  /* 0x0052e01601007387 */ /* 0x000fe80000100800 */
[----:B------:R-:W-:Y:S04]  /*1ee80*/  STL [R1+0x52dc], R23 ;  /* 0x0052dc1701007387 */ /* 0x000fe80000100800 */
[----:B------:R-:W-:Y:S01]  /*1ee90*/  STL [R1+0x51fc], R0 ;  /* 0x0051fc0001007387 */ /* 0x000fe20000100800 */
[----:B---3--:R-:W-:Y:S03]  /*1eea0*/  HMMA.16816.F32.BF16 R24, R24, R8, R12 ;  /* 0x000000081818723c */ /* 0x008fe6000004180c */
[----:B------:R-:W4:Y:S04]  /*1eeb0*/  LDL.LU.64 R14, [R1+0x5300] ;  /* 0x00530000010e7983 */ /* 0x000f280000300a00 */
[----:B------:R-:W4:-:S12]  /*1eec0*/  LDL.LU.64 R12, [R1+0x52f8] ;  /* 0x0052f800010c7983 */ /* 0x000f180000300a00 */
[----:B------:R-:W-:Y:S04]  /*1eed0*/  STL.64 [R1+0x120], R24 ;  /* 0x0001201801007387 */ /* 0x000fe80000100a00 */
[----:B------:R-:W-:Y:S04]  /*1eee0*/  STL.64 [R1+0x128], R26 ;  /* 0x0001281a01007387 */ /* 0x000fe80000100a00 */
[----:B--2---:R-:W0:Y:S04]  /*1eef0*/  LDSM.16.MT88.4 R24, [R3+UR5+0x10000] ;  /* 0x010000050318783b */ /* 0x004e280008004200 */
[----:B0-----:R-:W-:Y:S04]  /*1ef00*/  STL.64 [R1+0x52c8], R26 ;  /* 0x0052c81a01007387 */ /* 0x001fe80000100a00 */
[----:B------:R4:W-:Y:S02]  /*1ef10*/  STL.64 [R1+0x52c0], R24 ;  /* 0x0052c01801007387 */ /* 0x0009e40000100a00 */
[----:B----4-:R-:W-:Y:S02]  /*1ef20*/  HMMA.16816.F32.BF16 R24, R12, R8, R16 ;  /* 0x000000080c18723c */ /* 0x010fe40000041810 */
[----:B------:R-:W0:Y:S02]  /*1ef30*/  LDSM.16.MT88.4 R12, [R3+UR5+0x10080] ;  /* 0x01008005030c783b */ /* 0x000e240008004200 */
[----:B0-----:R-:W-:Y:S01]  /*1ef40*/  IMAD.MOV.U32 R16, RZ, RZ, R12 ;  /* 0x000000ffff107224 */ /* 0x001fe200078e000c */
[----:B------:R-:W-:Y:S01]  /*1ef50*/  MOV R11, R13 ;  /* 0x0000000d000b7202 */ /* 0x000fe20000000f00 */
[----:B------:R-:W-:Y:S01]  /*1ef60*/  IMAD.MOV.U32 R10, RZ, RZ, R14 ;  /* 0x000000ffff0a7224 */ /* 0x000fe200078e000e */
[----:B------:R-:W-:-:S02]  /*1ef70*/  MOV R0, R15 ;  /* 0x0000000f00007202 */ /* 0x000fc40000000f00 */
[----:B------:R-:W0:Y:S10]  /*1ef80*/  LDSM.16.MT88.4 R12, [R3+UR5+0x10100] ;  /* 0x01010005030c783b */ /* 0x000e340008004200 */
[----:B------:R1:W-:Y:S04]  /*1ef90*/  STL.64 [R1+0x110], R24 ;  /* 0x0001101801007387 */ /* 0x0003e80000100a00 */
[----:B------:R-:W-:Y:S01]  /*1efa0*/  STL.64 [R1+0x118], R26 ;  /* 0x0001181a01007387 */ /* 0x000fe20000100a00 */
[----:B0-----:R-:W-:Y:S01]  /*1efb0*/  IMAD.MOV.U32 R18, RZ, RZ, R14 ;  /* 0x000000ffff127224 */ /* 0x001fe200078e000e */
[----:B------:R-:W-:Y:S01]  /*1efc0*/  MOV R17, R15 ;  /* 0x0000000f00117202 */ /* 0x000fe20000000f00 */
[----:B-1----:R-:W-:Y:S01]  /*1efd0*/  IMAD.MOV.U32 R24, RZ, RZ, R12 ;  /* 0x000000ffff187224 */ /* 0x002fe200078e000c */
[----:B------:R-:W-:Y:S01]  /*1efe0*/  MOV R19, R13 ;  /* 0x0000000d00137202 */ /* 0x000fe20000000f00 */
[----:B------:R-:W2:Y:S04]  /*1eff0*/  LDL.LU.64 R14, [R1+0x52f0] ;  /* 0x0052f000010e7983 */ /* 0x000ea80000300a00 */
[----:B------:R-:W2:Y:S02]  /*1f000*/  LDL.LU.64 R12, [R1+0x52e8] ;  /* 0x0052e800010c7983 */ /* 0x000ea40000300a00 */
[----:B--2---:R-:W-:Y:S02]  /*1f010*/  HMMA.16816.F32.BF16 R12, R12, R8, R4 ;  /* 0x000000080c0c723c */ /* 0x004fe40000041804 */
[----:B------:R-:W0:Y:S02]  /*1f020*/  LDSM.16.MT88.4 R4, [R3+UR5+0x10180] ;  /* 0x010180050304783b */ /* 0x000e240008004200 */
[----:B0-----:R-:W-:Y:S01]  /*1f030*/  IMAD.MOV.U32 R2, RZ, RZ, R4 ;  /* 0x000000ffff027224 */ /* 0x001fe200078e0004 */
[----:B------:R-:W-:Y:S01]  /*1f040*/  MOV R27, R5 ;  /* 0x00000005001b7202 */ /* 0x000fe20000000f00 */
[----:B------:R-:W-:Y:S01]  /*1f050*/  IMAD.MOV.U32 R26, RZ, RZ, R6 ;  /* 0x000000ffff1a7224 */ /* 0x000fe200078e0006 */
[----:B------:R-:W-:-:S02]  /*1f060*/  MOV R25, R7 ;  /* 0x0000000700197202 */ /* 0x000fc40000000f00 */
[----:B-----5:R-:W0:Y:S02]  /*1f070*/  LDSM.16.MT88.4 R4, [R28+UR5+0x10000] ;  /* 0x010000051c04783b */ /* 0x020e240008004200 */
[----:B0-----:R-:W-:Y:S01]  /*1f080*/  IMAD.MOV.U32 R21, RZ, RZ, R4 ;  /* 0x000000ffff157224 */ /* 0x001fe200078e0004 */
[----:B------:R-:W-:Y:S01]  /*1f090*/  MOV R22, R5 ;  /* 0x0000000500167202 */ /* 0x000fe20000000f00 */
[----:B------:R-:W-:Y:S01]  /*1f0a0*/  IMAD.MOV.U32 R23, RZ, RZ, R6 ;  /* 0x000000ffff177224 */ /* 0x000fe200078e0006 */
[----:B------:R-:W-:Y:S02]  /*1f0b0*/  MOV R29, R7 ;  /* 0x00000007001d7202 */ /* 0x000fe40000000f00 */
[----:B------:R-:W0:Y:S04]  /*1f0c0*/  LDSM.16.MT88.4 R4, [R28+UR5+0x10080] ;  /* 0x010080051c04783b */ /* 0x000e280008004200 */
[----:B------:R-:W-:Y:S04]  /*1f0d0*/  STL.64 [R1+0xd0], R12 ;  /* 0x0000d00c01007387 */ /* 0x000fe80000100a00 */
[----:B------:R0:W-:Y:S02]  /*1f0e0*/  STL.64 [R1+0xd8], R14 ;  /* 0x0000d80e01007387 */ /* 0x0001e40000100a00 */
[----:B0-----:R-:W-:Y:S01]  /*1f0f0*/  IMAD.MOV.U32 R15, RZ, RZ, R4 ;  /* 0x000000ffff0f7224 */ /* 0x001fe200078e0004 */
[----:B------:R-:W-:Y:S01]  /*1f100*/  MOV R14, R5 ;  /* 0x00000005000e7202 */ /* 0x000fe20000000f00 */
[----:B------:R-:W-:Y:S01]  /*1f110*/  IMAD.MOV.U32 R13, RZ, RZ, R6 ;  /* 0x000000ffff0d7224 */ /* 0x000fe200078e0006 */
[----:B------:R-:W-:-:S02]  /*1f120*/  MOV R12, R7 ;  /* 0x00000007000c7202 */ /* 0x000fc40000000f00 */
[----:B------:R-:W0:Y:S04]  /*1f130*/  LDSM.16.MT88.4 R4, [R28+UR5+0x10100] ;  /* 0x010100051c04783b */ /* 0x000e280008004200 */
[----:B0-----:R0:W-:Y:S04]  /*1f140*/  STL.64 [R1+0x5218], R6 ;  /* 0x0052180601007387 */ /* 0x0011e80000100a00 */
[----:B------:R1:W-:Y:S01]  /*1f150*/  STL.64 [R1+0x5210], R4 ;  /* 0x0052100401007387 */ /* 0x0003e20000100a00 */
[----:B0-----:R-:W-:Y:S01]  /*1f160*/  IMAD.MOV.U32 R6, RZ, RZ, R13 ;  /* 0x000000ffff067224 */ /* 0x001fe200078e000d */
[----:B------:R-:W-:Y:S01]  /*1f170*/  MOV R7, R12 ;  /* 0x0000000c00077202 */ /* 0x000fe20000000f00 */
[----:B-1----:R-:W-:Y:S01]  /*1f180*/  IMAD.MOV.U32 R4, RZ, RZ, R15 ;  /* 0x000000ffff047224 */ /* 0x002fe200078e000f */
[----:B------:R-:W-:-:S02]  /*1f190*/  MOV R5, R14 ;  /* 0x0000000e00057202 */ /* 0x000fc40000000f00 */
[----:B------:R-:W0:Y:S04]  /*1f1a0*/  LDSM.16.MT88.4 R12, [R28+UR5+0x10180] ;  /* 0x010180051c0c783b */ /* 0x000e280008004200 */
[----:B------:R-:W-:Y:S04]  /*1f1b0*/  STL.64 [R1+0x5238], R6 ;  /* 0x0052380601007387 */ /* 0x000fe80000100a00 */
[----:B------:R-:W-:Y:S04]  /*1f1c0*/  STL.64 [R1+0x5230], R4 ;  /* 0x0052300401007387 */ /* 0x000fe80000100a00 */
[----:B0-----:R-:W-:Y:S04]  /*1f1d0*/  STL.64 [R1+0x5208], R14 ;  /* 0x0052080e01007387 */ /* 0x001fe80000100a00 */
[----:B------:R0:W-:Y:S04]  /*1f1e0*/  STL.64 [R1+0x5200], R12 ;  /* 0x0052000c01007387 */ /* 0x0001e80000100a00 */
[----:B0-----:R-:W2:Y:S04]  /*1f1f0*/  LDL.LU R12, [R1+0x70] ;  /* 0x00007000010c7983 */ /* 0x001ea80000300800 */
[----:B------:R-:W2:Y:S04]  /*1f200*/  LDL.LU R13, [R1+0x74] ;  /* 0x00007400010d7983 */ /* 0x000ea80000300800 */
[----:B------:R-:W3:Y:S04]  /*1f210*/  LDL.LU R14, [R1+0x78] ;  /* 0x00007800010e7983 */ /* 0x000ee80000300800 */
[----:B------:R-:W3:Y:S01]  /*1f220*/  LDL.LU R15, [R1+0x7c] ;  /* 0x00007c00010f7983 */ /* 0x000ee20000300800 */
[----:B------:R-:W-:Y:S01]  /*1f230*/  IMAD.MOV.U32 R4, RZ, RZ, R21 ;  /* 0x000000ffff047224 */ /* 0x000fe200078e0015 */
[----:B------:R-:W-:Y:S01]  /*1f240*/  MOV R7, R29 ;  /* 0x0000001d00077202 */ /* 0x000fe20000000f00 */
[----:B------:R-:W-:Y:S01]  /*1f250*/  IMAD.MOV.U32 R6, RZ, RZ, R23 ;  /* 0x000000ffff067224 */ /* 0x000fe200078e0017 */
[----:B------:R-:W4:Y:S01]  /*1f260*/  LDL.LU R21, [R1+0x52e4] ;  /* 0x0052e40001157983 */ /* 0x000f220000300800 */
[----:B------:R-:W-:-:S03]  /*1f270*/  MOV R5, R22 ;  /* 0x0000001600057202 */ /* 0x000fc60000000f00 */
[----:B------:R-:W4:Y:S04]  /*1f280*/  LDL.LU R22, [R1+0x52e0] ;  /* 0x0052e00001167983 */ /* 0x000f280000300800 */
[----:B------:R-:W4:Y:S04]  /*1f290*/  LDL.LU R23, [R1+0x52dc] ;  /* 0x0052dc0001177983 */ /* 0x000f280000300800 */
[----:B------:R-:W5:Y:S04]  /*1f2a0*/  LDL.LU R29, [R1+0x52d8] ;  /* 0x0052d800011d7983 */ /* 0x000f680000300800 */
[----:B------:R-:W-:Y:S04]  /*1f2b0*/  STL.64 [R1+0x5258], R6 ;  /* 0x0052580601007387 */ /* 0x000fe80000100a00 */
[----:B------:R-:W-:Y:S04]  /*1f2c0*/  STL.64 [R1+0x5250], R4 ;  /* 0x0052500401007387 */ /* 0x000fe80000100a00 */
[----:B---3--:R-:W-:Y:S04]  /*1f2d0*/  STL.64 [R1+0x5228], R14 ;  /* 0x0052280e01007387 */ /* 0x008fe80000100a00 */
[----:B--2---:R0:W-:Y:S04]  /*1f2e0*/  STL.64 [R1+0x5220], R12 ;  /* 0x0052200c01007387 */ /* 0x0041e80000100a00 */
[----:B0-----:R-:W2:Y:S04]  /*1f2f0*/  LDL.LU R12, [R1+0x100] ;  /* 0x00010000010c7983 */ /* 0x001ea80000300800 */
[----:B------:R-:W2:Y:S04]  /*1f300*/  LDL.LU R13, [R1+0x104] ;  /* 0x00010400010d7983 */ /* 0x000ea80000300800 */
[----:B------:R-:W3:Y:S04]  /*1f310*/  LDL.LU R14, [R1+0x108] ;  /* 0x00010800010e7983 */ /* 0x000ee80000300800 */
[----:B------:R-:W3:Y:S01]  /*1f320*/  LDL.LU R15, [R1+0x10c] ;  /* 0x00010c00010f7983 */ /* 0x000ee20000300800 */
[----:B------:R-:W-:Y:S01]  /*1f330*/  IMAD.MOV.U32 R6, RZ, RZ, R26 ;  /* 0x000000ffff067224 */ /* 0x000fe200078e001a */
[----:B------:R-:W-:Y:S01]  /*1f340*/  MOV R7, R25 ;  /* 0x0000001900077202 */ /* 0x000fe20000000f00 */
[----:B------:R-:W-:Y:S01]  /*1f350*/  IMAD.MOV.U32 R4, RZ, RZ, R2 ;  /* 0x000000ffff047224 */ /* 0x000fe200078e0002 */
[----:B------:R-:W-:Y:S01]  /*1f360*/  MOV R5, R27 ;  /* 0x0000001b00057202 */ /* 0x000fe20000000f00 */
[----:B------:R-:W4:Y:S04]  /*1f370*/  LDL.LU R2, [R1+0x52d4] ;  /* 0x0052d40001027983 */ /* 0x000f280000300800 */
[----:B------:R0:W-:Y:S04]  /*1f380*/  STL.64 [R1+0x5278], R6 ;  /* 0x0052780601007387 */ /* 0x0001e80000100a00 */
[----:B------:R1:W-:Y:S01]  /*1f390*/  STL.64 [R1+0x5270], R4 ;  /* 0x0052700401007387 */ /* 0x0003e20000100a00 */
[----:B0-----:R-:W-:Y:S01]  /*1f3a0*/  IMAD.MOV.U32 R6, RZ, RZ, R18 ;  /* 0x000000ffff067224 */ /* 0x001fe200078e0012 */
[----:B------:R-:W-:Y:S01]  /*1f3b0*/  MOV R7, R17 ;  /* 0x0000001100077202 */ /* 0x000fe20000000f00 */
[----:B-1----:R-:W-:Y:S01]  /*1f3c0*/  IMAD.MOV.U32 R4, RZ, RZ, R24 ;  /* 0x000000ffff047224 */ /* 0x002fe200078e0018 */
[----:B------:R-:W-:-:S03]  /*1f3d0*/  MOV R5, R19 ;  /* 0x0000001300057202 */ /* 0x000fc60000000f00 */
        /* <DEDUP_REMOVED lines=12> */
[----:B------:R-:W5:Y:S04]  /*1f4a0*/  LDL.LU R24, [R1+0x180] ;  /* 0x0001800001187983 */ /* 0x000f680000300800 */
[----:B------:R-:W5:Y:S04]  /*1f4b0*/  LDL.LU R25, [R1+0x184] ;  /* 0x0001840001197983 */ /* 0x000f680000300800 */
[----:B------:R-:W5:Y:S04]  /*1f4c0*/  LDL.LU R26, [R1+0x188] ;  /* 0x00018800011a7983 */ /* 0x000f680000300800 */
[----:B------:R-:W5:Y:S04]  /*1f4d0*/  LDL.LU R27, [R1+0x18c] ;  /* 0x00018c00011b7983 */ /* 0x000f680000300800 */
[----:B---3--:R-:W-:Y:S04]  /*1f4e0*/  STL.64 [R1+0x5248], R14 ;  /* 0x0052480e01007387 */ /* 0x008fe80000100a00 */
[----:B--2---:R0:W-:Y:S04]  /*1f4f0*/  STL.64 [R1+0x5240], R12 ;  /* 0x0052400c01007387 */ /* 0x0041e80000100a00 */
[----:B0-----:R-:W2:Y:S04]  /*1f500*/  LDL.LU R12, [R1+0x140] ;  /* 0x00014000010c7983 */ /* 0x001ea80000300800 */
[----:B------:R-:W2:Y:S04]  /*1f510*/  LDL.LU R13, [R1+0x144] ;  /* 0x00014400010d7983 */ /* 0x000ea80000300800 */
[----:B------:R-:W3:Y:S01]  /*1f520*/  LDL.LU R14, [R1+0x148] ;  /* 0x00014800010e7983 */ /* 0x000ee20000300800 */
[----:B----4-:R-:W-:-:S03]  /*1f530*/  IMAD.MOV.U32 R15, RZ, RZ, R2 ;  /* 0x000000ffff0f7224 */ /* 0x010fc600078e0002 */
[----:B------:R-:W4:Y:S04]  /*1f540*/  LDL.LU R2, [R1+0x52d0] ;  /* 0x0052d00001027983 */ /* 0x000f280000300800 */
[----:B---3--:R-:W-:Y:S04]  /*1f550*/  STL.64 [R1+0x5268], R14 ;  /* 0x0052680e01007387 */ /* 0x008fe80000100a00 */
[----:B--2---:R0:W-:Y:S04]  /*1f560*/  STL.64 [R1+0x5260], R12 ;  /* 0x0052600c01007387 */ /* 0x0041e80000100a00 */
[----:B----4-:R-:W1:Y:S04]  /*1f570*/  LDSM.16.MT88.4 R16, [R2+UR5+0x10000] ;  /* 0x010000050210783b */ /* 0x010e680008004200 */
        /* <DEDUP_REMOVED lines=10> */
[-C--:B-----5:R-:W-:Y:S03]  /*1f620*/  HMMA.16816.F32.BF16 R20, R20, R8.reuse, R24 ;  /* 0x000000081414723c */ /* 0x0a0fe60000041818 */
[----:B---3--:R-:W-:Y:S04]  /*1f630*/  STL.64 [R1+0x52a8], R14 ;  /* 0x0052a80e01007387 */ /* 0x008fe80000100a00 */
[----:B--2---:R0:W-:Y:S04]  /*1f640*/  STL.64 [R1+0x52a0], R12 ;  /* 0x0052a00c01007387 */ /* 0x0041e80000100a00 */
[----:B0-----:R-:W2:Y:S04]  /*1f650*/  LDL.LU R12, [R1+0x190] ;  /* 0x00019000010c7983 */ /* 0x001ea80000300800 */
[----:B------:R-:W2:Y:S04]  /*1f660*/  LDL.LU R13, [R1+0x194] ;  /* 0x00019400010d7983 */ /* 0x000ea80000300800 */
[----:B------:R-:W2:Y:S04]  /*1f670*/  LDL.LU R14, [R1+0x198] ;  /* 0x00019800010e7983 */ /* 0x000ea80000300800 */
[----:B------:R-:W2:Y:S04]  /*1f680*/  LDL.LU R15, [R1+0x19c] ;  /* 0x00019c00010f7983 */ /* 0x000ea80000300800 */
[----:B-1----:R-:W-:Y:S04]  /*1f690*/  STL.64 [R1+0x51e8], R18 ;  /* 0x0051e81201007387 */ /* 0x002fe80000100a00 */
[----:B------:R0:W-:Y:S04]  /*1f6a0*/  STL.64 [R1+0x51e0], R16 ;  /* 0x0051e01001007387 */ /* 0x0001e80000100a00 */
[----:B0-----:R-:W3:Y:S04]  /*1f6b0*/  LDL.LU R16, [R1+0x60] ;  /* 0x0000600001107983 */ /* 0x001ee80000300800 */
[----:B------:R-:W3:Y:S04]  /*1f6c0*/  LDL.LU R17, [R1+0x64] ;  /* 0x0000640001117983 */ /* 0x000ee80000300800 */
[----:B------:R-:W3:Y:S04]  /*1f6d0*/  LDL.LU R18, [R1+0x68] ;  /* 0x0000680001127983 */ /* 0x000ee80000300800 */
[----:B------:R-:W3:Y:S04]  /*1f6e0*/  LDL.LU R19, [R1+0x6c] ;  /* 0x00006c0001137983 */ /* 0x000ee80000300800 */
[----:B------:R-:W4:Y:S04]  /*1f6f0*/  LDL.LU.64 R26, [R1+0x52c8] ;  /* 0x0052c800011a7983 */ /* 0x000f280000300a00 */
[----:B------:R-:W4:Y:S04]  /*1f700*/  LDL.LU.64 R24, [R1+0x52c0] ;  /* 0x0052c00001187983 */ /* 0x000f280000300a00 */
[----:B------:R-:W-:Y:S04]  /*1f710*/  STL.64 [R1+0xb0], R20 ;  /* 0x0000b01401007387 */ /* 0x000fe80000100a00 */
[----:B------:R-:W-:Y:S04]  /*1f720*/  STL.64 [R1+0xb8], R22 ;  /* 0x0000b81601007387 */ /* 0x000fe80000100a00 */
[----:B------:R-:W-:Y:S01]  /*1f730*/  LDSM.16.MT88.4 R20, [R2+UR5+0x10080] ;  /* 0x010080050214783b */ /* 0x000fe20008004200 */
[----:B----4-:R-:W-:Y:S03]  /*1f740*/  HMMA.16816.F32.BF16 R24, R24, R8, R4 ;  /* 0x000000081818723c */ /* 0x010fe60000041804 */
        /* <DEDUP_REMOVED lines=16> */
[----:B------:R-:W2:Y:S01]  /*1f850*/  LDL.LU.64 R4, [R1+0x5290] ;  /* 0x0052900001047983 */ /* 0x000ea20000300a00 */
[----:B------:R-:W-:Y:S01]  /*1f860*/  MOV R27, R29 ;  /* 0x0000001d001b7202 */ /* 0x000fe20000000f00 */
[----:B--2---:R-:W-:Y:S02]  /*1f870*/  HMMA.16816.F32.BF16 R4, R4, R8, R12 ;  /* 0x000000080404723c */ /* 0x004fe4000004180c */
        /* <DEDUP_REMOVED lines=37> */
[----:B------:R1:W-:Y:S01]  /*1fad0*/  STL.64 [R1+0xc8], R6 ;  /* 0x0000c80601007387 */ /* 0x0003e20000100a00 */
[----:B0-----:R-:W-:Y:S01]  /*1fae0*/  IMAD.MOV.U32 R4, RZ, RZ, R0 ;  /* 0x000000ffff047224 */ /* 0x001fe200078e0000 */
[----:B------:R-:W-:Y:S02]  /*1faf0*/  MOV R5, R10 ;  /* 0x0000000a00057202 */ /* 0x000fe40000000f00 */
[----:B------:R-:W2:Y:S01]  /*1fb00*/  LDL.LU R0, [R1+0x51fc] ;  /* 0x0051fc0001007983 */ /* 0x000ea20000300800 */
[----:B-1----:R-:W-:Y:S01]  /*1fb10*/  IMAD.MOV.U32 R6, RZ, RZ, R11 ;  /* 0x000000ffff067224 */ /* 0x002fe200078e000b */
[----:B------:R-:W-:-:S02]  /*1fb20*/  MOV R7, R29 ;  /* 0x0000001d00077202 */ /* 0x000fc40000000f00 */
[----:B------:R-:W5:Y:S04]  /*1fb30*/  LDL.LU R10, [R1+0x51f8] ;  /* 0x0051f800010a7983 */ /* 0x000f680000300800 */
[----:B------:R-:W2:Y:S04]  /*1fb40*/  LDL.LU R11, [R1+0x51f4] ;  /* 0x0051f400010b7983 */ /* 0x000ea80000300800 */
[----:B------:R-:W2:Y:S01]  /*1fb50*/  LDL.LU R29, [R1+0x51f0] ;  /* 0x0051f000011d7983 */ /* 0x000ea20000300800 */
        /* <DEDUP_REMOVED lines=8> */
[----:B--2---:R-:W-:-:S07]  /*1fbe0*/  IMAD.MOV.U32 R15, RZ, RZ, R29 ;  /* 0x000000ffff0f7224 */ /* 0x004fce00078e001d */
[----:B---3--:R-:W-:Y:S01]  /*1fbf0*/  HMMA.16816.F32.BF16 R16, R16, R8, R12 ;  /* 0x000000081010723c */ /* 0x008fe2000004180c */
[----:B------:R-:W0:-:S15]  /*1fc00*/  LDSM.16.MT88.4 R12, [R0+UR5+0x12000] ;  /* 0x01200005000c783b */ /* 0x000e1e0008004200 */
[----:B------:R-:W-:-:S03]  /*1fc10*/  NOP ;  /* 0x0000000000007918 */ /* 0x000fc60000000000 */
[----:B------:R-:W-:Y:S01]  /*1fc20*/  MOV R29, R19 ;  /* 0x00000013001d7202 */ /* 0x000fe20000000f00 */
[----:B------:R1:W-:Y:S01]  /*1fc30*/  STL.64 [R1+0x70], R16 ;  /* 0x0000701001007387 */ /* 0x0003e20000100a00 */
[----:B-----5:R-:W-:-:S03]  /*1fc40*/  MOV R19, R10 ;  /* 0x0000000a00137202 */ /* 0x020fc60000000f00 */
[----:B------:R2:W-:Y:S04]  /*1fc50*/  STL [R1+0x78], R18 ;  /* 0x0000781201007387 */ /* 0x0005e80000100800 */
[----:B-1----:R-:W3:Y:S01]  /*1fc60*/  LDL.LU R16, [R1+0x90] ;  /* 0x0000900001107983 */ /* 0x002ee20000300800 */
[----:B--2---:R-:W-:-:S03]  /*1fc70*/  IMAD.MOV.U32 R18, RZ, RZ, R11 ;  /* 0x000000ffff127224 */ /* 0x004fc600078e000b */
[----:B------:R-:W3:Y:S04]  /*1fc80*/  LDL.LU R17, [R1+0x94] ;  /* 0x0000940001117983 */ /* 0x000ee80000300800 */
[----:B------:R1:W-:Y:S01]  /*1fc90*/  STL [R1+0x50ec], R29 ;  /* 0x0050ec1d01007387 */ /* 0x0003e20000100800 */
[----:B0-----:R-:W-:Y:S01]  /*1fca0*/  IMAD.MOV.U32 R10, RZ, RZ, R13 ;  /* 0x000000ffff0a7224 */ /* 0x001fe200078e000d */
[----:B------:R-:W-:Y:S02]  /*1fcb0*/  MOV R11, R14 ;  /* 0x0000000e000b7202 */ /* 0x000fe40000000f00 */
[----:B------:R4:W-:Y:S01]  /*1fcc0*/  STL [R1+0x60], R12 ;  /* 0x0000600c01007387 */ /* 0x0009e20000100800 */
[----:B-1----:R-:W-:Y:S02]  /*1fcd0*/  IMAD.MOV.U32 R29, RZ, RZ, R15 ;  /* 0x000000ffff1d7224 */ /* 0x002fe400078e000f */
[----:B----4-:R-:W-:Y:S01]  /*1fce0*/  HMMA.16816.F32.BF16 R12, R20, R8, R24 ;  /* 0x00000008140c723c */ /* 0x010fe20000041818 */
[----:B------:R-:W0:Y:S04]  /*1fcf0*/  LDSM.16.MT88.4 R24, [R0+UR5+0x12080] ;  /* 0x012080050018783b */ /* 0x000e280008004200 */
[----:B------:R-:W2:-:S14]  /*1fd00*/  LDL.LU R20, [R1+0xa0] ;  /* 0x0000a00001147983 */ /* 0x000e9c0000300800 */
[----:B------:R0:W-:Y:S04]  /*1fd10*/  STL.64 [R1+0x80], R12 ;  /* 0x0000800c01007387 */ /* 0x0001e80000100a00 */
[----:B------:R1:W-:Y:S04]  /*1fd20*/  STL.64 [R1+0x88], R14 ;  /* 0x0000880e01007387 */ /* 0x0003e80000100a00 */
[----:B------:R-:W2:Y:S04]  /*1fd30*/  LDL.LU R21, [R1+0xa4] ;  /* 0x0000a40001157983 */ /* 0x000ea80000300800 */
[----:B------:R-:W2:Y:S04]  /*1fd40*/  LDL.LU R22, [R1+0xa8] ;  /* 0x0000a80001167983 */ /* 0x000ea80000300800 */
[----:B------:R-:W2:Y:S01]  /*1fd50*/  LDL.LU R23, [R1+0xac] ;  /* 0x0000ac0001177983 */ /* 0x000ea20000300800 */
[----:B0-----:R-:W-:Y:S01]  /*1fd60*/  MOV R13, R26 ;  /* 0x0000001a000d7202 */ /* 0x001fe20000000f00 */
[----:B------:R-:W-:Y:S01]  /*1fd70*/  IMAD.MOV.U32 R12, RZ, RZ, R27 ;  /* 0x000000ffff0c7224 */ /* 0x000fe200078e001b */
[----:B-1----:R-:W-:Y:S01]  /*1fd80*/  MOV R15, R24 ;  /* 0x00000018000f7202 */ /* 0x002fe20000000f00 */
[----:B------:R-:W-:Y:S01]  /*1fd90*/  IMAD.MOV.U32 R14, RZ, RZ, R25 ;  /* 0x000000ffff0e7224 */ /* 0x000fe200078e0019 */
[----:B------:R-:W2:Y:S04]  /*1fda0*/  LDL.LU.64 R26, [R1+0x51d8] ;  /* 0x0051d800011a7983 */ /* 0x000ea80000300a00 */
[----:B------:R-:W2:Y:S01]  /*1fdb0*/  LDL.LU.64 R24, [R1+0x51d0] ;  /* 0x0051d00001187983 */ /* 0x000ea20000300a00 */
[-C--:B---3--:R-:W-:Y:S03]  /*1fdc0*/  HMMA.16816.F32.BF16 R16, R4, R8.reuse, R16 ;  /* 0x000000080410723c */ /* 0x088fe60000041810 */
[----:B------:R-:W0:Y:S05]  /*1fdd0*/  LDSM.16.MT88.4 R4, [R3+UR5+0x12000] ;  /* 0x012000050304783b */ /* 0x000e2a0008004200 */
[----:B--2---:R-:W-:Y:S01]  /*1fde0*/  HMMA.16816.F32.BF16 R20, R24, R8, R20 ;  /* 0x000000081814723c */ /* 0x004fe20000041814 */
[----:B------:R-:W-:-:S15]  /*1fdf0*/  LDSM.16.MT88.4 R24, [R0+UR5+0x12100] ;  /* 0x012100050018783b */ /* 0x000fde0008004200 */
[----:B------:R-:W-:-:S03]  /*1fe00*/  NOP ;  /* 0x0000000000007918 */ /* 0x000fc60000000000 */
[----:B------:R-:W-:Y:S04]  /*1fe10*/  STL.64 [R1+0x1d0], R20 ;  /* 0x0001d01401007387 */ /* 0x000fe80000100a00 */
[----:B------:R-:W-:Y:S04]  /*1fe20*/  STL.64 [R1+0x1d8], R22 ;  /* 0x0001d81601007387 */ /* 0x000fe80000100a00 */
[----:B------:R-:W1:Y:S01]  /*1fe30*/  LDSM.16.MT88.4 R20, [R0+UR5+0x12180] ;  /* 0x012180050014783b */ /* 0x000e620008004200 */
[----:B0-----:R-:W-:Y:S01]  /*1fe40*/  MOV R9, R6 ;  /* 0x0000000600097202 */ /* 0x001fe20000000f00 */
[----:B------:R-:W-:Y:S01]  /*1fe50*/  IMAD.MOV.U32 R8, RZ, RZ, R7 ;  /* 0x000000ffff087224 */ /* 0x000fe200078e0007 */
[----:B-1----:R-:W-:Y:S01]  /*1fe60*/  MOV R2, R23 ;  /* 0x0000001700027202 */ /* 0x002fe20000000f00 */
[----:B------:R-:W-:Y:S04]  /*1fe70*/  STL.64 [R1+0x20], R20 ;  /* 0x0000201401007387 */ /* 0x000fe80000100a00 */
[----:B------:R-:W-:Y:S04]  /*1fe80*/  STL.64 [R1+0x30], R24 ;  /* 0x0000301801007387 */ /* 0x000fe80000100a00 */
[----:B------:R-:W-:Y:S04]  /*1fe90*/  STL.64 [R1+0x38], R26 ;  /* 0x0000381a01007387 */ /* 0x000fe80000100a00 */
[----:B------:R-:W-:Y:S04]  /*1fea0*/  STL [R1+0x28], R22 ;  /* 0x0000281601007387 */ /* 0x000fe80000100800 */
[----:B------:R0:W-:Y:S04]  /*1feb0*/  STL [R1+0x51c4], R2 ;  /* 0x0051c40201007387 */ /* 0x0001e80000100800 */
[----:B------:R-:W-:Y:S04]  /*1fec0*/  STL [R1+0x50f0], R0 ;  /* 0x0050f00001007387 */ /* 0x000fe80000100800 */
[----:B------:R-:W-:Y:S01]  /*1fed0*/  STL.64 [R1+0x1c0], R16 ;  /* 0x0001c01001007387 */ /* 0x000fe20000100a00 */
[----:B0-----:R-:W-:-:S03]  /*1fee0*/  IMAD.MOV.U32 R2, RZ, RZ, R5 ;  /* 0x000000ffff027224 */ /* 0x001fc600078e0005 */
[----:B------:R-:W-:Y:S04]  /*1fef0*/  STL.64 [R1+0x1c8], R18 ;  /* 0x0001c81201007387 */ /* 0x000fe80000100a00 */
[----:B------:R-:W-:Y:S04]  /*1ff00*/  STL [R1+0x10], R4 ;  /* 0x0000100401007387 */ /* 0x000fe80000100800 */
[----:B------:R-:W0:Y:S04]  /*1ff10*/  LDSM.16.MT88.4 R4, [R3+UR5+0x12100] ;  /* 0x012100050304783b */ /* 0x000e280008004200 */
[----:B------:R-:W1:Y:S04]  /*1ff20*/  LDSM.16.MT88.4 R16, [R3+UR5+0x12080] ;  /* 0x012080050310783b */ /* 0x000e680008004200 */
[----:B------:R-:W-:Y:S04]  /*1ff30*/  LDSM.16.MT88.4 R20, [R28+UR5+0x12080] ;  /* 0x012080051c14783b */ /* 0x000fe80008004200 */
[----:B------:R-:W-:Y:S04]  /*1ff40*/  LDSM.16.MT88.4 R24, [R28+UR5+0x12100] ;  /* 0x012100051c18783b */ /* 0x000fe80008004200 */
[----:B0-----:R0:W-:Y:S04]  /*1ff50*/  STL.64 [R1+0x5158], R6 ;  /* 0x0051580601007387 */ /* 0x0011e80000100a00 */
[----:B-1----:R-:W-:Y:S04]  /*1ff60*/  STL.64 [R1], R16 ;  /* 0x0000001001007387 */ /* 0x002fe80000100a00 */
[----:B------:R-:W-:Y:S04]  /*1ff70*/  STL.64 [R1+0x8], R18 ;  /* 0x0000081201007387 */ /* 0x000fe80000100a00 */
[----:B------:R1:W-:Y:S01]  /*1ff80*/  STL.64 [R1+0x5150], R4 ;  /* 0x0051500401007387 */ /* 0x0003e20000100a00 */
[----:B0-----:R-:W-:Y:S01]  /*1ff90*/  MOV R6, R13 ;  /* 0x0000000d00067202 */ /* 0x001fe20000000f00 */
[----:B------:R-:W-:-:S02]  /*1ffa0*/  IMAD.MOV.U32 R7, RZ, RZ, R12 ;  /* 0x000000ffff077224 */ /* 0x000fc400078e000c */
[----:B------:R-:W-:Y:S01]  /*1ffb0*/  LDSM.16.MT88.4 R16, [R28+UR5+0x12000] ;  /* 0x012000051c10783b */ /* 0x000fe20008004200 */
[----:B-1----:R-:W-:Y:S01]  /*1ffc0*/  MOV R4, R15 ;  /* 0x0000000f00047202 */ /* 0x002fe20000000f00 */
[----:B------:R-:W-:Y:S02]  /*1ffd0*/  IMAD.MOV.U32 R5, RZ, RZ, R14 ;  /* 0x000000ffff057224 */ /* 0x000fe400078e000e */
[----:B------:R-:W0:Y:S04]  /*1ffe0*/  LDSM.16.MT88.4 R12, [R3+UR5+0x12180] ;  /* 0x01218005030c783b */ /* 0x000e280008004200 */
[----:B0-----:R-:W-:Y:S04]  /*1fff0*/  STL [R1+0x513c], R14 ;  /* 0x00513c0e01007387 */ /* 0x001fe80000100800 */
[----:B------:R-:W-:Y:S04]  /*20000*/  STL [R1+0x5138], R15 ;  /* 0x0051380f01007387 */ /* 0x000fe80000100800 */
[----:B------:R-:W-:Y:S04]  /*20010*/  STL [R1+0x50f4], R3 ;  /* 0x0050f40301007387 */ /* 0x000fe80000100800 */
[----:B------:R-:W-:Y:S04]  /*20020*/  STL.64 [R1+0x5130], R18 ;  /* 0x0051301201007387 */ /* 0x000fe80000100a00 */
[----:B------:R0:W-:Y:S04]  /*20030*/  STL.64 [R1+0x5128], R16 ;  /* 0x0051281001007387 */ /* 0x0001e80000100a00 */
[----:B0-----:R-:W2:Y:S04]  /*20040*/  LDL.LU R16, [R1+0x110] ;  /* 0x0001100001107983 */ /* 0x001ea80000300800 */
[----:B------:R-:W2:Y:S04]  /*20050*/  LDL.LU R17, [R1+0x114] ;  /* 0x0001140001117983 */ /* 0x000ea80000300800 */
[----:B------:R-:W2:Y:S04]  /*20060*/  LDL.LU R18, [R1+0x118] ;  /* 0x0001180001127983 */ /* 0x000ea80000300800 */
[----:B------:R-:W2:Y:S04]  /*20070*/  LDL.LU R19, [R1+0x11c] ;  /* 0x00011c0001137983 */ /* 0x000ea80000300800 */
[----:B------:R0:W-:Y:S04]  /*20080*/  STL.64 [R1+0x5120], R22 ;  /* 0x0051201601007387 */ /* 0x0001e80000100a00 */
[----:B------:R1:W-:Y:S01]  /*20090*/  STL.64 [R1+0x5118], R20 ;  /* 0x0051181401007387 */ /* 0x0003e20000100a00 */
[----:B0-----:R-:W-:-:S03]  /*200a0*/  IMAD.MOV.U32 R22, RZ, RZ, R11 ;  /* 0x000000ffff167224 */ /* 0x001fc600078e000b */
[----:B-1----:R-:W3:Y:S01]  /*200b0*/  LDL.LU R20, [R1+0x60] ;  /* 0x0000600001147983 */ /* 0x002ee20000300800 */
[----:B------:R-:W-:-:S03]  /*200c0*/  MOV R21, R10 ;  /* 0x0000000a00157202 */ /* 0x000fc60000000f00 */
[----:B------:R-:W2:Y:S04]  /*200d0*/  LDL.LU R10, [R1+0x51cc] ;  /* 0x0051cc00010a7983 */ /* 0x000ea80000300800 */
[----:B------:R-:W2:Y:S04]  /*200e0*/  LDL.LU R11, [R1+0x51c8] ;  /* 0x0051c800010b7983 */ /* 0x000ea80000300800 */
[----:B------:R-:W-:Y:S04]  /*200f0*/  STL.64 [R1+0x5100], R26 ;  /* 0x0051001a01007387 */ /* 0x000fe80000100a00 */
[----:B------:R0:W-:Y:S04]  /*20100*/  STL.64 [R1+0x50f8], R24 ;  /* 0x0050f81801007387 */ /* 0x0001e80000100a00 */
[----:B0-----:R-:W3:Y:S04]  /*20110*/  LDL.LU R24, [R1+0x120] ;  /* 0x0001200001187983 */ /* 0x001ee80000300800 */
[----:B------:R-:W3:Y:S04]  /*20120*/  LDL.LU R25, [R1+0x124] ;  /* 0x0001240001197983 */ /* 0x000ee80000300800 */
[----:B------:R-:W3:Y:S04]  /*20130*/  LDL.LU R26, [R1+0x128] ;  /* 0x00012800011a7983 */ /* 0x000ee80000300800 */
[----:B------:R-:W3:Y:S01]  /*20140*/  LDL.LU R27, [R1+0x12c] ;  /* 0x00012c00011b7983 */ /* 0x000ee20000300800 */
[----:B------:R-:W-:Y:S01]  /*20150*/  MOV R23, R29 ;  /* 0x0000001d00177202 */ /* 0x000fe20000000f00 */
[-C--:B--2---:R-:W-:Y:S08]  /*20160*/  HMMA.16816.F32.BF16 R4, R4, R10.reuse, R16 ;  /* 0x0000000a0404723c */ /* 0x084ff00000041810 */
[----:B---3--:R-:W-:Y:S01]  /*20170*/  HMMA.16816.F32.BF16 R24, R20, R10, R24 ;  /* 0x0000000a1418723c */ /* 0x008fe20000041818 */
[----:B------:R-:W0:-:S15]  /*20180*/  LDSM.16.MT88.4 R20, [R28+UR5+0x12180] ;  /* 0x012180051c14783b */ /* 0x000e1e0008004200 */
[----:B------:R-:W-:-:S03]  /*20190*/  NOP ;  /* 0x0000000000007918 */ /* 0x000fc60000000000 */
[----:B------:R-:W-:Y:S04]  /*201a0*/  STL.64 [R1+0x1b0], R24 ;  /* 0x0001b01801007387 */ /* 0x000fe80000100a00 */
[----:B------:R-:W-:Y:S01]  /*201b0*/  STL.64 [R1+0x1b8], R26 ;  /* 0x0001b81a01007387 */ /* 0x000fe20000100a00 */
[----:B0-----:R-:W-:Y:S01]  /*201c0*/  IMAD.MOV.U32 R29, RZ, RZ, R23 ;  /* 0x000000ffff1d7224 */ /* 0x001fe200078e0017 */
[----:B------:R-:W-:Y:S01]  /*201d0*/  MOV R0, R22 ;  /* 0x0000001600007202 */ /* 0x000fe20000000f00 */
[----:B------:R-:W-:Y:S01]  /*201e0*/  IMAD.MOV.U32 R3, RZ, RZ, R21 ;  /* 0x000000ffff037224 */ /* 0x000fe200078e0015 */
[----:B------:R-:W-:Y:S04]  /*201f0*/  STL [R1+0x60], R20 ;  /* 0x0000601401007387 */ /* 0x000fe80000100800 */
[----:B------:R-:W-:Y:S04]  /*20200*/  STL [R1+0x5110], R29 ;  /* 0x0051101d01007387 */ /* 0x000fe80000100800 */
[----:B------:R-:W-:Y:S04]  /*20210*/  STL [R1+0x510c], R0 ;  /* 0x00510c0001007387 */ /* 0x000fe80000100800 */
[----:B------:R-:W-:Y:S04]  /*20220*/  STL [R1+0x5108], R3 ;  /* 0x0051080301007387 */ /* 0x000fe80000100800 */
[----:B------:R-:W-:Y:S04]  /*20230*/  STL [R1+0x50a8], R28 ;  /* 0x0050a81c01007387 */ /* 0x000fe80000100800 */
[----:B------:R-:W2:Y:S04]  /*20240*/  LDL.LU R16, [R1+0xe0] ;  /* 0x0000e00001107983 */ /* 0x000ea80000300800 */
[----:B------:R0:W-:Y:S04]  /*20250*/  STL.64 [R1+0x190], R4 ;  /* 0x0001900401007387 */ /* 0x0001e80000100a00 */
[----:B------:R1:W-:Y:S04]  /*20260*/  STL.64 [R1+0x198], R6 ;  /* 0x0001980601007387 */ /* 0x0003e80000100a00 */
[----:B------:R-:W2:Y:S04]  /*20270*/  LDL.LU R17, [R1+0xe4] ;  /* 0x0000e40001117983 */ /* 0x000ea80000300800 */
[----:B------:R-:W3:Y:S04]  /*20280*/  LDL.LU R18, [R1+0xe8] ;  /* 0x0000e80001127983 */ /* 0x000ee80000300800 */
[----:B------:R-:W3:Y:S04]  /*20290*/  LDL.LU R19, [R1+0xec] ;  /* 0x0000ec0001137983 */ /* 0x000ee80000300800 */
[----:B0-----:R-:W4:Y:S04]  /*202a0*/  LDL.LU R4, [R1] ;  /* 0x0000000001047983 */ /* 0x001f280000300800 */
[----:B------:R-:W4:Y:S04]  /*202b0*/  LDL.LU R5, [R1+0x4] ;  /* 0x0000040001057983 */ /* 0x000f280000300800 */
[----:B-1----:R-:W5:Y:S04]  /*202c0*/  LDL.LU R6, [R1+0x8] ;  /* 0x0000080001067983 */ /* 0x002f680000300800 */
[----:B------:R-:W5:Y:S04]  /*202d0*/  LDL.LU R7, [R1+0xc] ;  /* 0x00000c0001077983 */ /* 0x000f680000300800 */
[----:B-----5:R-:W-:Y:S04]  /*202e0*/  STL.64 [R1+0x5178], R6 ;  /* 0x0051780601007387 */ /* 0x020fe80000100a00 */
[----:B----4-:R0:W-:Y:S04]  /*202f0*/  STL.64 [R1+0x5170], R4 ;  /* 0x0051700401007387 */ /* 0x0101e80000100a00 */
[----:B0-----:R-:W4:Y:S01]  /*20300*/  LDL.LU R4, [R1+0x10] ;  /* 0x0000100001047983 */ /* 0x001f220000300800 */
[----:B------:R-:W-:-:S03]  /*20310*/  MOV R5, R2 ;  /* 0x0000000200057202 */ /* 0x000fc60000000f00 */
[----:B------:R-:W5:Y:S04]  /*20320*/  LDL.LU R2, [R1+0x51c4] ;  /* 0x0051c40001027983 */ /* 0x000f680000300800 */
[----:B------:R-:W2:Y:S04]  /*20330*/  LDL.LU R20, [R1+0x30] ;  /* 0x0000300001147983 */ /* 0x000ea80000300800 */
[----:B------:R-:W2:Y:S04]  /*20340*/  LDL.LU R21, [R1+0x34] ;  /* 0x0000340001157983 */ /* 0x000ea80000300800 */
[----:B------:R-:W2:Y:S04]  /*20350*/  LDL.LU R22, [R1+0x38] ;  /* 0x0000380001167983 */ /* 0x000ea80000300800 */
[----:B------:R-:W2:Y:S04]  /*20360*/  LDL.LU R23, [R1+0x3c] ;  /* 0x00003c0001177983 */ /* 0x000ea80000300800 */
[----:B--2---:R-:W-:Y:S04]  /*20370*/  STL.64 [R1+0x51b8], R22 ;  /* 0x0051b81601007387 */ /* 0x004fe80000100a00 */
[----:B------:R-:W-:Y:S04]  /*20380*/  STL.64 [R1+0x51b0], R20 ;  /* 0x0051b01401007387 */ /* 0x000fe80000100a00 */
[----:B------:R-:W2:Y:S04]  /*20390*/  LDL.LU R24, [R1+0x20] ;  /* 0x0000200001187983 */ /* 0x000ea80000300800 */
[----:B------:R-:W2:Y:S04]  /*203a0*/  LDL.LU R25, [R1+0x24] ;  /* 0x0000240001197983 */ /* 0x000ea80000300800 */
[----:B------:R-:W2:Y:S01]  /*203b0*/  LDL.LU R26, [R1+0x28] ;  /* 0x00002800011a7983 */ /* 0x000ea20000300800 */
[----:B-----5:R-:W-:Y:S01]  /*203c0*/  IMAD.MOV.U32 R27, RZ, RZ, R2 ;  /* 0x000000ffff1b7224 */ /* 0x020fe200078e0002 */
[----:B------:R-:W-:-:S02]  /*203d0*/  MOV R7, R8 ;  /* 0x0000000800077202 */ /* 0x000fc40000000f00 */
[----:B------:R-:W5:Y:S01]  /*203e0*/  LDL.LU R2, [R1+0x51c0] ;  /* 0x0051c00001027983 */ /* 0x000f620000300800 */
[----:B------:R-:W-:-:S03]  /*203f0*/  IMAD.MOV.U32 R6, RZ, RZ, R9 ;  /* 0x000000ffff067224 */ /* 0x000fc600078e0009 */
[----:B--2---:R-:W-:Y:S04]  /*20400*/  STL.64 [R1+0x51a8], R26 ;  /* 0x0051a81a01007387 */ /* 0x004fe80000100a00 */
[----:B------:R0:W-:Y:S04]  /*20410*/  STL.64 [R1+0x51a0], R24 ;  /* 0x0051a01801007387 */ /* 0x0001e80000100a00 */
[----:B-----5:R-:W1:Y:S04]  /*20420*/  LDSM.16.MT88.4 R20, [R2+UR5+0x12000] ;  /* 0x012000050214783b */ /* 0x020e680008004200 */
[----:B0-----:R-:W2:Y:S04]  /*20430*/  LDL.LU R24, [R1+0xd0] ;  /* 0x0000d00001187983 */ /* 0x001ea80000300800 */
[----:B------:R-:W2:Y:S04]  /*20440*/  LDL.LU R25, [R1+0xd4] ;  /* 0x0000d40001197983 */ /* 0x000ea80000300800 */
[----:B------:R-:W2:Y:S04]  /*20450*/  LDL.LU R26, [R1+0xd8] ;  /* 0x0000d800011a7983 */ /* 0x000ea80000300800 */
[----:B------:R-:W2:Y:S04]  /*20460*/  LDL.LU R27, [R1+0xdc] ;  /* 0x0000dc00011b7983 */ /* 0x000ea80000300800 */
[----:B------:R-:W-:Y:S04]  /*20470*/  STL.64 [R1+0x5198], R6 ;  /* 0x0051980601007387 */ /* 0x000fe80000100a00 */
[----:B----4-:R0:W-:Y:S04]  /*20480*/  STL.64 [R1+0x5190], R4 ;  /* 0x0051900401007387 */ /* 0x0101e80000100a00 */
[----:B0-----:R-:W4:Y:S04]  /*20490*/  LDL.LU R4, [R1+0xb0] ;  /* 0x0000b00001047983 */ /* 0x001f280000300800 */
[----:B------:R-:W4:Y:S04]  /*204a0*/  LDL.LU R5, [R1+0xb4] ;  /* 0x0000b40001057983 */ /* 0x000f280000300800 */
[----:B------:R-:W4:Y:S04]  /*204b0*/  LDL.LU R6, [R1+0xb8] ;  /* 0x0000b80001067983 */ /* 0x000f280000300800 */
[----:B------:R-:W4:Y:S04]  /*204c0*/  LDL.LU R7, [R1+0xbc] ;  /* 0x0000bc0001077983 */ /* 0x000f280000300800 */
[----:B---3--:R-:W-:Y:S04]  /*204d0*/  STL.64 [R1+0x5148], R18 ;  /* 0x0051481201007387 */ /* 0x008fe80000100a00 */
[----:B------:R0:W-:Y:S04]  /*204e0*/  STL.64 [R1+0x5140], R16 ;  /* 0x0051401001007387 */ /* 0x0001e80000100a00 */
[----:B0-----:R-:W3:Y:S04]  /*204f0*/  LDL.LU R16, [R1+0x130] ;  /* 0x0001300001107983 */ /* 0x001ee80000300800 */
[----:B------:R-:W3:Y:S04]  /*20500*/  LDL.LU R17, [R1+0x134] ;  /* 0x0001340001117983 */ /* 0x000ee80000300800 */
[----:B------:R-:W5:Y:S04]  /*20510*/  LDL.LU R18, [R1+0x138] ;  /* 0x0001380001127983 */ /* 0x000f680000300800 */
[----:B------:R-:W5:Y:S04]  /*20520*/  LDL.LU R19, [R1+0x13c] ;  /* 0x00013c0001137983 */ /* 0x000f680000300800 */
[----:B-----5:R-:W-:Y:S04]  /*20530*/  STL.64 [R1+0x5168], R18 ;  /* 0x0051681201007387 */ /* 0x020fe80000100a00 */
[----:B---3--:R0:W-:Y:S04]  /*20540*/  STL.64 [R1+0x5160], R16 ;  /* 0x0051601001007387 */ /* 0x0081e80000100a00 */
[----:B0-----:R-:W3:Y:S04]  /*20550*/  LDL.LU R16, [R1+0x150] ;  /* 0x0001500001107983 */ /* 0x001ee80000300800 */
[----:B------:R-:W3:Y:S04]  /*20560*/  LDL.LU R17, [R1+0x154] ;  /* 0x0001540001117983 */ /* 0x000ee80000300800 */
[----:B------:R-:W5:Y:S04]  /*20570*/  LDL.LU R18, [R1+0x158] ;  /* 0x0001580001127983 */ /* 0x000f680000300800 */
[----:B------:R-:W5:Y:S01]  /*20580*/  LDL.LU R19, [R1+0x15c] ;  /* 0x00015c0001137983 */ /* 0x000f620000300800 */
[----:B-1----:R-:W-:Y:S01]  /*20590*/  MOV R9, R22 ;  /* 0x0000001600097202 */ /* 0x002fe20000000f00 */
[----:B------:R-:W-:Y:S01]  /*205a0*/  IMAD.MOV.U32 R8, RZ, RZ, R23 ;  /* 0x000000ffff087224 */ /* 0x000fe200078e0017 */
[----:B------:R-:W-:Y:S01]  /*205b0*/  MOV R14, R20 ;  /* 0x00000014000e7202 */ /* 0x000fe20000000f00 */
[----:B------:R-:W-:Y:S01]  /*205c0*/  IMAD.MOV.U32 R15, RZ, RZ, R21 ;  /* 0x000000ffff0f7224 */ /* 0x000fe200078e0015 */
[----:B-----5:R-:W-:Y:S04]  /*205d0*/  STL.64 [R1+0x5188], R18 ;  /* 0x0051881201007387 */ /* 0x020fe80000100a00 */
[----:B---3--:R0:W-:Y:S04]  /*205e0*/  STL.64 [R1+0x5180], R16 ;  /* 0x0051801001007387 */ /* 0x0081e80000100a00 */
[----:B0-----:R-:W3:Y:S04]  /*205f0*/  LDL.LU R16, [R1+0xf0] ;  /* 0x0000f00001107983 */ /* 0x001ee80000300800 */
[----:B------:R-:W3:Y:S04]  /*20600*/  LDL.LU R17, [R1+0xf4] ;  /* 0x0000f40001117983 */ /* 0x000ee80000300800 */
[----:B------:R-:W3:Y:S04]  /*20610*/  LDL.LU R18, [R1+0xf8] ;  /* 0x0000f80001127983 */ /* 0x000ee80000300800 */
[----:B------:R-:W3:Y:S04]  /*20620*/  LDL.LU R19, [R1+0xfc] ;  /* 0x0000fc0001137983 */ /* 0x000ee80000300800 */
[----:B------:R-:W2:Y:S04]  /*20630*/  LDL.LU.64 R22, [R1+0x51b8] ;  /* 0x0051b80001167983 */ /* 0x000ea80000300a00 */
[----:B------:R-:W2:Y:S02]  /*20640*/  LDL.LU.64 R20, [R1+0x51b0] ;  /* 0x0051b00001147983 */ /* 0x000ea40000300a00 */
[----:B--2---:R-:W-:Y:S02]  /*20650*/  HMMA.16816.F32.BF16 R20, R20, R10, R24 ;  /* 0x0000000a1414723c */ /* 0x004fe40000041818 */
[----:B------:R-:W4:Y:S04]  /*20660*/  LDL.LU.64 R26, [R1+0x51a8] ;  /* 0x0051a800011a7983 */ /* 0x000f280000300a00 */
[----:B------:R-:W4:-:S13]  /*20670*/  LDL.LU.64 R24, [R1+0x51a0] ;  /* 0x0051a00001187983 */ /* 0x000f1a0000300a00 */
[----:B------:R0:W-:Y:S01]  /*20680*/  STL.64 [R1+0x120], R20 ;  /* 0x0001201401007387 */ /* 0x0001e20000100a00 */
[----:B------:R-:W-:-:S03]  /*20690*/  MOV R28, R23 ;  /* 0x00000017001c7202 */ /* 0x000fc60000000f00 */
[----:B------:R1:W-:Y:S04]  /*206a0*/  STL [R1+0x128], R22 ;  /* 0x0001281601007387 */ /* 0x0003e80000100800 */
[----:B0-----:R-:W2:Y:S04]  /*206b0*/  LDL.LU R20, [R1+0x160] ;  /* 0x0001600001147983 */ /* 0x001ea80000300800 */
[----:B------:R-:W2:Y:S04]  /*206c0*/  LDL.LU R21, [R1+0x164] ;  /* 0x0001640001157983 */ /* 0x000ea80000300800 */
[----:B-1----:R-:W2:Y:S04]  /*206d0*/  LDL.LU R22, [R1+0x168] ;  /* 0x0001680001167983 */ /* 0x002ea80000300800 */
[----:B------:R-:W2:Y:S04]  /*206e0*/  LDL.LU R23, [R1+0x16c] ;  /* 0x00016c0001177983 */ /* 0x000ea80000300800 */
[----:B------:R-:W-:Y:S01]  /*206f0*/  STL [R1+0x50ac], R28 ;  /* 0x0050ac1c01007387 */ /* 0x000fe20000100800 */
[----:B----4-:R-:W-:Y:S03]  /*20700*/  HMMA.16816.F32.BF16 R4, R24, R10, R4 ;  /* 0x0000000a1804723c */ /* 0x010fe60000041804 */
[----:B------:R-:W4:-:S15]  /*20710*/  LDL.LU R24, [R1+0x140] ;  /* 0x0001400001187983 */ /* 0x000f1e0000300800 */
[----:B------:R-:W-:Y:S01]  /*20720*/  NOP ;  /* 0x0000000000007918 */ /* 0x000fe20000000000 */
[----:B------:R-:W-:Y:S04]  /*20730*/  STL.64 [R1+0x110], R4 ;  /* 0x0001100401007387 */ /* 0x000fe80000100a00 */
[----:B------:R-:W-:Y:S04]  /*20740*/  STL.64 [R1+0x118], R6 ;  /* 0x0001180601007387 */ /* 0x000fe80000100a00 */
[----:B------:R-:W0:Y:S04]  /*20750*/  LDSM.16.MT88.4 R4, [R2+UR5+0x12080] ;  /* 0x012080050204783b */ /* 0x000e280008004200 */
[----:B------:R-:W4:Y:S04]  /*20760*/  LDL.LU R25, [R1+0x144] ;  /* 0x0001440001197983 */ /* 0x000f280000300800 */
[----:B------:R-:W4:Y:S04]  /*20770*/  LDL.LU R26, [R1+0x148] ;  /* 0x00014800011a7983 */ /* 0x000f280000300800 */
[----:B------:R-:W4:Y:S01]  /*20780*/  LDL.LU R27, [R1+0x14c] ;  /* 0x00014c00011b7983 */ /* 0x000f220000300800 */
[----:B0-----:R-:W-:-:S03]  /*20790*/  MOV R0, R6 ;  /* 0x0000000600007202 */ /* 0x001fc60000000f00 */
[----:B------:R0:W-:Y:S01]  /*207a0*/  STL [R1+0x20], R4 ;  /* 0x0000200401007387 */ /* 0x0001e20000100800 */
[----:B------:R-:W-:Y:S02]  /*207b0*/  IMAD.MOV.U32 R3, RZ, RZ, R7 ;  /* 0x000000ffff037224 */ /* 0x000fe400078e0007 */
[----:B------:R-:W-:Y:S01]  /*207c0*/  IMAD.MOV.U32 R29, RZ, RZ, R5 ;  /* 0x000000ffff1d7224 */ /* 0x000fe200078e0005 */
[----:B------:R-:W3:Y:S04]  /*207d0*/  LDL.LU.64 R6, [R1+0x5198] ;  /* 0x0051980001067983 */ /* 0x000ee80000300a00 */
[----:B0-----:R-:W3:Y:S02]  /*207e0*/  LDL.LU.64 R4, [R1+0x5190] ;  /* 0x0051900001047983 */ /* 0x001ee40000300a00 */
        /* <DEDUP_REMOVED lines=10> */
[----:B------:R-:W3:Y:S04]  /*20890*/  LDL.LU.64 R18, [R1+0x5168] ;  /* 0x0051680001127983 */ /* 0x000ee80000300a00 */
[----:B------:R-:W3:-:S12]  /*208a0*/  LDL.LU.64 R16, [R1+0x5160] ;  /* 0x0051600001107983 */ /* 0x000ed80000300a00 */
[----:B------:R-:W-:Y:S04]  /*208b0*/  STL.64 [R1+0xb0], R4 ;  /* 0x0000b00401007387 */ /* 0x000fe80000100a00 */
[----:B------:R0:W-:Y:S04]  /*208c0*/  STL.64 [R1+0xb8], R6 ;  /* 0x0000b80601007387 */ /* 0x0001e80000100a00 */
[----:B0-----:R-:W3:Y:S04]  /*208d0*/  LDL.LU.64 R6, [R1+0x5158] ;  /* 0x0051580001067983 */ /* 0x001ee80000300a00 */
[----:B------:R-:W3:Y:S02]  /*208e0*/  LDL.LU.64 R4, [R1+0x5150] ;  /* 0x0051500001047983 */ /* 0x000ee40000300a00 */
[----:B---3--:R-:W-:Y:S02]  /*208f0*/  HMMA.16816.F32.BF16 R4, R4, R10, R16 ;  /* 0x0000000a0404723c */ /* 0x008fe40000041810 */
[----:B------:R-:W3:Y:S04]  /*20900*/  LDL.LU.64 R18, [R1+0x5148] ;  /* 0x0051480001127983 */ /* 0x000ee80000300a00 */
[----:B------:R-:W3:-:S13]  /*20910*/  LDL.LU.64 R16, [R1+0x5140] ;  /* 0x0051400001107983 */ /* 0x000eda0000300a00 */
[----:B------:R0:W-:Y:S04]  /*20920*/  STL.64 [R1+0xa0], R4 ;  /* 0x0000a00401007387 */ /* 0x0001e80000100a00 */
[----:B------:R1:W-:Y:S01]  /*20930*/  STL.64 [R1+0xa8], R6 ;  /* 0x0000a80601007387 */ /* 0x0003e20000100a00 */
[----:B0-----:R-:W-:Y:S01]  /*20940*/  IMAD.MOV.U32 R4, RZ, RZ, R14 ;  /* 0x000000ffff047224 */ /* 0x001fe200078e000e */
[----:B------:R-:W-:Y:S02]  /*20950*/  MOV R5, R15 ;  /* 0x0000000f00057202 */ /* 0x000fe40000000f00 */
[----:B------:R-:W3:Y:S04]  /*20960*/  LDL.LU R14, [R1+0x513c] ;  /* 0x00513c00010e7983 */ /* 0x000ee80000300800 */
[----:B------:R-:W3:Y:S01]  /*20970*/  LDL.LU R15, [R1+0x5138] ;  /* 0x00513800010f7983 */ /* 0x000ee20000300800 */
[----:B-1----:R-:W-:Y:S01]  /*20980*/  IMAD.MOV.U32 R6, RZ, RZ, R9 ;  /* 0x000000ffff067224 */ /* 0x002fe200078e0009 */
[----:B------:R-:W-:-:S05]  /*20990*/  MOV R7, R8 ;  /* 0x0000000800077202 */ /* 0x000fca0000000f00 */
[----:B------:R-:W-:Y:S04]  /*209a0*/  STL.64 [R1+0x50e0], R6 ;  /* 0x0050e00601007387 */ /* 0x000fe80000100a00 */
[----:B------:R0:W-:Y:S04]  /*209b0*/  STL.64 [R1+0x50d8], R4 ;  /* 0x0050d80401007387 */ /* 0x0001e80000100a00 */
[----:B0-----:R-:W5:Y:S04]  /*209c0*/  LDL.LU R4, [R1+0x100] ;  /* 0x0001000001047983 */ /* 0x001f680000300800 */
[----:B------:R-:W5:Y:S04]  /*209d0*/  LDL.LU R5, [R1+0x104] ;  /* 0x0001040001057983 */ /* 0x000f680000300800 */
[----:B------:R-:W5:Y:S04]  /*209e0*/  LDL.LU R6, [R1+0x108] ;  /* 0x0001080001067983 */ /* 0x000f680000300800 */
[----:B------:R-:W5:Y:S01]  /*209f0*/  LDL.LU R7, [R1+0x10c] ;  /* 0x00010c0001077983 */ /* 0x000f620000300800 */
        /* <DEDUP_REMOVED lines=12> */
[----:B------:R0:W-:Y:S01]  /*20ac0*/  STL.64 [R1+0xe0], R16 ;  /* 0x0000e01001007387 */ /* 0x0001e20000100a00 */
[----:B------:R-:W-:Y:S01]  /*20ad0*/  MOV R8, R19 ;  /* 0x0000001300087202 */ /* 0x000fe20000000f00 */
[----:B------:R-:W-:Y:S01]  /*20ae0*/  IMAD.MOV.U32 R9, RZ, RZ, R18 ;  /* 0x000000ffff097224 */ /* 0x000fe200078e0012 */
[----:B------:R-:W-:Y:S01]  /*20af0*/  MOV R18, R0 ;  /* 0x0000000000127202 */ /* 0x000fe20000000f00 */
[----:B------:R-:W-:Y:S01]  /*20b00*/  IMAD.MOV.U32 R19, RZ, RZ, R3 ;  /* 0x000000ffff137224 */ /* 0x000fe200078e0003 */
[----:B0-----:R-:W2:Y:S01]  /*20b10*/  LDL.LU R16, [R1+0x20] ;  /* 0x0000200001107983 */ /* 0x001ea20000300800 */
[----:B------:R-:W-:-:S03]  /*20b20*/  IMAD.MOV.U32 R17, RZ, RZ, R29 ;  /* 0x000000ffff117224 */ /* 0x000fc600078e001d */
[----:B------:R-:W2:Y:S04]  /*20b30*/  LDL.LU R29, [R1+0x5110] ;  /* 0x00511000011d7983 */ /* 0x000ea80000300800 */
[----:B------:R-:W2:Y:S04]  /*20b40*/  LDL.LU R0, [R1+0x510c] ;  /* 0x00510c0001007983 */ /* 0x000ea80000300800 */
[----:B------:R-:W2:Y:S04]  /*20b50*/  LDL.LU R3, [R1+0x5108] ;  /* 0x0051080001037983 */ /* 0x000ea80000300800 */
[----:B------:R-:W-:Y:S04]  /*20b60*/  STL [R1+0x50b8], R8 ;  /* 0x0050b80801007387 */ /* 0x000fe80000100800 */
[----:B------:R-:W-:Y:S01]  /*20b70*/  STL [R1+0x50b4], R9 ;  /* 0x0050b40901007387 */ /* 0x000fe20000100800 */
[----:B----4-:R-:W-:Y:S03]  /*20b80*/  HMMA.16816.F32.BF16 R20, R20, R10, R24 ;  /* 0x0000000a1414723c */ /* 0x010fe60000041818 */
[----:B------:R-:W3:Y:S04]  /*20b90*/  LDL.LU.64 R26, [R1+0x5100] ;  /* 0x00510000011a7983 */ /* 0x000ee80000300a00 */
[----:B------:R-:W3:-:S12]  /*20ba0*/  LDL.LU.64 R24, [R1+0x50f8] ;  /* 0x0050f80001187983 */ /* 0x000ed80000300a00 */
[----:B------:R0:W-:Y:S04]  /*20bb0*/  STL.64 [R1+0xd0], R20 ;  /* 0x0000d01401007387 */ /* 0x0001e80000100a00 */
[----:B------:R1:W-:Y:S04]  /*20bc0*/  STL.64 [R1+0xd8], R22 ;  /* 0x0000d81601007387 */ /* 0x0003e80000100a00 */
[----:B0-----:R-:W4:Y:S04]  /*20bd0*/  LDL.LU R20, [R1+0x80] ;  /* 0x0000800001147983 */ /* 0x001f280000300800 */
[----:B------:R-:W4:Y:S04]  /*20be0*/  LDL.LU R21, [R1+0x84] ;  /* 0x0000840001157983 */ /* 0x000f280000300800 */
[----:B-1----:R-:W4:Y:S04]  /*20bf0*/  LDL.LU R22, [R1+0x88] ;  /* 0x0000880001167983 */ /* 0x002f280000300800 */
[----:B------:R-:W4:Y:S01]  /*20c00*/  LDL.LU R23, [R1+0x8c] ;  /* 0x00008c0001177983 */ /* 0x000f220000300800 */
[----:B---3--:R-:W-:Y:S03]  /*20c10*/  HMMA.16816.F32.BF16 R12, R24, R10, R12 ;  /* 0x0000000a180c723c */ /* 0x008fe6000004180c */
[----:B------:R-:W5:Y:S01]  /*20c20*/  LDL.LU R24, [R1+0x60] ;  /* 0x0000600001187983 */ /* 0x000f620000300800 */
[----:B--2---:R-:W-:Y:S01]  /*20c30*/  MOV R25, R3 ;  /* 0x0000000300197202 */ /* 0x004fe20000000f00 */
[----:B------:R-:W-:Y:S01]  /*20c40*/  IMAD.MOV.U32 R26, RZ, RZ, R0 ;  /* 0x000000ffff1a7224 */ /* 0x000fe200078e0000 */
[----:B------:R-:W-:-:S13]  /*20c50*/  MOV R27, R29 ;  /* 0x0000001d001b7202 */ /* 0x000fda0000000f00 */
[----:B------:R-:W-:Y:S04]  /*20c60*/  STL.64 [R1+0xc0], R12 ;  /* 0x0000c00c01007387 */ /* 0x000fe80000100a00 */
[----:B------:R-:W-:Y:S04]  /*20c70*/  STL.64 [R1+0xc8], R14 ;  /* 0x0000c80e01007387 */ /* 0x000fe80000100a00 */
[----:B------:R-:W2:Y:S04]  /*20c80*/  LDL.LU R3, [R1+0x50f4] ;  /* 0x0050f40001037983 */ /* 0x000ea80000300800 */
[----:B------:R-:W3:Y:S04]  /*20c90*/  LDL.LU R0, [R1+0x50f0] ;  /* 0x0050f00001007983 */ /* 0x000ee80000300800 */
[----:B------:R-:W2:Y:S04]  /*20ca0*/  LDL.LU R29, [R1+0x50ec] ;  /* 0x0050ec00011d7983 */ /* 0x000ea80000300800 */
[----:B------:R-:W0:Y:S04]  /*20cb0*/  LDSM.16.MT88.4 R12, [R2+UR5+0x12100] ;  /* 0x01210005020c783b */ /* 0x000e280008004200 */
[----:B0-----:R0:W-:Y:S04]  /*20cc0*/  STL [R1+0x50c8], R12 ;  /* 0x0050c80c01007387 */ /* 0x0011e80000100800 */
[----:B------:R1:W-:Y:S04]  /*20cd0*/  STL [R1+0x50c4], R13 ;  /* 0x0050c40d01007387 */ /* 0x0003e80000100800 */
[----:B------:R1:W-:Y:S04]  /*20ce0*/  STL [R1+0x50c0], R14 ;  /* 0x0050c00e01007387 */ /* 0x0003e80000100800 */
[----:B------:R2:W-:Y:S04]  /*20cf0*/  STL [R1+0x50bc], R15 ;  /* 0x0050bc0f01007387 */ /* 0x0005e80000100800 */
[----:B0-----:R-:W3:Y:S04]  /*20d00*/  LDL.LU R12, [R1+0x70] ;  /* 0x00007000010c7983 */ /* 0x001ee80000300800 */
[----:B-1----:R-:W3:Y:S04]  /*20d10*/  LDL.LU R13, [R1+0x74] ;  /* 0x00007400010d7983 */ /* 0x002ee80000300800 */
[----:B------:R-:W3:Y:S01]  /*20d20*/  LDL.LU R14, [R1+0x78] ;  /* 0x00007800010e7983 */ /* 0x000ee20000300800 */
[----:B-----5:R-:W-:Y:S01]  /*20d30*/  HMMA.16816.F32.BF16 R24, R24, R10, R4 ;  /* 0x0000000a1818723c */ /* 0x020fe20000041804 */
[----:B--2---:R-:W-:-:S02]  /*20d40*/  IMAD.MOV.U32 R15, RZ, RZ, R29 ;  /* 0x000000ffff0f7224 */ /* 0x004fc400078e001d */
[----:B------:R-:W2:Y:S04]  /*20d50*/  LDL.LU R29, [R1+0x50e8] ;  /* 0x0050e800011d7983 */ /* 0x000ea80000300800 */
[----:B------:R-:W3:Y:S04]  /*20d60*/  LDL.LU.64 R6, [R1+0x50e0] ;  /* 0x0050e00001067983 */ /* 0x000ee80000300a00 */
[----:B------:R-:W3:Y:S08]  /*20d70*/  LDL.LU.64 R4, [R1+0x50d8] ;  /* 0x0050d80001047983 */ /* 0x000ef00000300a00 */
[----:B------:R-:W-:Y:S04]  /*20d80*/  STL.64 [R1+0x170], R24 ;  /* 0x0001701801007387 */ /* 0x000fe80000100a00 */
[----:B------:R-:W-:Y:S04]  /*20d90*/  STL.64 [R1+0x178], R26 ;  /* 0x0001781a01007387 */ /* 0x000fe80000100a00 */
[----:B------:R-:W0:Y:S04]  /*20da0*/  LDSM.16.MT88.4 R24, [R2+UR5+0x12180] ;  /* 0x012180050218783b */ /* 0x000e280008004200 */
[----:B0-----:R-:W-:Y:S04]  /*20db0*/  STL.64 [R1+0x50a0], R26 ;  /* 0x0050a01a01007387 */ /* 0x001fe80000100a00 */
[----:B------:R-:W-:Y:S04]  /*20dc0*/  STL.64 [R1+0x5098], R24 ;  /* 0x0050981801007387 */ /* 0x000fe80000100a00 */
[----:B------:R-:W-:Y:S01]  /*20dd0*/  STL [R1+0x4fb8], R2 ;  /* 0x004fb80201007387 */ /* 0x000fe20000100800 */
[----:B----4-:R-:W-:Y:S03]  /*20de0*/  HMMA.16816.F32.BF16 R16, R16, R10, R20 ;  /* 0x0000000a1010723c */ /* 0x010fe60000041814 */
[----:B------:R-:W0:Y:S02]  /*20df0*/  LDSM.16.MT88.4 R20, [R3+UR5+0x14000] ;  /* 0x014000050314783b */ /* 0x000e240008004200 */
[----:B0-----:R-:W-:-:S03]  /*20e00*/  IMAD.MOV.U32 R8, RZ, RZ, R23 ;  /* 0x000000ffff087224 */ /* 0x001fc600078e0017 */
[----:B---3--:R-:W-:Y:S01]  /*20e10*/  HMMA.16816.F32.BF16 R12, R4, R10, R12 ;  /* 0x0000000a040c723c */ /* 0x008fe2000004180c */
[----:B------:R-:W0:-:S15]  /*20e20*/  LDSM.16.MT88.4 R4, [R0+UR5+0x14000] ;  /* 0x014000050004783b */ /* 0x000e1e0008004200 */
[----:B------:R-:W-:-:S03]  /*20e30*/  NOP ;  /* 0x0000000000007918 */ /* 0x000fc60000000000 */
[----:B------:R-:W-:Y:S04]  /*20e40*/  STL.64 [R1+0x1a0], R12 ;  /* 0x0001a00c01007387 */ /* 0x000fe80000100a00 */
[----:B------:R-:W-:Y:S04]  /*20e50*/  STL.64 [R1+0x1a8], R14 ;  /* 0x0001a80e01007387 */ /* 0x000fe80000100a00 */
[----:B------:R-:W-:Y:S01]  /*20e60*/  LDSM.16.MT88.4 R12, [R0+UR5+0x14080] ;  /* 0x01408005000c783b */ /* 0x000fe20008004200 */
[----:B0-----:R-:W-:Y:S01]  /*20e70*/  MOV R26, R4 ;  /* 0x00000004001a7202 */ /* 0x001fe20000000f00 */
[----:B------:R-:W-:Y:S01]  /*20e80*/  IMAD.MOV.U32 R25, RZ, RZ, R5 ;  /* 0x000000ffff197224 */ /* 0x000fe200078e0005 */
[----:B------:R-:W-:Y:S01]  /*20e90*/  MOV R24, R6 ;  /* 0x0000000600187202 */ /* 0x000fe20000000f00 */
[----:B------:R-:W-:-:S02]  /*20ea0*/  IMAD.MOV.U32 R2, RZ, RZ, R7 ;  /* 0x000000ffff027224 */ /* 0x000fc400078e0007 */
[----:B--2---:R-:W0:Y:S04]  /*20eb0*/  LDSM.16.M88.4 R4, [R29+UR5+0x40100] ;  /* 0x040100051d04783b */ /* 0x004e280008000200 */
[----:B------:R-:W-:Y:S04]  /*20ec0*/  STL [R1+0x50d4], R24 ;  /* 0x0050d41801007387 */ /* 0x000fe80000100800 */
[----:B------:R-:W-:Y:S04]  /*20ed0*/  STL [R1+0x50d0], R25 ;  /* 0x0050d01901007387 */ /* 0x000fe80000100800 */
[----:B------:R-:W-:Y:S04]  /*20ee0*/  STL [R1+0x50cc], R26 ;  /* 0x0050cc1a01007387 */ /* 0x000fe80000100800 */
[----:B0-----:R0:W-:Y:S04]  /*20ef0*/  STL [R1+0x4f4c], R6 ;  /* 0x004f4c0601007387 */ /* 0x0011e80000100800 */
[----:B------:R1:W-:Y:S04]  /*20f00*/  STL [R1+0x4f48], R7 ;  /* 0x004f480701007387 */ /* 0x0003e80000100800 */
[----:B------:R2:W-:Y:S01]  /*20f10*/  STL.64 [R1+0x5090], R4 ;  /* 0x0050900401007387 */ /* 0x0005e20000100a00 */
[----:B0-----:R-:W-:Y:S01]  /*20f20*/  IMAD.MOV.U32 R6, RZ, RZ, R13 ;  /* 0x000000ffff067224 */ /* 0x001fe200078e000d */
[----:B-1----:R-:W-:-:S02]  /*20f30*/  MOV R7, R12 ;  /* 0x0000000c00077202 */ /* 0x002fc40000000f00 */
[----:B--2---:R-:W-:Y:S01]  /*20f40*/  MOV R5, R14 ;  /* 0x0000000e00057202 */ /* 0x004fe20000000f00 */
[----:B------:R-:W-:Y:S02]  /*20f50*/  IMAD.MOV.U32 R4, RZ, RZ, R15 ;  /* 0x000000ffff047224 */ /* 0x000fe400078e000f */
[----:B------:R-:W0:Y:S04]  /*20f60*/  LDSM.16.MT88.4 R12, [R0+UR5+0x14100] ;  /* 0x01410005000c783b */ /* 0x000e280008004200 */
[----:B------:R1:W-:Y:S01]  /*20f70*/  STL [R1+0x4b58], R29 ;  /* 0x004b581d01007387 */ /* 0x0003e20000100800 */
[----:B0-----:R-:W-:Y:S01]  /*20f80*/  MOV R9, R12 ;  /* 0x0000000c00097202 */ /* 0x001fe20000000f00 */
[----:B------:R-:W-:Y:S01]  /*20f90*/  IMAD.MOV.U32 R28, RZ, RZ, R13 ;  /* 0x000000ffff1c7224 */ /* 0x000fe200078e000d */
[----:B-1----:R-:W-:Y:S01]  /*20fa0*/  MOV R29, R14 ;  /* 0x0000000e001d7202 */ /* 0x002fe20000000f00 */
[----:B------:R-:W-:-:S02]  /*20fb0*/  IMAD.MOV.U32 R27, RZ, RZ, R15 ;  /* 0x000000ffff1b7224 */ /* 0x000fc400078e000f */
[----:B------:R-:W0:Y:S04]  /*20fc0*/  LDSM.16.MT88.4 R12, [R0+UR5+0x14180] ;  /* 0x01418005000c783b */ /* 0x000e280008004200 */
[----:B------:R-:W-:Y:S04]  /*20fd0*/  STL.64 [R1+0x180], R16 ;  /* 0x0001801001007387 */ /* 0x000fe80000100a00 */
[----:B------:R0:W-:Y:S02]  /*20fe0*/  STL.64 [R1+0x188], R18 ;  /* 0x0001881201007387 */ /* 0x0001e40000100a00 */
[----:B0-----:R-:W-:Y:S01]  /*20ff0*/  IMAD.MOV.U32 R18, RZ, RZ, R13 ;  /* 0x000000ffff127224 */ /* 0x001fe200078e000d */
[----:B------:R-:W-:Y:S01]  /*21000*/  MOV R17, R14 ;  /* 0x0000000e00117202 */ /* 0x000fe20000000f00 */
[----:B------:R-:W-:Y:S01]  /*21010*/  IMAD.MOV.U32 R16, RZ, RZ, R15 ;  /* 0x000000ffff107224 */ /* 0x000fe200078e000f */
[----:B------:R-:W-:Y:S01]  /*21020*/  MOV R13, R20 ;  /* 0x00000014000d7202 */ /* 0x000fe20000000f00 */
[----:B------:R-:W-:Y:S01]  /*21030*/  IMAD.MOV.U32 R14, RZ, RZ, R21 ;  /* 0x000000ffff0e7224 */ /* 0x000fe200078e0015 */
[----:B------:R-:W-:-:S02]  /*21040*/  MOV R15, R22 ;  /* 0x00000016000f7202 */ /* 0x000fc40000000f00 */
[----:B------:R-:W0:Y:S01]  /*21050*/  LDSM.16.MT88.4 R20, [R3+UR5+0x14080] ;  /* 0x014080050314783b */ /* 0x000e220008004200 */
[----:B------:R-:W-:Y:S02]  /*21060*/  MOV R19, R12 ;  /* 0x0000000c00137202 */ /* 0x000fe40000000f00 */
[----:B0-----:R-:W-:Y:S01]  /*21070*/  MOV R24, R20 ;  /* 0x0000001400187202 */ /* 0x001fe20000000f00 */
[----:B------:R-:W-:Y:S01]  /*21080*/  IMAD.MOV.U32 R25, RZ, RZ, R21 ;  /* 0x000000ffff197224 */ /* 0x000fe200078e0015 */
[----:B------:R-:W-:Y:S01]  /*21090*/  MOV R26, R22 ;  /* 0x00000016001a7202 */ /* 0x000fe20000000f00 */
[----:B------:R-:W-:Y:S02]  /*210a0*/  IMAD.MOV.U32 R12, RZ, RZ, R23 ;  /* 0x000000ffff0c7224 */ /* 0x000fe400078e0017 */
[----:B------:R-:W0:Y:S04]  /*210b0*/  LDSM.16.MT88.4 R20, [R3+UR5+0x14100] ;  /* 0x014100050314783b */ /* 0x000e280008004200 */
[----:B0-----:R0:W-:Y:S04]  /*210c0*/  STL.64 [R1+0x4fd8], R22 ;  /* 0x004fd81601007387 */ /* 0x0011e80000100a00 */
[----:B------:R1:W-:Y:S01]  /*210d0*/  STL.64 [R1+0x4fd0], R20 ;  /* 0x004fd01401007387 */ /* 0x0003e20000100a00 */
[----:B0-----:R-:W-:Y:S01]  /*210e0*/  MOV R22, R26 ;  /* 0x0000001a00167202 */ /* 0x001fe20000000f00 */
[----:B------:R-:W-:Y:S01]  /*210f0*/  IMAD.MOV.U32 R23, RZ, RZ, R12 ;  /* 0x000000ffff177224 */ /* 0x000fe200078e000c */
[----:B-1----:R-:W-:Y:S01]  /*21100*/  MOV R20, R24 ;  /* 0x0000001800147202 */ /* 0x002fe20000000f00 */
[----:B------:R-:W-:Y:S01]  /*21110*/  IMAD.MOV.U32 R21, RZ, RZ, R25 ;  /* 0x000000ffff157224 */ /* 0x000fe200078e0019 */
[----:B------:R-:W2:Y:S04]  /*21120*/  LDL.LU R24, [R1+0x50d4] ;  /* 0x0050d40001187983 */ /* 0x000ea80000300800 */
[----:B------:R-:W3:Y:S04]  /*21130*/  LDL.LU R25, [R1+0x50d0] ;  /* 0x0050d00001197983 */ /* 0x000ee80000300800 */
[----:B------:R-:W4:Y:S04]  /*21140*/  LDL.LU R26, [R1+0x50cc] ;  /* 0x0050cc00011a7983 */ /* 0x000f280000300800 */
[----:B------:R-:W5:Y:S04]  /*21150*/  LDL.LU R12, [R1+0x50c8] ;  /* 0x0050c800010c7983 */ /* 0x000f680000300800 */
[----:B------:R0:W-:Y:S04]  /*21160*/  STL.64 [R1+0x4ff8], R22 ;  /* 0x004ff81601007387 */ /* 0x0001e80000100a00 */
[----:B------:R1:W-:Y:S01]  /*21170*/  STL.64 [R1+0x4ff0], R20 ;  /* 0x004ff01401007387 */ /* 0x0003e20000100a00 */
[----:B0-----:R-:W-:Y:S01]  /*21180*/  MOV R22, R15 ;  /* 0x0000000f00167202 */ /* 0x001fe20000000f00 */
[----:B------:R-:W-:Y:S01]  /*21190*/  IMAD.MOV.U32 R23, RZ, RZ, R8 ;  /* 0x000000ffff177224 */ /* 0x000fe200078e0008 */
[----:B-1----:R-:W-:Y:S01]  /*211a0*/  MOV R20, R13 ;  /* 0x0000000d00147202 */ /* 0x002fe20000000f00 */
[----:B------:R-:W-:Y:S01]  /*211b0*/  IMAD.MOV.U32 R21, RZ, RZ, R14 ;  /* 0x000000ffff157224 */ /* 0x000fe200078e000e */
[----:B------:R-:W5:Y:S04]  /*211c0*/  LDL.LU R13, [R1+0x50c4] ;  /* 0x0050c400010d7983 */ /* 0x000f680000300800 */
[----:B------:R-:W5:Y:S04]  /*211d0*/  LDL.LU R14, [R1+0x50c0] ;  /* 0x0050c000010e7983 */ /* 0x000f680000300800 */
[----:B------:R-:W5:Y:S04]  /*211e0*/  LDL.LU R15, [R1+0x50bc] ;  /* 0x0050bc00010f7983 */ /* 0x000f680000300800 */
[----:B------:R-:W2:Y:S04]  /*211f0*/  LDL.LU R8, [R1+0x50b8] ;  /* 0x0050b80001087983 */ /* 0x000ea80000300800 */
[----:B------:R0:W-:Y:S04]  /*21200*/  STL.64 [R1+0x5018], R22 ;  /* 0x0050181601007387 */ /* 0x0001e80000100a00 */
[----:B------:R1:W-:Y:S01]  /*21210*/  STL.64 [R1+0x5010], R20 ;  /* 0x0050101401007387 */ /* 0x0003e20000100a00 */
[----:B0-----:R-:W-:Y:S01]  /*21220*/  MOV R22, R17 ;  /* 0x0000001100167202 */ /* 0x001fe20000000f00 */
[----:B------:R-:W-:Y:S01]  /*21230*/  IMAD.MOV.U32 R23, RZ, RZ, R16 ;  /* 0x000000ffff177224 */ /* 0x000fe200078e0010 */
[----:B-1----:R-:W-:Y:S01]  /*21240*/  MOV R20, R19 ;  /* 0x0000001300147202 */ /* 0x002fe20000000f00 */
[----:B------:R-:W-:-:S02]  /*21250*/  IMAD.MOV.U32 R21, RZ, RZ, R18 ;  /* 0x000000ffff157224 */ /* 0x000fc400078e0012 */
[----:B------:R-:W0:Y:S04]  /*21260*/  LDSM.16.MT88.4 R16, [R3+UR5+0x14180] ;  /* 0x014180050310783b */ /* 0x000e280008004200 */
[----:B------:R-:W-:Y:S04]  /*21270*/  STL.64 [R1+0x5038], R22 ;  /* 0x0050381601007387 */ /* 0x000fe80000100a00 */
[----:B------:R-:W-:Y:S04]  /*21280*/  STL.64 [R1+0x5030], R20 ;  /* 0x0050301401007387 */ /* 0x000fe80000100a00 */
[----:B0-----:R-:W-:Y:S04]  /*21290*/  STL.64 [R1+0x4fc8], R18 ;  /* 0x004fc81201007387 */ /* 0x001fe80000100a00 */
[----:B------:R0:W-:Y:S04]  /*212a0*/  STL.64 [R1+0x4fc0], R16 ;  /* 0x004fc01001007387 */ /* 0x0001e80000100a00 */
[----:B0-----:R-:W2:Y:S04]  /*212b0*/  LDL.LU R16, [R1+0xa0] ;  /* 0x0000a00001107983 */ /* 0x001ea80000300800 */
[----:B------:R-:W2:Y:S04]  /*212c0*/  LDL.LU R17, [R1+0xa4] ;  /* 0x0000a40001117983 */ /* 0x000ea80000300800 */
[----:B------:R-:W2:Y:S04]  /*212d0*/  LDL.LU R18, [R1+0xa8] ;  /* 0x0000a80001127983 */ /* 0x000ea80000300800 */
[----:B------:R-:W2:Y:S01]  /*212e0*/  LDL.LU R19, [R1+0xac] ;  /* 0x0000ac0001137983 */ /* 0x000ea20000300800 */
[----:B------:R-:W-:Y:S01]  /*212f0*/  MOV R22, R29 ;  /* 0x0000001d00167202 */ /* 0x000fe20000000f00 */
[----:B------:R-:W-:Y:S01]  /*21300*/  IMAD.MOV.U32 R23, RZ, RZ, R27 ;  /* 0x000000ffff177224 */ /* 0x000fe200078e001b */
[----:B------:R-:W-:Y:S01]  /*21310*/  MOV R20, R9 ;  /* 0x0000000900147202 */ /* 0x000fe20000000f00 */
[----:B------:R-:W-:Y:S01]  /*21320*/  IMAD.MOV.U32 R21, RZ, RZ, R28 ;  /* 0x000000ffff157224 */ /* 0x000fe200078e001c */
[----:B------:R-:W3:Y:S04]  /*21330*/  LDL.LU R9, [R1+0x50b4] ;  /* 0x0050b40001097983 */ /* 0x000ee80000300800 */
[----:B------:R-:W3:Y:S04]  /*21340*/  LDL.LU R28, [R1+0x50b0] ;  /* 0x0050b000011c7983 */ /* 0x000ee80000300800 */
[----:B------:R-:W-:Y:S04]  /*21350*/  STL.64 [R1+0x5058], R22 ;  /* 0x0050581601007387 */ /* 0x000fe80000100a00 */
[----:B------:R-:W-:Y:S04]  /*21360*/  STL.64 [R1+0x5050], R20 ;  /* 0x0050501401007387 */ /* 0x000fe80000100a00 */
[----:B--2---:R-:W-:Y:S04]  /*21370*/  STL.64 [R1+0x4fe8], R18 ;  /* 0x004fe81201007387 */ /* 0x004fe80000100a00 */
        /* <DEDUP_REMOVED lines=8> */
[----:B------:R-:W-:-:S03]  /*21400*/  IMAD.MOV.U32 R21, RZ, RZ, R6 ;  /* 0x000000ffff157224 */ /* 0x000fc600078e0006 */
[----:B------:R0:W-:Y:S04]  /*21410*/  STL.64 [R1+0x5078], R22 ;  /* 0x0050781601007387 */ /* 0x0001e80000100a00 */
[----:B------:R3:W-:Y:S04]  /*21420*/  STL.64 [R1+0x5070], R20 ;  /* 0x0050701401007387 */ /* 0x0007e80000100a00 */
[----:B------:R-:W5:Y:S04]  /*21430*/  LDL.LU R4, [R1+0x1c0] ;  /* 0x0001c00001047983 */ /* 0x000f680000300800 */
[----:B------:R-:W5:Y:S01]  /*21440*/  LDL.LU R5, [R1+0x1c4] ;  /* 0x0001c40001057983 */ /* 0x000f620000300800 */
[----:B0-----:R-:W-:-:S03]  /*21450*/  MOV R22, R24 ;  /* 0x0000001800167202 */ /* 0x001fc60000000f00 */
[----:B------:R-:W5:Y:S01]  /*21460*/  LDL.LU R6, [R1+0x1c8] ;  /* 0x0001c80001067983 */ /* 0x000f620000300800 */
[----:B---3--:R-:W-:Y:S01]  /*21470*/  IMAD.MOV.U32 R21, RZ, RZ, R25 ;  /* 0x000000ffff157224 */ /* 0x008fe200078e0019 */
[----:B----4-:R-:W-:Y:S02]  /*21480*/  MOV R20, R26 ;  /* 0x0000001a00147202 */ /* 0x010fe40000000f00 */
[----:B------:R-:W3:Y:S04]  /*21490*/  LDL.LU R7, [R1+0x1cc] ;  /* 0x0001cc0001077983 */ /* 0x000ee80000300800 */
[----:B------:R-:W5:Y:S04]  /*214a0*/  LDL.LU R24, [R1+0x1d0] ;  /* 0x0001d00001187983 */ /* 0x000f680000300800 */
[----:B------:R-:W5:Y:S04]  /*214b0*/  LDL.LU R25, [R1+0x1d4] ;  /* 0x0001d40001197983 */ /* 0x000f680000300800 */
[----:B------:R-:W5:Y:S04]  /*214c0*/  LDL.LU R26, [R1+0x1d8] ;  /* 0x0001d800011a7983 */ /* 0x000f680000300800 */
[----:B------:R-:W5:Y:S04]  /*214d0*/  LDL.LU R27, [R1+0x1dc] ;  /* 0x0001dc00011b7983 */ /* 0x000f680000300800 */
[----:B--2---:R-:W-:Y:S04]  /*214e0*/  STL.64 [R1+0x5008], R18 ;  /* 0x0050081201007387 */ /* 0x004fe80000100a00 */
[----:B------:R0:W-:Y:S04]  /*214f0*/  STL.64 [R1+0x5000], R16 ;  /* 0x0050001001007387 */ /* 0x0001e80000100a00 */
[----:B0-----:R-:W2:Y:S04]  /*21500*/  LDL.LU R16, [R1+0xf0] ;  /* 0x0000f00001107983 */ /* 0x001ea80000300800 */
[----:B------:R-:W2:Y:S04]  /*21510*/  LDL.LU R17, [R1+0xf4] ;  /* 0x0000f40001117983 */ /* 0x000ea80000300800 */
[----:B------:R-:W4:Y:S01]  /*21520*/  LDL.LU R18, [R1+0xf8] ;  /* 0x0000f80001127983 */ /* 0x000f220000300800 */
[----:B------:R-:W-:-:S03]  /*21530*/  MOV R19, R28 ;  /* 0x0000001c00137202 */ /* 0x000fc60000000f00 */
[----:B------:R-:W2:Y:S04]  /*21540*/  LDL.LU R28, [R1+0x50ac] ;  /* 0x0050ac00011c7983 */ /* 0x000ea80000300800 */
        /* <DEDUP_REMOVED lines=10> */
[----:B------:R-:W4:Y:S01]  /*215f0*/  LDL.LU R18, [R1+0x128] ;  /* 0x0001280001127983 */ /* 0x000f220000300800 */
[----:B------:R-:W-:-:S03]  /*21600*/  IMAD.MOV.U32 R19, RZ, RZ, R28 ;  /* 0x000000ffff137224 */ /* 0x000fc600078e001c */
[----:B------:R-:W2:Y:S04]  /*21610*/  LDL.LU R28, [R1+0x50a8] ;  /* 0x0050a800011c7983 */ /* 0x000ea80000300800 */
[----:B----4-:R-:W-:Y:S04]  /*21620*/  STL.64 [R1+0x5068], R18 ;  /* 0x0050681201007387 */ /* 0x010fe80000100a00 */
[----:B--2---:R0:W-:Y:S04]  /*21630*/  STL.64 [R1+0x5060], R16 ;  /* 0x0050601001007387 */ /* 0x0041e80000100a00 */
[----:B0-----:R-:W2:Y:S04]  /*21640*/  LDL.LU R16, [R1+0x190] ;  /* 0x0001900001107983 */ /* 0x001ea80000300800 */
[----:B------:R-:W2:Y:S04]  /*21650*/  LDL.LU R17, [R1+0x194] ;  /* 0x0001940001117983 */ /* 0x000ea80000300800 */
[----:B------:R-:W4:Y:S04]  /*21660*/  LDL.LU R18, [R1+0x198] ;  /* 0x0001980001127983 */ /* 0x000f280000300800 */
[----:B------:R-:W4:Y:S01]  /*21670*/  LDL.LU R19, [R1+0x19c] ;  /* 0x00019c0001137983 */ /* 0x000f220000300800 */
[----:B-----5:R-:W-:Y:S03]  /*21680*/  HMMA.16816.F32.BF16 R12, R12, R10, R24 ;  /* 0x0000000a0c0c723c */ /* 0x020fe60000041818 */
[----:B----4-:R-:W-:Y:S04]  /*21690*/  STL.64 [R1+0x5088], R18 ;  /* 0x0050881201007387 */ /* 0x010fe80000100a00 */
[----:B--2---:R0:W-:Y:S04]  /*216a0*/  STL.64 [R1+0x5080], R16 ;  /* 0x0050801001007387 */ /* 0x0041e80000100a00 */
[----:B0-----:R-:W2:Y:S04]  /*216b0*/  LDL.LU R16, [R1+0x1b0] ;  /* 0x0001b00001107983 */ /* 0x001ea80000300800 */
[----:B------:R-:W2:Y:S04]  /*216c0*/  LDL.LU R17, [R1+0x1b4] ;  /* 0x0001b40001117983 */ /* 0x000ea80000300800 */
[----:B------:R-:W2:Y:S04]  /*216d0*/  LDL.LU R18, [R1+0x1b8] ;  /* 0x0001b80001127983 */ /* 0x000ea80000300800 */
[----:B------:R-:W2:Y:S04]  /*216e0*/  LDL.LU R19, [R1+0x1bc] ;  /* 0x0001bc0001137983 */ /* 0x000ea80000300800 */
[----:B------:R-:W3:Y:S04]  /*216f0*/  LDL.LU.64 R26, [R1+0x50a0] ;  /* 0x0050a000011a7983 */ /* 0x000ee80000300a00 */
[----:B------:R-:W3:Y:S04]  /*21700*/  LDL.LU.64 R24, [R1+0x5098] ;  /* 0x0050980001187983 */ /* 0x000ee80000300a00 */
[----:B------:R-:W-:Y:S04]  /*21710*/  STL.64 [R1+0x1d0], R12 ;  /* 0x0001d00c01007387 */ /* 0x000fe80000100a00 */
[----:B------:R-:W-:Y:S01]  /*21720*/  STL.64 [R1+0x1d8], R14 ;  /* 0x0001d80e01007387 */ /* 0x000fe20000100a00 */
[----:B------:R-:W-:-:S03]  /*21730*/  IMAD.MOV.U32 R23, RZ, RZ, R2 ;  /* 0x000000ffff177224 */ /* 0x000fc600078e0002 */
[----:B------:R-:W-:Y:S01]  /*21740*/  LDSM.16.MT88.4 R12, [R28+UR5+0x14000] ;  /* 0x014000051c0c783b */ /* 0x000fe20008004200 */
[----:B---3--:R-:W-:Y:S03]  /*21750*/  HMMA.16816.F32.BF16 R24, R24, R10, R4 ;  /* 0x0000000a1818723c */ /* 0x008fe60000041804 */
[----:B------:R-:W2:-:S15]  /*21760*/  LDL.LU.64 R4, [R1+0x5090] ;  /* 0x0050900001047983 */ /* 0x000e9e0000300a00 */
[----:B------:R-:W-:Y:S01]  /*21770*/  NOP ;  /* 0x0000000000007918 */ /* 0x000fe20000000000 */
[----:B------:R0:W-:Y:S04]  /*21780*/  STL.64 [R1+0x160], R24 ;  /* 0x0001601801007387 */ /* 0x0001e80000100a00 */
[----:B------:R-:W-:Y:S04]  /*21790*/  STL.64 [R1+0x168], R26 ;  /* 0x0001681a01007387 */ /* 0x000fe80000100a00 */
[----:B0-----:R-:W3:Y:S04]  /*217a0*/  LDL.LU R24, [R1+0xe0] ;  /* 0x0000e00001187983 */ /* 0x001ee80000300800 */
[----:B------:R-:W3:Y:S01]  /*217b0*/  LDL.LU R25, [R1+0xe4] ;  /* 0x0000e40001197983 */ /* 0x000ee20000300800 */
[----:B--2---:R-:W-:Y:S03]  /*217c0*/  HMMA.16816.F32.BF16 R20, R20, R4, R16 ;  /* 0x000000041414723c */ /* 0x004fe60000041810 */
[----:B------:R-:W2:Y:S04]  /*217d0*/  LDL.LU.64 R18, [R1+0x5088] ;  /* 0x0050880001127983 */ /* 0x000ea80000300a00 */
[----:B------:R-:W2:-:S12]  /*217e0*/  LDL.LU.64 R16, [R1+0x5080] ;  /* 0x0050800001107983 */ /* 0x000e980000300a00 */
        /* <DEDUP_REMOVED lines=53> */
[----:B------:R-:W-:Y:S01]  /*21b40*/  MOV R26, R9 ;  /* 0x00000009001a7202 */ /* 0x000fe20000000f00 */
[----:B------:R-:W-:-:S02]  /*21b50*/  IMAD.MOV.U32 R27, RZ, RZ, R8 ;  /* 0x000000ffff1b7224 */ /* 0x000fc400078e0008 */
[----:B------:R-:W-:Y:S05]  /*21b60*/  LDSM.16.MT88.4 R8, [R28+UR5+0x14080] ;  /* 0x014080051c08783b */ /* 0x000fea0008004200 */
[-C--:B---3--:R-:W-:Y:S08]  /*21b70*/  HMMA.16816.F32.BF16 R24, R12, R4.reuse, R24 ;  /* 0x000000040c18723c */ /* 0x088ff00000041818 */
[----:B--2---:R-:W-:Y:S01]  /*21b80*/  HMMA.16816.F32.BF16 R20, R16, R4, R20 ;  /* 0x000000041014723c */ /* 0x004fe20000041814 */
[----:B------:R-:W-:-:S02]  /*21b90*/  MOV R16, R2 ;  /* 0x0000000200107202 */ /* 0x000fc40000000f00 */
[----:B------:R-:W2:-:S15]  /*21ba0*/  LDL.LU R2, [R1+0x4fb8] ;  /* 0x004fb80001027983 */ /* 0x000e9e0000300800 */
[----:B------:R-:W-:Y:S01]  /*21bb0*/  NOP ;  /* 0x0000000000007918 */ /* 0x000fe20000000000 */
[----:B------:R-:W-:Y:S04]  /*21bc0*/  STL.64 [R1+0x50], R20 ;  /* 0x0000501401007387 */ /* 0x000fe80000100a00 */
[----:B------:R-:W-:Y:S04]  /*21bd0*/  STL.64 [R1+0x58], R22 ;  /* 0x0000581601007387 */ /* 0x000fe80000100a00 */
[----:B------:R-:W0:Y:S04]  /*21be0*/  LDSM.16.MT88.4 R20, [R28+UR5+0x14180] ;  /* 0x014180051c14783b */ /* 0x000e280008004200 */
[----:B0-----:R-:W-:Y:S04]  /*21bf0*/  STL.64 [R1+0x4fb0], R22 ;  /* 0x004fb01601007387 */ /* 0x001fe80000100a00 */
[----:B------:R0:W-:Y:S04]  /*21c00*/  STL.64 [R1+0x4fa8], R20 ;  /* 0x004fa81401007387 */ /* 0x0001e80000100a00 */
[----:B0-----:R-:W3:Y:S04]  /*21c10*/  LDL.LU R20, [R1+0xc0] ;  /* 0x0000c00001147983 */ /* 0x001ee80000300800 */
[----:B------:R-:W3:Y:S04]  /*21c20*/  LDL.LU R21, [R1+0xc4] ;  /* 0x0000c40001157983 */ /* 0x000ee80000300800 */
[----:B------:R-:W3:Y:S04]  /*21c30*/  LDL.LU R22, [R1+0xc8] ;  /* 0x0000c80001167983 */ /* 0x000ee80000300800 */
[----:B------:R-:W3:Y:S04]  /*21c40*/  LDL.LU R23, [R1+0xcc] ;  /* 0x0000cc0001177983 */ /* 0x000ee80000300800 */
[----:B------:R-:W-:Y:S04]  /*21c50*/  STL [R1+0x4f50], R28 ;  /* 0x004f501c01007387 */ /* 0x000fe80000100800 */
[----:B------:R-:W4:Y:S04]  /*21c60*/  LDL.LU R12, [R1+0xd0] ;  /* 0x0000d000010c7983 */ /* 0x000f280000300800 */
[----:B------:R-:W-:Y:S04]  /*21c70*/  STL.64 [R1+0x140], R24 ;  /* 0x0001401801007387 */ /* 0x000fe80000100a00 */
[----:B------:R-:W-:Y:S04]  /*21c80*/  STL.64 [R1+0x148], R26 ;  /* 0x0001481a01007387 */ /* 0x000fe80000100a00 */
[----:B------:R-:W4:Y:S04]  /*21c90*/  LDL.LU R13, [R1+0xd4] ;  /* 0x0000d400010d7983 */ /* 0x000f280000300800 */
[----:B------:R-:W4:Y:S04]  /*21ca0*/  LDL.LU R14, [R1+0xd8] ;  /* 0x0000d800010e7983 */ /* 0x000f280000300800 */
[----:B------:R-:W4:Y:S01]  /*21cb0*/  LDL.LU R15, [R1+0xdc] ;  /* 0x0000dc00010f7983 */ /* 0x000f220000300800 */
[----:B------:R-:W-:Y:S01]  /*21cc0*/  IMAD.MOV.U32 R17, RZ, RZ, R29 ;  /* 0x000000ffff117224 */ /* 0x000fe200078e001d */
[----:B------:R-:W-:Y:S01]  /*21cd0*/  MOV R18, R7 ;  /* 0x0000000700127202 */ /* 0x000fe20000000f00 */
[----:B------:R-:W-:Y:S01]  /*21ce0*/  IMAD.MOV.U32 R19, RZ, RZ, R6 ;  /* 0x000000ffff137224 */ /* 0x000fe200078e0006 */
[----:B--2---:R-:W0:Y:S04]  /*21cf0*/  LDSM.16.MT88.4 R24, [R2+UR5+0x14000] ;  /* 0x014000050218783b */ /* 0x004e280008004200 */
[----:B0-----:R-:W-:Y:S04]  /*21d00*/  STL [R1+0x4f90], R25 ;  /* 0x004f901901007387 */ /* 0x001fe80000100800 */
[----:B------:R-:W-:Y:S04]  /*21d10*/  STL [R1+0x4f8c], R26 ;  /* 0x004f8c1a01007387 */ /* 0x000fe80000100800 */
[----:B------:R-:W-:Y:S01]  /*21d20*/  STL [R1+0x4f88], R27 ;  /* 0x004f881b01007387 */ /* 0x000fe20000100800 */
[----:B----4-:R-:W-:Y:S03]  /*21d30*/  HMMA.16816.F32.BF16 R12, R8, R4, R12 ;  /* 0x00000004080c723c */ /* 0x010fe6000004180c */
[----:B------:R-:W0:Y:S04]  /*21d40*/  LDSM.16.MT88.4 R8, [R2+UR5+0x14080] ;  /* 0x014080050208783b */ /* 0x000e280008004200 */
[----:B0-----:R-:W-:-:S12]  /*21d50*/  STL [R1+0x4f84], R8 ;  /* 0x004f840801007387 */ /* 0x001fd80000100800 */
[----:B------:R-:W-:Y:S04]  /*21d60*/  STL.64 [R1+0x110], R12 ;  /* 0x0001100c01007387 */ /* 0x000fe80000100a00 */
[----:B------:R3:W-:Y:S02]  /*21d70*/  STL.64 [R1+0x118], R14 ;  /* 0x0001180e01007387 */ /* 0x0007e40000100a00 */
[----:B---3--:R-:W-:Y:S02]  /*21d80*/  HMMA.16816.F32.BF16 R12, R16, R4, R20 ;  /* 0x00000004100c723c */ /* 0x008fe40000041814 */
[----:B------:R-:W-:Y:S04]  /*21d90*/  STL [R1+0x4f80], R9 ;  /* 0x004f800901007387 */ /* 0x000fe80000100800 */
[----:B------:R-:W-:Y:S04]  /*21da0*/  STL [R1+0x4f7c], R10 ;  /* 0x004f7c0a01007387 */ /* 0x000fe80000100800 */
[----:B------:R-:W-:Y:S04]  /*21db0*/  STL [R1+0x4f78], R11 ;  /* 0x004f780b01007387 */ /* 0x000fe80000100800 */
[----:B------:R-:W-:Y:S04]  /*21dc0*/  LDSM.16.MT88.4 R16, [R2+UR5+0x14180] ;  /* 0x014180050210783b */ /* 0x000fe80008004200 */
[----:B------:R-:W0:Y:S01]  /*21dd0*/  LDSM.16.MT88.4 R8, [R0+UR5+0x16000] ;  /* 0x016000050008783b */ /* 0x000e220008004200 */
[----:B------:R-:W-:-:S03]  /*21de0*/  MOV R29, R15 ;  /* 0x0000000f001d7202 */ /* 0x000fc60000000f00 */
[----:B------:R-:W-:Y:S04]  /*21df0*/  STL.64 [R1+0x90], R12 ;  /* 0x0000900c01007387 */ /* 0x000fe80000100a00 */
[----:B------:R-:W-:Y:S04]  /*21e00*/  STL [R1+0x98], R14 ;  /* 0x0000980e01007387 */ /* 0x000fe80000100800 */
[----:B------:R-:W1:Y:S04]  /*21e10*/  LDSM.16.MT88.4 R12, [R2+UR5+0x14100] ;  /* 0x01410005020c783b */ /* 0x000e680008004200 */
[----:B------:R-:W-:Y:S04]  /*21e20*/  STL [R1+0x4e6c], R29 ;  /* 0x004e6c1d01007387 */ /* 0x000fe80000100800 */
[----:B------:R-:W-:Y:S01]  /*21e30*/  LDSM.16.MT88.4 R20, [R0+UR5+0x16180] ;  /* 0x016180050014783b */ /* 0x000fe20008004200 */
[----:B0-----:R-:W-:Y:S01]  /*21e40*/  IMAD.MOV.U32 R28, RZ, RZ, R9 ;  /* 0x000000ffff1c7224 */ /* 0x001fe200078e0009 */
[----:B------:R-:W-:Y:S01]  /*21e50*/  MOV R6, R10 ;  /* 0x0000000a00067202 */ /* 0x000fe20000000f00 */
[----:B------:R-:W-:Y:S01]  /*21e60*/  IMAD.MOV.U32 R7, RZ, RZ, R11 ;  /* 0x000000ffff077224 */ /* 0x000fe200078e000b */
[----:B-1----:R-:W-:Y:S04]  /*21e70*/  STL [R1+0x4f74], R12 ;  /* 0x004f740c01007387 */ /* 0x002fe80000100800 */
[----:B------:R-:W-:Y:S04]  /*21e80*/  STL [R1+0x4f70], R13 ;  /* 0x004f700d01007387 */ /* 0x000fe80000100800 */
[----:B------:R-:W-:Y:S04]  /*21e90*/  STL [R1+0x4f6c], R14 ;  /* 0x004f6c0e01007387 */ /* 0x000fe80000100800 */
[----:B------:R-:W-:Y:S04]  /*21ea0*/  STL [R1+0x4f68], R15 ;  /* 0x004f680f01007387 */ /* 0x000fe80000100800 */
[----:B------:R-:W-:Y:S04]  /*21eb0*/  STL.64 [R1+0x4f60], R18 ;  /* 0x004f601201007387 */ /* 0x000fe80000100a00 */
[----:B------:R-:W-:Y:S04]  /*21ec0*/  STL.64 [R1+0x4f58], R16 ;  /* 0x004f581001007387 */ /* 0x000fe80000100a00 */
[----:B------:R-:W-:Y:S04]  /*21ed0*/  STL [R1+0x40], R8 ;  /* 0x0000400801007387 */ /* 0x000fe80000100800 */
[----:B------:R-:W0:Y:S02]  /*21ee0*/  LDSM.16.MT88.4 R8, [R0+UR5+0x16080] ;  /* 0x016080050008783b */ /* 0x000e240008004200 */
[----:B0-----:R-:W-:Y:S01]  /*21ef0*/  MOV R19, R8 ;  /* 0x0000000800137202 */ /* 0x001fe20000000f00 */
[----:B------:R-:W-:Y:S01]  /*21f00*/  IMAD.MOV.U32 R18, RZ, RZ, R9 ;  /* 0x000000ffff127224 */ /* 0x000fe200078e0009 */
[----:B------:R-:W-:Y:S01]  /*21f10*/  MOV R17, R10 ;  /* 0x0000000a00117202 */ /* 0x000fe20000000f00 */
[----:B------:R-:W-:-:S02]  /*21f20*/  IMAD.MOV.U32 R16, RZ, RZ, R11 ;  /* 0x000000ffff107224 */ /* 0x000fc400078e000b */
[----:B------:R-:W0:Y:S04]  /*21f30*/  LDSM.16.MT88.4 R8, [R0+UR5+0x16100] ;  /* 0x016100050008783b */ /* 0x000e280008004200 */
[----:B------:R-:W-:Y:S01]  /*21f40*/  STL.64 [R1+0x4fa0], R18 ;  /* 0x004fa01201007387 */ /* 0x000fe20000100a00 */
[----:B0-----:R-:W-:Y:S01]  /*21f50*/  MOV R12, R8 ;  /* 0x00000008000c7202 */ /* 0x001fe20000000f00 */
[----:B------:R-:W-:Y:S01]  /*21f60*/  IMAD.MOV.U32 R13, RZ, RZ, R9 ;  /* 0x000000ffff0d7224 */ /* 0x000fe200078e0009 */
[----:B------:R-:W-:Y:S01]  /*21f70*/  MOV R14, R10 ;  /* 0x0000000a000e7202 */ /* 0x000fe20000000f00 */
[----:B------:R-:W-:Y:S01]  /*21f80*/  IMAD.MOV.U32 R15, RZ, RZ, R11 ;  /* 0x000000ffff0f7224 */ /* 0x000fe200078e000b */
[----:B------:R-:W-:Y:S01]  /*21f90*/  MOV R8, R20 ;  /* 0x0000001400087202 */ /* 0x000fe20000000f00 */
[----:B------:R-:W-:Y:S01]  /*21fa0*/  IMAD.MOV.U32 R9, RZ, RZ, R21 ;  /* 0x000000ffff097224 */ /* 0x000fe200078e0015 */
[----:B------:R-:W-:Y:S01]  /*21fb0*/  MOV R10, R22 ;  /* 0x00000016000a7202 */ /* 0x000fe20000000f00 */
[----:B------:R-:W-:-:S02]  /*21fc0*/  IMAD.MOV.U32 R11, RZ, RZ, R23 ;  /* 0x000000ffff0b7224 */ /* 0x000fc400078e0017 */
[----:B------:R-:W0:Y:S04]  /*21fd0*/  LDSM.16.MT88.4 R20, [R3+UR5+0x16000] ;  /* 0x016000050314783b */ /* 0x000e280008004200 */
[----:B------:R1:W-:Y:S04]  /*21fe0*/  STL.64 [R1+0x4f98], R16 ;  /* 0x004f981001007387 */ /* 0x0003e80000100a00 */
[----:B-1----:R-:W2:Y:S04]  /*21ff0*/  LDL.LU R16, [R1+0x170] ;  /* 0x0001700001107983 */ /* 0x002ea80000300800 */
[----:B------:R-:W2:Y:S04]  /*22000*/  LDL.LU R17, [R1+0x174] ;  /* 0x0001740001117983 */ /* 0x000ea80000300800 */
[----:B------:R-:W2:Y:S04]  /*22010*/  LDL.LU R18, [R1+0x178] ;  /* 0x0001780001127983 */ /* 0x000ea80000300800 */
[----:B------:R-:W2:Y:S04]  /*22020*/  LDL.LU R19, [R1+0x17c] ;  /* 0x00017c0001137983 */ /* 0x000ea80000300800 */
[----:B------:R1:W-:Y:S01]  /*22030*/  STL [R1+0x4e70], R0 ;  /* 0x004e700001007387 */ /* 0x0003e20000100800 */
        /* <DEDUP_REMOVED lines=8> */
[----:B------:R-:W3:-:S13]  /*220c0*/  LDL.LU.64 R16, [R1+0x4f98] ;  /* 0x004f980001107983 */ /* 0x000eda0000300a00 */
[----:B------:R-:W-:Y:S01]  /*220d0*/  STL.64 [R1+0x80], R20 ;  /* 0x0000801401007387 */ /* 0x000fe20000100a00 */
[----:B-1----:R-:W-:-:S03]  /*220e0*/  MOV R0, R23 ;  /* 0x0000001700007202 */ /* 0x002fc60000000f00 */
[----:B------:R-:W-:Y:S04]  /*220f0*/  STL [R1+0x88], R22 ;  /* 0x0000881601007387 */ /* 0x000fe80000100800 */
[----:B------:R-:W0:Y:S04]  /*22100*/  LDSM.16.MT88.4 R20, [R3+UR5+0x16080] ;  /* 0x016080050314783b */ /* 0x000e280008004200 */
[----:B------:R-:W-:Y:S04]  /*22110*/  STL [R1+0x4e74], R0 ;  /* 0x004e740001007387 */ /* 0x000fe80000100800 */
[----:B0-----:R0:W-:Y:S04]  /*22120*/  STL.64 [R1+0x4eb0], R22 ;  /* 0x004eb01601007387 */ /* 0x0011e80000100a00 */
[----:B------:R1:W-:Y:S01]  /*22130*/  STL.64 [R1+0x4ea8], R20 ;  /* 0x004ea81401007387 */ /* 0x0003e20000100a00 */
[----:B0-----:R-:W-:Y:S01]  /*22140*/  IMAD.MOV.U32 R22, RZ, RZ, R27 ;  /* 0x000000ffff167224 */ /* 0x001fe200078e001b */
[----:B------:R-:W-:Y:S01]  /*22150*/  MOV R23, R29 ;  /* 0x0000001d00177202 */ /* 0x000fe20000000f00 */
[----:B-1----:R-:W-:Y:S01]  /*22160*/  IMAD.MOV.U32 R20, RZ, RZ, R25 ;  /* 0x000000ffff147224 */ /* 0x002fe200078e0019 */
[----:B------:R-:W-:Y:S01]  /*22170*/  MOV R21, R26 ;  /* 0x0000001a00157202 */ /* 0x000fe20000000f00 */
[----:B------:R-:W4:Y:S04]  /*22180*/  LDL.LU R25, [R1+0x4f90] ;  /* 0x004f900001197983 */ /* 0x000f280000300800 */
[----:B------:R-:W4:Y:S04]  /*22190*/  LDL.LU R26, [R1+0x4f8c] ;  /* 0x004f8c00011a7983 */ /* 0x000f280000300800 */
[----:B------:R-:W4:Y:S04]  /*221a0*/  LDL.LU R27, [R1+0x4f88] ;  /* 0x004f8800011b7983 */ /* 0x000f280000300800 */
[----:B------:R-:W-:Y:S04]  /*221b0*/  STL.64 [R1+0x4ed0], R22 ;  /* 0x004ed01601007387 */ /* 0x000fe80000100a00 */
[----:B------:R0:W-:Y:S04]  /*221c0*/  STL.64 [R1+0x4ec8], R20 ;  /* 0x004ec81401007387 */ /* 0x0001e80000100a00 */
[----:B0-----:R-:W4:Y:S04]  /*221d0*/  LDL.LU R20, [R1+0x1a0] ;  /* 0x0001a00001147983 */ /* 0x001f280000300800 */
[----:B------:R-:W4:Y:S04]  /*221e0*/  LDL.LU R21, [R1+0x1a4] ;  /* 0x0001a40001157983 */ /* 0x000f280000300800 */
[----:B------:R-:W4:Y:S04]  /*221f0*/  LDL.LU R22, [R1+0x1a8] ;  /* 0x0001a80001167983 */ /* 0x000f280000300800 */
[----:B------:R-:W4:Y:S02]  /*22200*/  LDL.LU R23, [R1+0x1ac] ;  /* 0x0001ac0001177983 */ /* 0x000f240000300800 */
[----:B----4-:R-:W-:Y:S01]  /*22210*/  HMMA.16816.F32.BF16 R24, R24, R4, R20 ;  /* 0x000000041818723c */ /* 0x010fe20000041814 */
[----:B------:R-:W-:Y:S01]  /*22220*/  MOV R20, R8 ;  /* 0x0000000800147202 */ /* 0x000fe20000000f00 */
[----:B------:R-:W-:Y:S01]  /*22230*/  IMAD.MOV.U32 R23, RZ, RZ, R11 ;  /* 0x000000ffff177224 */ /* 0x000fe200078e000b */
[----:B------:R-:W-:Y:S01]  /*22240*/  MOV R22, R10 ;  /* 0x0000000a00167202 */ /* 0x000fe20000000f00 */
[----:B------:R-:W-:-:S15]  /*22250*/  IMAD.MOV.U32 R21, RZ, RZ, R9 ;  /* 0x000000ffff157224 */ /* 0x000fde00078e0009 */
[----:B------:R-:W-:Y:S04]  /*22260*/  STL.64 [R1+0xe0], R24 ;  /* 0x0000e01801007387 */ /* 0x000fe80000100a00 */
[----:B------:R-:W-:Y:S04]  /*22270*/  STL [R1+0xe8], R26 ;  /* 0x0000e81a01007387 */ /* 0x000fe80000100800 */
[----:B------:R-:W4:Y:S04]  /*22280*/  LDL.LU R8, [R1+0x4f84] ;  /* 0x004f840001087983 */ /* 0x000f280000300800 */
        /* <DEDUP_REMOVED lines=8> */
[----:B------:R-:W4:Y:S01]  /*22310*/  LDL.LU R23, [R1+0x18c] ;  /* 0x00018c0001177983 */ /* 0x000f220000300800 */
[----:B------:R-:W-:-:S03]  /*22320*/  IMAD.MOV.U32 R29, RZ, RZ, R27 ;  /* 0x000000ffff1d7224 */ /* 0x000fc600078e001b */
[----:B------:R-:W0:Y:S04]  /*22330*/  LDSM.16.MT88.4 R24, [R3+UR5+0x16100] ;  /* 0x016100050318783b */ /* 0x000e280008004200 */
[----:B------:R-:W-:Y:S04]  /*22340*/  STL [R1+0x4e78], R29 ;  /* 0x004e781d01007387 */ /* 0x000fe80000100800 */
[----:B0-----:R-:W-:Y:S04]  /*22350*/  STL.64 [R1+0x4ea0], R26 ;  /* 0x004ea01a01007387 */ /* 0x001fe80000100a00 */
[----:B------:R0:W-:Y:S01]  /*22360*/  STL.64 [R1+0x4e98], R24 ;  /* 0x004e981801007387 */ /* 0x0001e20000100a00 */
[----:B----4-:R-:W-:Y:S01]  /*22370*/  HMMA.16816.F32.BF16 R8, R8, R4, R20 ;  /* 0x000000040808723c */ /* 0x010fe20000041814 */
[----:B------:R-:W-:Y:S01]  /*22380*/  MOV R20, R12 ;  /* 0x0000000c00147202 */ /* 0x000fe20000000f00 */
[----:B------:R-:W-:Y:S01]  /*22390*/  IMAD.MOV.U32 R23, RZ, RZ, R15 ;  /* 0x000000ffff177224 */ /* 0x000fe200078e000f */
[----:B------:R-:W4:Y:S01]  /*223a0*/  LDL.LU R12, [R1+0x4f74] ;  /* 0x004f7400010c7983 */ /* 0x000f220000300800 */
[----:B------:R-:W-:Y:S01]  /*223b0*/  MOV R22, R14 ;  /* 0x0000000e00167202 */ /* 0x000fe20000000f00 */
[----:B------:R-:W-:-:S14]  /*223c0*/  IMAD.MOV.U32 R21, RZ, RZ, R13 ;  /* 0x000000ffff157224 */ /* 0x000fdc00078e000d */
[----:B------:R-:W-:Y:S04]  /*223d0*/  STL.64 [R1+0xd0], R8 ;  /* 0x0000d00801007387 */ /* 0x000fe80000100a00 */
[----:B------:R-:W-:Y:S04]  /*223e0*/  STL.64 [R1+0xd8], R10 ;  /* 0x0000d80a01007387 */ /* 0x000fe80000100a00 */
[----:B------:R-:W4:Y:S04]  /*223f0*/  LDL.LU R13, [R1+0x4f70] ;  /* 0x004f7000010d7983 */ /* 0x000f280000300800 */
[----:B------:R-:W4:Y:S04]  /*22400*/  LDL.LU R14, [R1+0x4f6c] ;  /* 0x004f6c00010e7983 */ /* 0x000f280000300800 */
[----:B------:R-:W4:Y:S04]  /*22410*/  LDL.LU R15, [R1+0x4f68] ;  /* 0x004f6800010f7983 */ /* 0x000f280000300800 */
[----:B------:R3:W-:Y:S04]  /*22420*/  STL.64 [R1+0x4f10], R22 ;  /* 0x004f101601007387 */ /* 0x0007e80000100a00 */
[----:B------:R2:W-:Y:S04]  /*22430*/  STL.64 [R1+0x4f08], R20 ;  /* 0x004f081401007387 */ /* 0x0005e80000100a00 */
[----:B0-----:R-:W5:Y:S04]  /*22440*/  LDL.LU R24, [R1+0x70] ;  /* 0x0000700001187983 */ /* 0x001f680000300800 */
[----:B------:R-:W5:Y:S04]  /*22450*/  LDL.LU R25, [R1+0x74] ;  /* 0x0000740001197983 */ /* 0x000f680000300800 */
[----:B------:R-:W4:Y:S04]  /*22460*/  LDL.LU R26, [R1+0x78] ;  /* 0x00007800011a7983 */ /* 0x000f280000300800 */
[----:B------:R-:W4:Y:S01]  /*22470*/  LDL.LU R27, [R1+0x7c] ;  /* 0x00007c00011b7983 */ /* 0x000f220000300800 */
[----:B---3--:R-:W-:Y:S01]  /*22480*/  MOV R22, R17 ;  /* 0x0000001100167202 */ /* 0x008fe20000000f00 */
[----:B------:R-:W-:Y:S01]  /*22490*/  IMAD.MOV.U32 R23, RZ, RZ, R16 ;  /* 0x000000ffff177224 */ /* 0x000fe200078e0010 */
[----:B--2---:R-:W-:Y:S01]  /*224a0*/  MOV R20, R19 ;  /* 0x0000001300147202 */ /* 0x004fe20000000f00 */
[----:B------:R-:W-:Y:S01]  /*224b0*/  IMAD.MOV.U32 R21, RZ, RZ, R18 ;  /* 0x000000ffff157224 */ /* 0x000fe200078e0012 */
[----:B------:R-:W-:Y:S04]  /*224c0*/  LDSM.16.MT88.4 R8, [R3+UR5+0x16180] ;  /* 0x016180050308783b */ /* 0x000fe80008004200 */
[----:B------:R-:W-:Y:S04]  /*224d0*/  STL.64 [R1+0x4f30], R22 ;  /* 0x004f301601007387 */ /* 0x000fe80000100a00 */
[----:B------:R-:W-:Y:S04]  /*224e0*/  STL.64 [R1+0x4f28], R20 ;  /* 0x004f281401007387 */ /* 0x000fe80000100a00 */
[----:B----4-:R-:W-:Y:S04]  /*224f0*/  STL.64 [R1+0x4ec0], R26 ;  /* 0x004ec01a01007387 */ /* 0x010fe80000100a00 */
[----:B-----5:R0:W-:Y:S04]  /*22500*/  STL.64 [R1+0x4eb8], R24 ;  /* 0x004eb81801007387 */ /* 0x0201e80000100a00 */
[----:B0-----:R-:W2:Y:S04]  /*22510*/  LDL.LU R24, [R1+0xf0] ;  /* 0x0000f00001187983 */ /* 0x001ea80000300800 */
[----:B------:R-:W2:Y:S04]  /*22520*/  LDL.LU R25, [R1+0xf4] ;  /* 0x0000f40001197983 */ /* 0x000ea80000300800 */
[----:B------:R-:W3:Y:S04]  /*22530*/  LDL.LU R26, [R1+0xf8] ;  /* 0x0000f800011a7983 */ /* 0x000ee80000300800 */
[----:B------:R-:W3:Y:S04]  /*22540*/  LDL.LU R27, [R1+0xfc] ;  /* 0x0000fc00011b7983 */ /* 0x000ee80000300800 */
        /* <DEDUP_REMOVED lines=12> */
[----:B------:R-:W2:Y:S04]  /*22610*/  LDL.LU R22, [R1+0x168] ;  /* 0x0001680001167983 */ /* 0x000ea80000300800 */
[----:B------:R-:W2:Y:S04]  /*22620*/  LDL.LU R23, [R1+0x16c] ;  /* 0x00016c0001177983 */ /* 0x000ea80000300800 */
        /* <DEDUP_REMOVED lines=12> */
[----:B----4-:R-:W-:Y:S03]  /*226f0*/  HMMA.16816.F32.BF16 R12, R12, R4, R16 ;  /* 0x000000040c0c723c */ /* 0x010fe60000041810 */
[----:B-----5:R-:W-:Y:S04]  /*22700*/  STL.64 [R1+0x4f20], R26 ;  /* 0x004f201a01007387 */ /* 0x020fe80000100a00 */
[----:B---3--:R0:W-:Y:S04]  /*22710*/  STL.64 [R1+0x4f18], R24 ;  /* 0x004f181801007387 */ /* 0x0081e80000100a00 */
[----:B0-----:R-:W3:Y:S04]  /*22720*/  LDL.LU R24, [R1+0x100] ;  /* 0x0001000001187983 */ /* 0x001ee80000300800 */
[----:B------:R-:W3:Y:S04]  /*22730*/  LDL.LU R25, [R1+0x104] ;  /* 0x0001040001197983 */ /* 0x000ee80000300800 */
[----:B------:R-:W3:Y:S04]  /*22740*/  LDL.LU R26, [R1+0x108] ;  /* 0x00010800011a7983 */ /* 0x000ee80000300800 */
[----:B------:R-:W3:Y:S04]  /*22750*/  LDL.LU R27, [R1+0x10c] ;  /* 0x00010c00011b7983 */ /* 0x000ee80000300800 */
[----:B------:R-:W-:Y:S04]  /*22760*/  STL [R1+0x4db8], R3 ;  /* 0x004db80301007387 */ /* 0x000fe80000100800 */
[----:B------:R-:W2:Y:S04]  /*22770*/  LDL.LU.64 R18, [R1+0x4f60] ;  /* 0x004f600001127983 */ /* 0x000ea80000300a00 */
[----:B------:R-:W2:Y:S04]  /*22780*/  LDL.LU.64 R16, [R1+0x4f58] ;  /* 0x004f580001107983 */ /* 0x000ea80000300a00 */
[----:B------:R0:W-:Y:S04]  /*22790*/  STL.64 [R1+0xc0], R12 ;  /* 0x0000c00c01007387 */ /* 0x0001e80000100a00 */
[----:B------:R1:W-:Y:S04]  /*227a0*/  STL.64 [R1+0xc8], R14 ;  /* 0x0000c80e01007387 */ /* 0x0003e80000100a00 */
[----:B0-----:R-:W4:Y:S01]  /*227b0*/  LDL.LU R12, [R1+0x40] ;  /* 0x00004000010c7983 */ /* 0x001f220000300800 */
[----:B------:R-:W-:-:S03]  /*227c0*/  MOV R13, R28 ;  /* 0x0000001c000d7202 */ /* 0x000fc60000000f00 */
[----:B------:R-:W5:Y:S01]  /*227d0*/  LDL.LU R28, [R1+0x4f50] ;  /* 0x004f5000011c7983 */ /* 0x000f620000300800 */
[----:B-1----:R-:W-:Y:S01]  /*227e0*/  IMAD.MOV.U32 R14, RZ, RZ, R6 ;  /* 0x000000ffff0e7224 */ /* 0x002fe200078e0006 */
[----:B------:R-:W-:Y:S02]  /*227f0*/  MOV R15, R7 ;  /* 0x00000007000f7202 */ /* 0x000fe40000000f00 */
[----:B------:R-:W4:Y:S04]  /*22800*/  LDL.LU R6, [R1+0x4f4c] ;  /* 0x004f4c0001067983 */ /* 0x000f280000300800 */
[----:B------:R-:W4:Y:S01]  /*22810*/  LDL.LU R7, [R1+0x4f48] ;  /* 0x004f480001077983 */ /* 0x000f220000300800 */
[----:B--2---:R-:W-:Y:S03]  /*22820*/  HMMA.16816.F32.BF16 R16, R16, R4, R20 ;  /* 0x000000041010723c */ /* 0x004fe60000041814 */
[----:B------:R-:W4:Y:S04]  /*22830*/  LDL.LU.64 R22, [R1+0x4f40] ;  /* 0x004f400001167983 */ /* 0x000f280000300a00 */
[----:B------:R-:W4:-:S12]  /*22840*/  LDL.LU.64 R20, [R1+0x4f38] ;  /* 0x004f380001147983 */ /* 0x000f180000300a00 */
[----:B------:R0:W-:Y:S04]  /*22850*/  STL.64 [R1+0xb0], R16 ;  /* 0x0000b01001007387 */ /* 0x0001e80000100a00 */
[----:B------:R1:W-:Y:S04]  /*22860*/  STL.64 [R1+0xb8], R18 ;  /* 0x0000b81201007387 */ /* 0x0003e80000100a00 */
[----:B0-----:R-:W2:Y:S04]  /*22870*/  LDL.LU R16, [R1+0x60] ;  /* 0x0000600001107983 */ /* 0x001ea80000300800 */
[----:B------:R-:W2:Y:S04]  /*22880*/  LDL.LU R17, [R1+0x64] ;  /* 0x0000640001117983 */ /* 0x000ea80000300800 */
[----:B-1----:R-:W2:Y:S04]  /*22890*/  LDL.LU R18, [R1+0x68] ;  /* 0x0000680001127983 */ /* 0x002ea80000300800 */
[----:B------:R-:W2:Y:S01]  /*228a0*/  LDL.LU R19, [R1+0x6c] ;  /* 0x00006c0001137983 */ /* 0x000ea20000300800 */
        /* <DEDUP_REMOVED lines=33> */
[----:B------:R-:W-:Y:S01]  /*22ac0*/  IMAD.MOV.U32 R5, RZ, RZ, R22 ;  /* 0x000000ffff057224 */ /* 0x000fe200078e0016 */
[----:B------:R-:W-:Y:S01]  /*22ad0*/  STL.64 [R1+0x150], R20 ;  /* 0x0001501401007387 */ /* 0x000fe20000100a00 */
[----:B------:R-:W-:-:S03]  /*22ae0*/  MOV R4, R23 ;  /* 0x0000001700047202 */ /* 0x000fc60000000f00 */
[----:B-----5:R-:W0:Y:S04]  /*22af0*/  LDSM.16.MT88.4 R20, [R28+UR5+0x16000] ;  /* 0x016000051c14783b */ /* 0x020e280008004200 */
[----:B------:R0:W-:Y:S04]  /*22b00*/  STL [R1+0x4db4], R4 ;  /* 0x004db40401007387 */ /* 0x0001e80000100800 */
[----:B------:R1:W-:Y:S01]  /*22b10*/  STL [R1+0x4db0], R5 ;  /* 0x004db00501007387 */ /* 0x0003e20000100800 */
[----:B0-----:R-:W-:Y:S01]  /*22b20*/  IMAD.MOV.U32 R4, RZ, RZ, R22 ;  /* 0x000000ffff047224 */ /* 0x001fe200078e0016 */
[----:B------:R-:W-:Y:S01]  /*22b30*/  MOV R3, R23 ;  /* 0x0000001700037202 */ /* 0x000fe20000000f00 */
[----:B------:R-:W-:Y:S01]  /*22b40*/  IMAD.MOV.U32 R0, RZ, RZ, R20 ;  /* 0x000000ffff007224 */ /* 0x000fe200078e0014 */
[----:B-1----:R-:W-:Y:S01]  /*22b50*/  MOV R5, R21 ;  /* 0x0000001500057202 */ /* 0x002fe20000000f00 */
[----:B------:R-:W3:Y:S04]  /*22b60*/  LDL.LU.64 R22, [R1+0x4eb0] ;  /* 0x004eb00001167983 */ /* 0x000ee80000300a00 */
[----:B------:R-:W3:Y:S04]  /*22b70*/  LDL.LU.64 R20, [R1+0x4ea8] ;  /* 0x004ea80001147983 */ /* 0x000ee80000300a00 */
[----:B------:R-:W-:Y:S04]  /*22b80*/  STL [R1+0x4e88], R4 ;  /* 0x004e880401007387 */ /* 0x000fe80000100800 */
[----:B------:R-:W-:Y:S04]  /*22b90*/  STL [R1+0x4e84], R0 ;  /* 0x004e840001007387 */ /* 0x000fe80000100800 */
[----:B------:R-:W-:Y:S04]  /*22ba0*/  STL [R1+0x4e80], R5 ;  /* 0x004e800501007387 */ /* 0x000fe80000100800 */
[----:B------:R-:W-:Y:S01]  /*22bb0*/  STL [R1+0x4e7c], R3 ;  /* 0x004e7c0301007387 */ /* 0x000fe20000100800 */
[----:B---3--:R-:W-:Y:S03]  /*22bc0*/  HMMA.16816.F32.BF16 R20, R20, R6, R24 ;  /* 0x000000061414723c */ /* 0x008fe60000041818 */
[----:B------:R-:W2:Y:S04]  /*22bd0*/  LDL.LU.64 R26, [R1+0x4ea0] ;  /* 0x004ea000011a7983 */ /* 0x000ea80000300a00 */
[----:B------:R-:W2:-:S12]  /*22be0*/  LDL.LU.64 R24, [R1+0x4e98] ;  /* 0x004e980001187983 */ /* 0x000e980000300a00 */
[----:B------:R-:W-:Y:S04]  /*22bf0*/  STL.64 [R1+0x1a0], R20 ;  /* 0x0001a01401007387 */ /* 0x000fe80000100a00 */
[----:B------:R-:W-:Y:S04]  /*22c00*/  STL.64 [R1+0x1a8], R22 ;  /* 0x0001a81601007387 */ /* 0x000fe80000100a00 */
[----:B------:R-:W0:Y:S02]  /*22c10*/  LDSM.16.MT88.4 R20, [R28+UR5+0x16080] ;  /* 0x016080051c14783b */ /* 0x000e240008004200 */
[----:B0-----:R-:W-:Y:S01]  /*22c20*/  IMAD.MOV.U32 R5, RZ, RZ, R20 ;  /* 0x000000ffff057224 */ /* 0x001fe200078e0014 */
[----:B------:R-:W-:Y:S01]  /*22c30*/  MOV R3, R21 ;  /* 0x0000001500037202 */ /* 0x000fe20000000f00 */
[----:B------:R2:W-:Y:S01]  /*22c40*/  STL [R1+0x28], R22 ;  /* 0x0000281601007387 */ /* 0x0005e20000100800 */
[----:B------:R-:W-:-:S03]  /*22c50*/  IMAD.MOV.U32 R29, RZ, RZ, R23 ;  /* 0x000000ffff1d7224 */ /* 0x000fc600078e0017 */
[----:B------:R-:W-:Y:S04]  /*22c60*/  STL [R1+0x4e90], R3 ;  /* 0x004e900301007387 */ /* 0x000fe80000100800 */
[----:B------:R-:W-:Y:S01]  /*22c70*/  STL [R1+0x4e8c], R29 ;  /* 0x004e8c1d01007387 */ /* 0x000fe20000100800 */
[----:B--2---:R-:W-:Y:S03]  /*22c80*/  HMMA.16816.F32.BF16 R20, R24, R6, R16 ;  /* 0x000000061814723c */ /* 0x004fe60000041810 */
[----:B------:R-:W0:Y:S04]  /*22c90*/  LDSM.16.MT88.4 R16, [R28+UR5+0x16100] ;  /* 0x016100051c10783b */ /* 0x000e280008004200 */
[----:B------:R-:W-:Y:S01]  /*22ca0*/  LDSM.16.MT88.4 R24, [R2+UR5+0x16180] ;  /* 0x016180050218783b */ /* 0x000fe20008004200 */
[----:B0-----:R-:W-:Y:S01]  /*22cb0*/  MOV R3, R16 ;  /* 0x0000001000037202 */ /* 0x001fe20000000f00 */
[----:B------:R-:W-:Y:S01]  /*22cc0*/  IMAD.MOV.U32 R29, RZ, RZ, R17 ;  /* 0x000000ffff1d7224 */ /* 0x000fe200078e0011 */
[----:B------:R-:W-:Y:S01]  /*22cd0*/  MOV R4, R18 ;  /* 0x0000001200047202 */ /* 0x000fe20000000f00 */
[----:B------:R-:W-:-:S02]  /*22ce0*/  IMAD.MOV.U32 R0, RZ, RZ, R19 ;  /* 0x000000ffff007224 */ /* 0x000fc400078e0013 */
[----:B----4-:R-:W-:Y:S01]  /*22cf0*/  HMMA.16816.F32.BF16 R16, R8, R6, R12 ;  /* 0x000000060810723c */ /* 0x010fe2000004180c */
[----:B------:R-:W0:Y:S05]  /*22d00*/  LDSM.16.MT88.4 R12, [R28+UR5+0x16180] ;  /* 0x016180051c0c783b */ /* 0x000e2a0008004200 */
[----:B------:R-:W-:Y:S04]  /*22d10*/  STL.64 [R1+0x190], R20 ;  /* 0x0001901401007387 */ /* 0x000fe80000100a00 */
[----:B------:R-:W-:Y:S04]  /*22d20*/  STL.64 [R1+0x198], R22 ;  /* 0x0001981601007387 */ /* 0x000fe80000100a00 */
[----:B------:R-:W-:Y:S05]  /*22d30*/  LDSM.16.MT88.4 R20, [R2+UR5+0x16100] ;  /* 0x016100050214783b */ /* 0x000fea0008004200 */
[----:B------:R-:W-:Y:S04]  /*22d40*/  STL.64 [R1+0x180], R16 ;  /* 0x0001801001007387 */ /* 0x000fe80000100a00 */
[----:B------:R-:W-:Y:S04]  /*22d50*/  STL.64 [R1+0x188], R18 ;  /* 0x0001881201007387 */ /* 0x000fe80000100a00 */
[----:B------:R-:W-:Y:S01]  /*22d60*/  LDSM.16.MT88.4 R16, [R2+UR5+0x16080] ;  /* 0x016080050210783b */ /* 0x000fe20008004200 */
[----:B0-----:R-:W-:Y:S01]  /*22d70*/  MOV R11, R12 ;  /* 0x0000000c000b7202 */ /* 0x001fe20000000f00 */
[----:B------:R-:W-:Y:S01]  /*22d80*/  IMAD.MOV.U32 R10, RZ, RZ, R13 ;  /* 0x000000ffff0a7224 */ /* 0x000fe200078e000d */
[----:B------:R-:W-:Y:S01]  /*22d90*/  MOV R9, R14 ;  /* 0x0000000e00097202 */ /* 0x000fe20000000f00 */
[----:B------:R-:W-:-:S02]  /*22da0*/  IMAD.MOV.U32 R8, RZ, RZ, R15 ;  /* 0x000000ffff087224 */ /* 0x000fc400078e000f */
[----:B------:R-:W0:Y:S04]  /*22db0*/  LDSM.16.MT88.4 R12, [R2+UR5+0x16000] ;  /* 0x01600005020c783b */ /* 0x000e280008004200 */
[----:B------:R-:W-:Y:S04]  /*22dc0*/  STL [R1+0x4dc8], R28 ;  /* 0x004dc81c01007387 */ /* 0x000fe80000100800 */
[----:B0-----:R-:W-:Y:S04]  /*22dd0*/  STL.64 [R1+0x4e10], R14 ;  /* 0x004e100e01007387 */ /* 0x001fe80000100a00 */
[----:B------:R-:W-:Y:S04]  /*22de0*/  STL.64 [R1+0x4e08], R12 ;  /* 0x004e080c01007387 */ /* 0x000fe80000100a00 */
[----:B------:R-:W-:Y:S04]  /*22df0*/  STL.64 [R1+0x4e00], R18 ;  /* 0x004e001201007387 */ /* 0x000fe80000100a00 */
[----:B------:R-:W-:Y:S04]  /*22e00*/  STL.64 [R1+0x4df8], R16 ;  /* 0x004df81001007387 */ /* 0x000fe80000100a00 */
[----:B------:R-:W-:Y:S04]  /*22e10*/  STL [R1+0x4df4], R20 ;  /* 0x004df41401007387 */ /* 0x000fe80000100800 */
[----:B------:R-:W-:Y:S04]  /*22e20*/  STL [R1+0x4df0], R21 ;  /* 0x004df01501007387 */ /* 0x000fe80000100800 */
[----:B------:R-:W-:Y:S04]  /*22e30*/  STL [R1+0x4dec], R22 ;  /* 0x004dec1601007387 */ /* 0x000fe80000100800 */
[----:B------:R-:W-:Y:S04]  /*22e40*/  STL [R1+0x4de8], R23 ;  /* 0x004de81701007387 */ /* 0x000fe80000100800 */
        /* <DEDUP_REMOVED lines=9> */
[----:B------:R-:W-:Y:S01]  /*22ee0*/  IMAD.MOV.U32 R13, RZ, RZ, R10 ;  /* 0x000000ffff0d7224 */ /* 0x000fe200078e000a */
[----:B---3--:R-:W-:Y:S04]  /*22ef0*/  STL.64 [R1+0x4e20], R26 ;  /* 0x004e201a01007387 */ /* 0x008fe80000100a00 */
[----:B--2---:R-:W-:Y:S04]  /*22f00*/  STL.64 [R1+0x4e18], R24 ;  /* 0x004e181801007387 */ /* 0x004fe80000100a00 */
[----:B------:R-:W-:Y:S04]  /*22f10*/  STL.64 [R1+0x4e30], R14 ;  /* 0x004e300e01007387 */ /* 0x000fe80000100a00 */
[----:B------:R0:W-:Y:S02]  /*22f20*/  STL.64 [R1+0x4e28], R12 ;  /* 0x004e280c01007387 */ /* 0x0001e40000100a00 */
[----:B0-----:R-:W-:Y:S01]  /*22f30*/  MOV R12, R3 ;  /* 0x00000003000c7202 */ /* 0x001fe20000000f00 */
[----:B------:R-:W-:Y:S01]  /*22f40*/  IMAD.MOV.U32 R13, RZ, RZ, R29 ;  /* 0x000000ffff0d7224 */ /* 0x000fe200078e001d */
[----:B------:R-:W2:Y:S04]  /*22f50*/  LDL.LU R3, [R1+0x4e90] ;  /* 0x004e900001037983 */ /* 0x000ea80000300800 */
[----:B------:R-:W3:Y:S01]  /*22f60*/  LDL.LU R29, [R1+0x4e8c] ;  /* 0x004e8c00011d7983 */ /* 0x000ee20000300800 */
[----:B------:R-:W-:Y:S01]  /*22f70*/  MOV R14, R4 ;  /* 0x00000004000e7202 */ /* 0x000fe20000000f00 */
[----:B------:R-:W-:-:S02]  /*22f80*/  IMAD.MOV.U32 R15, RZ, RZ, R0 ;  /* 0x000000ffff0f7224 */ /* 0x000fc400078e0000 */
[----:B------:R-:W4:Y:S04]  /*22f90*/  LDL.LU R4, [R1+0x4e88] ;  /* 0x004e880001047983 */ /* 0x000f280000300800 */
[----:B------:R-:W5:Y:S04]  /*22fa0*/  LDL.LU R0, [R1+0x4e84] ;  /* 0x004e840001007983 */ /* 0x000f680000300800 */
[----:B------:R-:W-:Y:S04]  /*22fb0*/  STL.64 [R1+0x4e40], R14 ;  /* 0x004e400e01007387 */ /* 0x000fe80000100a00 */
[----:B------:R0:W-:Y:S02]  /*22fc0*/  STL.64 [R1+0x4e38], R12 ;  /* 0x004e380c01007387 */ /* 0x0001e40000100a00 */
[----:B0-----:R-:W-:-:S02]  /*22fd0*/  MOV R12, R5 ;  /* 0x00000005000c7202 */ /* 0x001fc40000000f00 */
[----:B------:R-:W4:Y:S01]  /*22fe0*/  LDL.LU R5, [R1+0x4e80] ;  /* 0x004e800001057983 */ /* 0x000f220000300800 */
[----:B--2---:R-:W-:-:S03]  /*22ff0*/  IMAD.MOV.U32 R13, RZ, RZ, R3 ;  /* 0x000000ffff0d7224 */ /* 0x004fc600078e0003 */
[----:B------:R-:W2:Y:S01]  /*23000*/  LDL.LU R3, [R1+0x4e7c] ;  /* 0x004e7c0001037983 */ /* 0x000ea20000300800 */
[----:B---3--:R-:W-:-:S03]  /*23010*/  MOV R15, R29 ;  /* 0x0000001d000f7202 */ /* 0x008fc60000000f00 */
[----:B------:R-:W3:Y:S04]  /*23020*/  LDL.LU R14, [R1+0x28] ;  /* 0x00002800010e7983 */ /* 0x000ee80000300800 */
[----:B------:R-:W2:Y:S04]  /*23030*/  LDL.LU R29, [R1+0x4e78] ;  /* 0x004e7800011d7983 */ /* 0x000ea80000300800 */
[----:B------:R-:W2:Y:S01]  /*23040*/  LDL R11, [R1+0x1f0] ;  /* 0x0001f000010b7983 */ /* 0x000ea20000100800 */
[----:B-----5:R-:W-:-:S03]  /*23050*/  IMAD.MOV.U32 R20, RZ, RZ, R0 ;  /* 0x000000ffff147224 */ /* 0x020fc600078e0000 */
[----:B--2---:R-:W-:Y:S04]  /*23060*/  STL [R1+0x4e68], R11 ;  /* 0x004e680b01007387 */ /* 0x004fe80000100800 */
[----:B------:R-:W2:Y:S04]  /*23070*/  LDL.LU R0, [R1+0x4e74] ;  /* 0x004e740001007983 */ /* 0x000ea80000300800 */
[----:B---3--:R-:W-:Y:S04]  /*23080*/  STL.64 [R1+0x4e60], R14 ;  /* 0x004e600e01007387 */ /* 0x008fe80000100a00 */
[----:B------:R0:W-:Y:S04]  /*23090*/  STL.64 [R1+0x4e58], R12 ;  /* 0x004e580c01007387 */ /* 0x0001e80000100a00 */
[----:B0-----:R-:W3:Y:S04]  /*230a0*/  LDL.LU R12, [R1+0x140] ;  /* 0x00014000010c7983 */ /* 0x001ee80000300800 */
[----:B------:R-:W3:Y:S04]  /*230b0*/  LDL.LU R13, [R1+0x144] ;  /* 0x00014400010d7983 */ /* 0x000ee80000300800 */
[----:B------:R-:W3:Y:S04]  /*230c0*/  LDL.LU R14, [R1+0x148] ;  /* 0x00014800010e7983 */ /* 0x000ee80000300800 */
[----:B------:R-:W3:Y:S04]  /*230d0*/  LDL.LU R15, [R1+0x14c] ;  /* 0x00014c00010f7983 */ /* 0x000ee80000300800 */
[----:B------:R-:W5:Y:S04]  /*230e0*/  LDL.LU R24, [R1+0x80] ;  /* 0x0000800001187983 */ /* 0x000f680000300800 */
[----:B------:R-:W5:Y:S04]  /*230f0*/  LDL.LU R25, [R1+0x84] ;  /* 0x0000840001197983 */ /* 0x000f680000300800 */
[----:B------:R-:W3:Y:S01]  /*23100*/  LDL.LU R26, [R1+0x88] ;  /* 0x00008800011a7983 */ /* 0x000ee20000300800 */
[----:B--2---:R-:W-:-:S03]  /*23110*/  IMAD.MOV.U32 R27, RZ, RZ, R0 ;  /* 0x000000ffff1b7224 */ /* 0x004fc600078e0000 */
[----:B------:R-:W2:Y:S01]  /*23120*/  LDL.LU R0, [R1+0x4e70] ;  /* 0x004e700001007983 */ /* 0x000ea20000300800 */
[----:B------:R-:W-:Y:S02]  /*23130*/  MOV R19, R29 ;  /* 0x0000001d00137202 */ /* 0x000fe40000000f00 */
[----:B----4-:R-:W-:Y:S01]  /*23140*/  MOV R21, R5 ;  /* 0x0000000500157202 */ /* 0x010fe20000000f00 */
[----:B---3--:R-:W-:Y:S04]  /*23150*/  STL.64 [R1+0x4e50], R26 ;  /* 0x004e501a01007387 */ /* 0x008fe80000100a00 */
[----:B-----5:R0:W-:Y:S04]  /*23160*/  STL.64 [R1+0x4e48], R24 ;  /* 0x004e481801007387 */ /* 0x0201e80000100a00 */
[----:B0-----:R-:W3:Y:S04]  /*23170*/  LDL.LU R24, [R1+0x110] ;  /* 0x0001100001187983 */ /* 0x001ee80000300800 */
[----:B------:R-:W3:Y:S04]  /*23180*/  LDL.LU R25, [R1+0x114] ;  /* 0x0001140001197983 */ /* 0x000ee80000300800 */
[----:B------:R-:W3:Y:S04]  /*23190*/  LDL.LU R26, [R1+0x118] ;  /* 0x00011800011a7983 */ /* 0x000ee80000300800 */
[----:B------:R-:W3:Y:S04]  /*231a0*/  LDL.LU R27, [R1+0x11c] ;  /* 0x00011c00011b7983 */ /* 0x000ee80000300800 */
[----:B------:R-:W4:Y:S04]  /*231b0*/  LDL.LU R16, [R1+0xe0] ;  /* 0x0000e00001107983 */ /* 0x000f280000300800 */
[----:B------:R-:W4:Y:S04]  /*231c0*/  LDL.LU R17, [R1+0xe4] ;  /* 0x0000e40001117983 */ /* 0x000f280000300800 */
[----:B------:R-:W4:Y:S04]  /*231d0*/  LDL.LU R18, [R1+0xe8] ;  /* 0x0000e80001127983 */ /* 0x000f280000300800 */
[----:B------:R-:W5:Y:S04]  /*231e0*/  LDL.LU R29, [R1+0x4e6c] ;  /* 0x004e6c00011d7983 */ /* 0x000f680000300800 */
[----:B------:R-:W-:Y:S04]  /*231f0*/  STL [R1+0x4dcc], R2 ;  /* 0x004dcc0201007387 */ /* 0x000fe80000100800 */
[----:B--2---:R-:W0:Y:S04]  /*23200*/  LDSM.16.MT88.4 R8, [R0+UR5+0x18000] ;  /* 0x018000050008783b */ /* 0x004e280008004200 */
[----:B0-----:R-:W-:Y:S01]  /*23210*/  STL [R1+0x40], R8 ;  /* 0x0000400801007387 */ /* 0x001fe20000100800 */
[----:B------:R-:W-:-:S03]  /*23220*/  IMAD.MOV.U32 R5, RZ, RZ, R11 ;  /* 0x000000ffff057224 */ /* 0x000fc600078e000b */
[----:B------:R-:W2:Y:S01]  /*23230*/  LDL.LU R11, [R1+0x4e68] ;  /* 0x004e6800010b7983 */ /* 0x000ea20000300800 */
[----:B------:R-:W-:Y:S01]  /*23240*/  IMAD.MOV.U32 R22, RZ, RZ, R4 ;  /* 0x000000ffff167224 */ /* 0x000fe200078e0004 */
[----:B------:R-:W-:Y:S01]  /*23250*/  MOV R23, R3 ;  /* 0x0000000300177202 */ /* 0x000fe20000000f00 */
[----:B------:R-:W-:Y:S01]  /*23260*/  IMAD.MOV.U32 R3, RZ, RZ, R9 ;  /* 0x000000ffff037224 */ /* 0x000fe200078e0009 */
[----:B------:R-:W-:-:S05]  /*23270*/  MOV R4, R10 ;  /* 0x0000000a00047202 */ /* 0x000fca0000000f00 */
[----:B------:R-:W-:Y:S01]  /*23280*/  HMMA.16816.F32.BF16 R20, R20, R6, R12 ;  /* 0x000000061414723c */ /* 0x000fe2000004180c */
[----:B------:R-:W-:Y:S04]  /*23290*/  LDSM.16.MT88.4 R12, [R0+UR5+0x18080] ;  /* 0x01808005000c783b */ /* 0x000fe80008004200 */
[----:B------:R-:W-:Y:S04]  /*232a0*/  STL [R1+0x4dd0], R3 ;  /* 0x004dd00301007387 */ /* 0x000fe80000100800 */
[----:B--2---:R-:W0:Y:S04]  /*232b0*/  LDSM.16.M88.4 R8, [R11+UR5+0x40180] ;  /* 0x040180050b08783b */ /* 0x004e280008000200 */
[----:B0-----:R-:W-:Y:S04]  /*232c0*/  STL [R1+0x4c64], R10 ;  /* 0x004c640a01007387 */ /* 0x001fe80000100800 */
[----:B------:R-:W-:Y:S04]  /*232d0*/  STL [R1+0x4c60], R11 ;  /* 0x004c600b01007387 */ /* 0x000fe80000100800 */
[----:B------:R0:W-:Y:S04]  /*232e0*/  STL.64 [R1+0x4dc0], R8 ;  /* 0x004dc00801007387 */ /* 0x0001e80000100a00 */
[----:B0-----:R-:W2:Y:S04]  /*232f0*/  LDL.LU R8, [R1+0x90] ;  /* 0x0000900001087983 */ /* 0x001ea80000300800 */
[----:B------:R-:W2:Y:S04]  /*23300*/  LDL.LU R9, [R1+0x94] ;  /* 0x0000940001097983 */ /* 0x000ea80000300800 */
[----:B------:R-:W2:Y:S04]  /*23310*/  LDL.LU R10, [R1+0x98] ;  /* 0x00009800010a7983 */ /* 0x000ea80000300800 */
[----:B------:R0:W-:Y:S04]  /*23320*/  STL.64 [R1+0x140], R20 ;  /* 0x0001401401007387 */ /* 0x0001e80000100a00 */
[----:B------:R1:W-:Y:S01]  /*23330*/  STL.64 [R1+0x148], R22 ;  /* 0x0001481601007387 */ /* 0x0003e20000100a00 */
[----:B0-----:R-:W-:Y:S01]  /*23340*/  IMAD.MOV.U32 R20, RZ, RZ, R12 ;  /* 0x000000ffff147224 */ /* 0x001fe200078e000c */
[----:B------:R-:W-:Y:S01]  /*23350*/  MOV R21, R13 ;  /* 0x0000000d00157202 */ /* 0x000fe20000000f00 */
[----:B-1----:R-:W-:Y:S01]  /*23360*/  IMAD.MOV.U32 R22, RZ, RZ, R14 ;  /* 0x000000ffff167224 */ /* 0x002fe200078e000e */
[----:B------:R-:W-:-:S02]  /*23370*/  MOV R23, R15 ;  /* 0x0000000f00177202 */ /* 0x000fc40000000f00 */
[----:B------:R-:W3:Y:S04]  /*23380*/  LDL.LU.64 R14, [R1+0x4e60] ;  /* 0x004e6000010e7983 */ /* 0x000ee80000300a00 */
[----:B------:R-:W3:Y:S01]  /*23390*/  LDL.LU.64 R12, [R1+0x4e58] ;  /* 0x004e5800010c7983 */ /* 0x000ee20000300a00 */
[----:B-----5:R-:W-:Y:S01]  /*233a0*/  MOV R11, R29 ;  /* 0x0000001d000b7202 */ /* 0x020fe20000000f00 */
[----:B---3--:R-:W-:Y:S02]  /*233b0*/  HMMA.16816.F32.BF16 R12, R12, R6, R24 ;  /* 0x000000060c0c723c */ /* 0x008fe40000041818 */
[----:B------:R-:W3:Y:S04]  /*233c0*/  LDL.LU.64 R26, [R1+0x4e50] ;  /* 0x004e5000011a7983 */ /* 0x000ee80000300a00 */
[----:B------:R-:W3:-:S13]  /*233d0*/  LDL.LU.64 R24, [R1+0x4e48] ;  /* 0x004e480001187983 */ /* 0x000eda0000300a00 */
        /* <DEDUP_REMOVED lines=18> */
[----:B------:R-:W3:Y:S04]  /*23500*/  LDL.LU.64 R14, [R1+0x4e30] ;  /* 0x004e3000010e7983 */ /* 0x000ee80000300a00 */
[----:B------:R-:W3:Y:S04]  /*23510*/  LDL.LU.64 R12, [R1+0x4e28] ;  /* 0x004e2800010c7983 */ /* 0x000ee80000300a00 */
[----:B------:R-:W-:Y:S01]  /*23520*/  STL [R1+0x4c88], R0 ;  /* 0x004c880001007387 */ /* 0x000fe20000100800 */
[----:B---3--:R-:W-:Y:S03]  /*23530*/  HMMA.16816.F32.BF16 R12, R12, R6, R24 ;  /* 0x000000060c0c723c */ /* 0x008fe60000041818 */
[----:B------:R-:W2:Y:S04]  /*23540*/  LDL.LU.64 R26, [R1+0x4e20] ;  /* 0x004e2000011a7983 */ /* 0x000ea80000300a00 */
[----:B------:R-:W2:-:S12]  /*23550*/  LDL.LU.64 R24, [R1+0x4e18] ;  /* 0x004e180001187983 */ /* 0x000e980000300a00 */
[----:B------:R-:W-:Y:S04]  /*23560*/  STL.64 [R1+0x90], R12 ;  /* 0x0000900c01007387 */ /* 0x000fe80000100a00 */
[----:B------:R0:W-:Y:S04]  /*23570*/  STL.64 [R1+0x98], R14 ;  /* 0x0000980e01007387 */ /* 0x0001e80000100a00 */
[----:B0-----:R-:W4:Y:S04]  /*23580*/  LDL.LU.64 R14, [R1+0x4e10] ;  /* 0x004e1000010e7983 */ /* 0x001f280000300a00 */
[----:B------:R-:W4:Y:S02]  /*23590*/  LDL.LU.64 R12, [R1+0x4e08] ;  /* 0x004e0800010c7983 */ /* 0x000f240000300a00 */
[----:B----4-:R-:W-:Y:S02]  /*235a0*/  HMMA.16816.F32.BF16 R12, R12, R6, R16 ;  /* 0x000000060c0c723c */ /* 0x010fe40000041810 */
[----:B------:R-:W2:Y:S04]  /*235b0*/  LDL.LU.64 R18, [R1+0x4e00] ;  /* 0x004e000001127983 */ /* 0x000ea80000300a00 */
[----:B------:R-:W2:-:S13]  /*235c0*/  LDL.LU.64 R16, [R1+0x4df8] ;  /* 0x004df80001107983 */ /* 0x000e9a0000300a00 */
[----:B------:R0:W-:Y:S04]  /*235d0*/  STL.64 [R1+0x80], R12 ;  /* 0x0000800c01007387 */ /* 0x0001e80000100a00 */
[----:B------:R1:W-:Y:S01]  /*235e0*/  STL.64 [R1+0x88], R14 ;  /* 0x0000880e01007387 */ /* 0x0003e20000100a00 */
[----:B0-----:R-:W-:Y:S01]  /*235f0*/  IMAD.MOV.U32 R12, RZ, RZ, R11 ;  /* 0x000000ffff0c7224 */ /* 0x001fe200078e000b */
[----:B------:R-:W-:Y:S01]  /*23600*/  MOV R13, R10 ;  /* 0x0000000a000d7202 */ /* 0x000fe20000000f00 */
[----:B-1----:R-:W-:Y:S01]  /*23610*/  IMAD.MOV.U32 R14, RZ, RZ, R9 ;  /* 0x000000ffff0e7224 */ /* 0x002fe200078e0009 */
[----:B------:R-:W-:-:S05]  /*23620*/  MOV R15, R8 ;  /* 0x00000008000f7202 */ /* 0x000fca0000000f00 */
[----:B------:R-:W-:Y:S04]  /*23630*/  STL.64 [R1+0x4d78], R14 ;  /* 0x004d780e01007387 */ /* 0x000fe80000100a00 */
[----:B------:R-:W-:Y:S01]  /*23640*/  STL.64 [R1+0x4d70], R12 ;  /* 0x004d700c01007387 */ /* 0x000fe20000100a00 */
[----:B--2---:R-:W-:Y:S03]  /*23650*/  HMMA.16816.F32.BF16 R8, R16, R6, R24 ;  /* 0x000000061008723c */ /* 0x004fe60000041818 */
[----:B------:R-:W2:-:S15]  /*23660*/  LDL.LU R24, [R1+0xc0] ;  /* 0x0000c00001187983 */ /* 0x000e9e0000300800 */
[----:B------:R-:W-:Y:S01]  /*23670*/  NOP ;  /* 0x0000000000007918 */ /* 0x000fe20000000000 */
[----:B------:R0:W-:Y:S04]  /*23680*/  STL.64 [R1+0x70], R8 ;  /* 0x0000700801007387 */ /* 0x0001e80000100a00 */
[----:B------:R1:W-:Y:S04]  /*23690*/  STL.64 [R1+0x78], R10 ;  /* 0x0000780a01007387 */ /* 0x0003e80000100a00 */
[----:B------:R-:W2:Y:S04]  /*236a0*/  LDL.LU R25, [R1+0xc4] ;  /* 0x0000c40001197983 */ /* 0x000ea80000300800 */
[----:B------:R-:W2:Y:S04]  /*236b0*/  LDL.LU R26, [R1+0xc8] ;  /* 0x0000c800011a7983 */ /* 0x000ea80000300800 */
[----:B------:R-:W2:Y:S04]  /*236c0*/  LDL.LU R27, [R1+0xcc] ;  /* 0x0000cc00011b7983 */ /* 0x000ea80000300800 */
[----:B0-----:R-:W3:Y:S04]  /*236d0*/  LDL.LU R8, [R1+0xb0] ;  /* 0x0000b00001087983 */ /* 0x001ee80000300800 */
[----:B------:R-:W3:Y:S04]  /*236e0*/  LDL.LU R9, [R1+0xb4] ;  /* 0x0000b40001097983 */ /* 0x000ee80000300800 */
[----:B-1----:R-:W3:Y:S04]  /*236f0*/  LDL.LU R10, [R1+0xb8] ;  /* 0x0000b800010a7983 */ /* 0x002ee80000300800 */
[----:B------:R-:W3:Y:S04]  /*23700*/  LDL.LU R11, [R1+0xbc] ;  /* 0x0000bc00010b7983 */ /* 0x000ee80000300800 */
[----:B------:R-:W4:Y:S04]  /*23710*/  LDL.LU R12, [R1+0x130] ;  /* 0x00013000010c7983 */ /* 0x000f280000300800 */
[----:B------:R-:W4:Y:S04]  /*23720*/  LDL.LU R13, [R1+0x134] ;  /* 0x00013400010d7983 */ /* 0x000f280000300800 */
[----:B------:R-:W5:Y:S04]  /*23730*/  LDL.LU R14, [R1+0x138] ;  /* 0x00013800010e7983 */ /* 0x000f680000300800 */
[----:B------:R-:W5:Y:S04]  /*23740*/  LDL.LU R15, [R1+0x13c] ;  /* 0x00013c00010f7983 */ /* 0x000f680000300800 */
[----:B-----5:R0:W-:Y:S04]  /*23750*/  STL.64 [R1+0x4d88], R14 ;  /* 0x004d880e01007387 */ /* 0x0201e80000100a00 */
[----:B----4-:R1:W-:Y:S01]  /*23760*/  STL.64 [R1+0x4d80], R12 ;  /* 0x004d800c01007387 */ /* 0x0103e20000100a00 */
        /* <DEDUP_REMOVED lines=8> */
[----:B------:R-:W-:Y:S04]  /*237f0*/  STL.64 [R1+0x4da8], R14 ;  /* 0x004da80e01007387 */ /* 0x000fe80000100a00 */
[----:B------:R0:W-:Y:S04]  /*23800*/  STL.64 [R1+0x4da0], R12 ;  /* 0x004da00c01007387 */ /* 0x0001e80000100a00 */
[----:B0-----:R-:W4:Y:S04]  /*23810*/  LDL.LU R12, [R1+0xa0] ;  /* 0x0000a000010c7983 */ /* 0x001f280000300800 */
[----:B------:R-:W4:Y:S04]  /*23820*/  LDL.LU R13, [R1+0xa4] ;  /* 0x0000a400010d7983 */ /* 0x000f280000300800 */
[----:B------:R-:W4:Y:S04]  /*23830*/  LDL.LU R14, [R1+0xa8] ;  /* 0x0000a800010e7983 */ /* 0x000f280000300800 */
[----:B------:R-:W4:Y:S04]  /*23840*/  LDL.LU R15, [R1+0xac] ;  /* 0x0000ac00010f7983 */ /* 0x000f280000300800 */
[----:B------:R-:W5:Y:S04]  /*23850*/  LDL.LU R16, [R1+0x120] ;  /* 0x0001200001107983 */ /* 0x000f680000300800 */
[----:B------:R-:W5:Y:S04]  /*23860*/  LDL.LU R17, [R1+0x124] ;  /* 0x0001240001117983 */ /* 0x000f680000300800 */
[----:B------:R-:W3:Y:S04]  /*23870*/  LDL.LU R18, [R1+0x128] ;  /* 0x0001280001127983 */ /* 0x000ee80000300800 */
[----:B------:R-:W3:Y:S01]  /*23880*/  LDL.LU R19, [R1+0x12c] ;  /* 0x00012c0001137983 */ /* 0x000ee20000300800 */
[----:B--2---:R-:W-:Y:S03]  /*23890*/  HMMA.16816.F32.BF16 R20, R20, R6, R24 ;  /* 0x000000061414723c */ /* 0x004fe60000041818 */
[----:B---3--:R-:W-:Y:S04]  /*238a0*/  STL.64 [R1+0x4d98], R18 ;  /* 0x004d981201007387 */ /* 0x008fe80000100a00 */
[----:B-----5:R0:W-:Y:S04]  /*238b0*/  STL.64 [R1+0x4d90], R16 ;  /* 0x004d901001007387 */ /* 0x0201e80000100a00 */
[----:B0-----:R-:W2:Y:S04]  /*238c0*/  LDL.LU R16, [R1+0x100] ;  /* 0x0001000001107983 */ /* 0x001ea80000300800 */
[----:B------:R-:W2:Y:S04]  /*238d0*/  LDL.LU R17, [R1+0x104] ;  /* 0x0001040001117983 */ /* 0x000ea80000300800 */
[----:B------:R-:W2:Y:S04]  /*238e0*/  LDL.LU R18, [R1+0x108] ;  /* 0x0001080001127983 */ /* 0x000ea80000300800 */
[----:B------:R-:W2:Y:S04]  /*238f0*/  LDL.LU R19, [R1+0x10c] ;  /* 0x00010c0001137983 */ /* 0x000ea80000300800 */
[----:B------:R-:W3:Y:S04]  /*23900*/  LDL.LU.64 R26, [R1+0x4de0] ;  /* 0x004de000011a7983 */ /* 0x000ee80000300a00 */
[----:B------:R-:W3:Y:S04]  /*23910*/  LDL.LU.64 R24, [R1+0x4dd8] ;  /* 0x004dd80001187983 */ /* 0x000ee80000300a00 */
[----:B------:R0:W-:Y:S04]  /*23920*/  STL.64 [R1+0x60], R20 ;  /* 0x0000601401007387 */ /* 0x0001e80000100a00 */
[----:B------:R1:W-:Y:S01]  /*23930*/  STL.64 [R1+0x68], R22 ;  /* 0x0000681601007387 */ /* 0x0003e20000100a00 */
[----:B0-----:R-:W-:Y:S01]  /*23940*/  IMAD.MOV.U32 R20, RZ, RZ, R3 ;  /* 0x000000ffff147224 */ /* 0x001fe200078e0003 */
[----:B------:R-:W-:-:S02]  /*23950*/  MOV R21, R2 ;  /* 0x0000000200157202 */ /* 0x000fc40000000f00 */
[----:B------:R-:W5:Y:S01]  /*23960*/  LDL.LU R3, [R1+0x4dd0] ;  /* 0x004dd00001037983 */ /* 0x000f620000300800 */
[----:B-1----:R-:W-:-:S03]  /*23970*/  IMAD.MOV.U32 R22, RZ, RZ, R28 ;  /* 0x000000ffff167224 */ /* 0x002fc600078e001c */
[----:B------:R-:W2:Y:S04]  /*23980*/  LDL.LU R2, [R1+0x4dcc] ;  /* 0x004dcc0001027983 */ /* 0x000ea80000300800 */
[----:B------:R-:W2:Y:S01]  /*23990*/  LDL.LU R28, [R1+0x4dc8] ;  /* 0x004dc800011c7983 */ /* 0x000ea20000300800 */
[----:B---3--:R-:W-:Y:S03]  /*239a0*/  HMMA.16816.F32.BF16 R24, R24, R6, R8 ;  /* 0x000000061818723c */ /* 0x008fe60000041808 */
[----:B------:R-:W4:-:S15]  /*239b0*/  LDL.LU.64 R8, [R1+0x4dc0] ;  /* 0x004dc00001087983 */ /* 0x000f1e0000300a00 */
[----:B------:R-:W-:Y:S01]  /*239c0*/  NOP ;  /* 0x0000000000007918 */ /* 0x000fe20000000000 */
[----:B------:R5:W-:Y:S01]  /*239d0*/  STL [R1+0x54], R25 ;  /* 0x0000541901007387 */ /* 0x000be20000100800 */
[----:B------:R-:W-:-:S03]  /*239e0*/  IMAD.MOV.U32 R0, RZ, RZ, R24 ;  /* 0x000000ffff007224 */ /* 0x000fc600078e0018 */
[----:B------:R0:W-:Y:S04]  /*239f0*/  STL [R1+0x58], R26 ;  /* 0x0000581a01007387 */ /* 0x0001e80000100800 */
[----:B------:R-:W4:Y:S01]  /*23a00*/  LDL.LU R24, [R1+0x40] ;  /* 0x0000400001187983 */ /* 0x000f220000300800 */
[----:B------:R-:W-:Y:S01]  /*23a10*/  MOV R23, R29 ;  /* 0x0000001d00177202 */ /* 0x000fe20000000f00 */
[----:B-----5:R-:W-:Y:S01]  /*23a20*/  IMAD.MOV.U32 R25, RZ, RZ, R3 ;  /* 0x000000ffff197224 */ /* 0x020fe200078e0003 */
[----:B------:R-:W-:Y:S01]  /*23a30*/  MOV R29, R27 ;  /* 0x0000001b001d7202 */ /* 0x000fe20000000f00 */
[----:B------:R-:W-:Y:S01]  /*23a40*/  IMAD.MOV.U32 R27, RZ, RZ, R5 ;  /* 0x000000ffff1b7224 */ /* 0x000fe200078e0005 */
[----:B------:R-:W3:Y:S01]  /*23a50*/  LDL.LU R3, [R1+0x4db8] ;  /* 0x004db80001037983 */ /* 0x000ee20000300800 */
[----:B0-----:R-:W-:-:S03]  /*23a60*/  MOV R26, R4 ;  /* 0x00000004001a7202 */ /* 0x001fc60000000f00 */
[----:B------:R-:W5:Y:S04]  /*23a70*/  LDL.LU R4, [R1+0x4db4] ;  /* 0x004db40001047983 */ /* 0x000f680000300800 */
[----:B------:R-:W2:Y:S04]  /*23a80*/  LDL.LU R5, [R1+0x4db0] ;  /* 0x004db00001057983 */ /* 0x000ea80000300800 */
[----:B------:R-:W-:Y:S04]  /*23a90*/  STL [R1+0x4cac], R0 ;  /* 0x004cac0001007387 */ /* 0x000fe80000100800 */
[----:B------:R-:W-:Y:S01]  /*23aa0*/  STL [R1+0x4ca0], R29 ;  /* 0x004ca01d01007387 */ /* 0x000fe20000100800 */
[----:B----4-:R-:W-:Y:S03]  /*23ab0*/  HMMA.16816.F32.BF16 R24, R24, R8, R12 ;  /* 0x000000081818723c */ /* 0x010fe6000004180c */
[----:B------:R-:W2:Y:S04]  /*23ac0*/  LDL.LU.64 R14, [R1+0x4da8] ;  /* 0x004da800010e7983 */ /* 0x000ea80000300a00 */
[----:B------:R-:W2:-:S12]  /*23ad0*/  LDL.LU.64 R12, [R1+0x4da0] ;  /* 0x004da000010c7983 */ /* 0x000e980000300a00 */
[----:B------:R-:W-:Y:S04]  /*23ae0*/  STL.64 [R1+0xb0], R24 ;  /* 0x0000b01801007387 */ /* 0x000fe80000100a00 */
[----:B------:R-:W-:Y:S04]  /*23af0*/  STL.64 [R1+0xb8], R26 ;  /* 0x0000b81a01007387 */ /* 0x000fe80000100a00 */
[----:B---3--:R-:W-:Y:S01]  /*23b00*/  LDSM.16.MT88.4 R24, [R3+UR5+0x18000] ;  /* 0x018000050318783b */ /* 0x008fe20008004200 */
[----:B--2---:R-:W-:Y:S03]  /*23b10*/  HMMA.16816.F32.BF16 R12, R12, R8, R16 ;  /* 0x000000080c0c723c */ /* 0x004fe60000041810 */
[----:B------:R-:W2:Y:S04]  /*23b20*/  LDL.LU.64 R18, [R1+0x4d98] ;  /* 0x004d980001127983 */ /* 0x000ea80000300a00 */
[----:B------:R-:W2:-:S12]  /*23b30*/  LDL.LU.64 R16, [R1+0x4d90] ;  /* 0x004d900001107983 */ /* 0x000e980000300a00 */
[----:B------:R-:W-:Y:S01]  /*23b40*/  MOV R10, R14 ;  /* 0x0000000e000a7202 */ /* 0x000fe20000000f00 */
[----:B------:R-:W-:Y:S01]  /*23b50*/  STL.64 [R1+0xa0], R12 ;  /* 0x0000a00c01007387 */ /* 0x000fe20000100a00 */
[----:B------:R-:W-:-:S03]  /*23b60*/  IMAD.MOV.U32 R11, RZ, RZ, R15 ;  /* 0x000000ffff0b7224 */ /* 0x000fc600078e000f */
[----:B------:R-:W0:Y:S04]  /*23b70*/  LDSM.16.MT88.4 R12, [R3+UR5+0x18080] ;  /* 0x01808005030c783b */ /* 0x000e280008004200 */
[----:B------:R-:W-:Y:S04]  /*23b80*/  STL [R1+0x4ca8], R11 ;  /* 0x004ca80b01007387 */ /* 0x000fe80000100800 */
[----:B------:R0:W-:Y:S02]  /*23b90*/  STL [R1+0x4ca4], R10 ;  /* 0x004ca40a01007387 */ /* 0x0001e40000100800 */
[----:B0-----:R-:W-:Y:S01]  /*23ba0*/  MOV R10, R14 ;  /* 0x0000000e000a7202 */ /* 0x001fe20000000f00 */
[----:B------:R-:W-:Y:S01]  /*23bb0*/  IMAD.MOV.U32 R0, RZ, RZ, R15 ;  /* 0x000000ffff007224 */ /* 0x000fe200078e000f */
[----:B------:R-:W-:Y:S01]  /*23bc0*/  MOV R29, R12 ;  /* 0x0000000c001d7202 */ /* 0x000fe20000000f00 */
[----:B------:R-:W-:Y:S01]  /*23bd0*/  IMAD.MOV.U32 R11, RZ, RZ, R13 ;  /* 0x000000ffff0b7224 */ /* 0x000fe200078e000d */
        /* <DEDUP_REMOVED lines=12> */
[----:B0-----:R-:W-:-:S02]  /*23ca0*/  MOV R10, R20 ;  /* 0x00000014000a7202 */ /* 0x001fc40000000f00 */
[----:B------:R-:W-:Y:S04]  /*23cb0*/  STL [R1+0x24], R21 ;  /* 0x0000241501007387 */ /* 0x000fe80000100800 */
[----:B------:R-:W-:Y:S04]  /*23cc0*/  STL.64 [R1+0x28], R22 ;  /* 0x0000281601007387 */ /* 0x000fe80000100a00 */
[----:B------:R-:W-:Y:S04]  /*23cd0*/  STL [R1+0x4d68], R10 ;  /* 0x004d680a01007387 */ /* 0x000fe80000100800 */
[----:B------:R-:W-:Y:S01]  /*23ce0*/  LDSM.16.MT88.4 R20, [R28+UR5+0x18080] ;  /* 0x018080051c14783b */ /* 0x000fe20008004200 */
[----:B--2---:R-:W-:Y:S03]  /*23cf0*/  HMMA.16816.F32.BF16 R16, R12, R8, R16 ;  /* 0x000000080c10723c */ /* 0x004fe60000041810 */
[----:B------:R-:W0:-:S15]  /*23d00*/  LDSM.16.MT88.4 R12, [R3+UR5+0x18180] ;  /* 0x01818005030c783b */ /* 0x000e1e0008004200 */
[----:B------:R-:W-:Y:S01]  /*23d10*/  NOP ;  /* 0x0000000000007918 */ /* 0x000fe20000000000 */
[----:B------:R-:W-:Y:S04]  /*23d20*/  STL.64 [R1+0x110], R16 ;  /* 0x0001101001007387 */ /* 0x000fe80000100a00 */
[----:B------:R-:W-:Y:S04]  /*23d30*/  STL.64 [R1+0x118], R18 ;  /* 0x0001181201007387 */ /* 0x000fe80000100a00 */
[----:B------:R-:W-:Y:S01]  /*23d40*/  LDSM.16.MT88.4 R16, [R28+UR5+0x18100] ;  /* 0x018100051c10783b */ /* 0x000fe20008004200 */
[----:B0-----:R-:W-:Y:S01]  /*23d50*/  IMAD.MOV.U32 R0, RZ, RZ, R13 ;  /* 0x000000ffff007224 */ /* 0x001fe200078e000d */
[----:B------:R-:W-:-:S02]  /*23d60*/  MOV R11, R14 ;  /* 0x0000000e000b7202 */ /* 0x000fc40000000f00 */
[----:B------:R-:W-:Y:S01]  /*23d70*/  STL [R1+0x10], R12 ;  /* 0x0000100c01007387 */ /* 0x000fe20000100800 */
[----:B------:R-:W-:-:S03]  /*23d80*/  IMAD.MOV.U32 R29, RZ, RZ, R15 ;  /* 0x000000ffff1d7224 */ /* 0x000fc600078e000f */
[----:B------:R-:W0:Y:S04]  /*23d90*/  LDSM.16.MT88.4 R12, [R28+UR5+0x18000] ;  /* 0x018000051c0c783b */ /* 0x000e280008004200 */
[----:B------:R-:W-:Y:S04]  /*23da0*/  STL [R1+0x4cb0], R3 ;  /* 0x004cb00301007387 */ /* 0x000fe80000100800 */
[----:B0-----:R-:W-:Y:S04]  /*23db0*/  STL.64 [R1], R12 ;  /* 0x0000000c01007387 */ /* 0x001fe80000100a00 */
[----:B------:R-:W-:Y:S04]  /*23dc0*/  STL.64 [R1+0x4ce8], R22 ;  /* 0x004ce81601007387 */ /* 0x000fe80000100a00 */
[----:B------:R0:W-:Y:S04]  /*23dd0*/  STL.64 [R1+0x4ce0], R20 ;  /* 0x004ce01401007387 */ /* 0x0001e80000100a00 */
[----:B0-----:R-:W2:Y:S04]  /*23de0*/  LDL.LU R20, [R1+0x150] ;  /* 0x0001500001147983 */ /* 0x001ea80000300800 */
[----:B------:R-:W2:Y:S01]  /*23df0*/  LDL.LU R21, [R1+0x154] ;  /* 0x0001540001157983 */ /* 0x000ea20000300800 */
[----:B------:R-:W-:Y:S01]  /*23e00*/  MOV R10, R14 ;  /* 0x0000000e000a7202 */ /* 0x000fe20000000f00 */
[----:B------:R-:W-:-:S02]  /*23e10*/  IMAD.MOV.U32 R3, RZ, RZ, R15 ;  /* 0x000000ffff037224 */ /* 0x000fc400078e000f */
[----:B------:R-:W0:Y:S01]  /*23e20*/  LDSM.16.MT88.4 R12, [R28+UR5+0x18180] ;  /* 0x018180051c0c783b */ /* 0x000e220008004200 */
[----:B------:R-:W-:Y:S01]  /*23e30*/  MOV R22, R5 ;  /* 0x0000000500167202 */ /* 0x000fe20000000f00 */
[----:B-----5:R-:W-:Y:S02]  /*23e40*/  IMAD.MOV.U32 R23, RZ, RZ, R4 ;  /* 0x000000ffff177224 */ /* 0x020fe400078e0004 */
[----:B------:R-:W1:Y:S04]  /*23e50*/  LDSM.16.MT88.4 R4, [R2+UR5+0x18000] ;  /* 0x018000050204783b */ /* 0x000e680008004200 */
[----:B------:R-:W-:Y:S04]  /*23e60*/  STL.64 [R1+0x4cd8], R18 ;  /* 0x004cd81201007387 */ /* 0x000fe80000100a00 */
[----:B------:R-:W-:Y:S04]  /*23e70*/  STL.64 [R1+0x4cd0], R16 ;  /* 0x004cd01001007387 */ /* 0x000fe80000100a00 */
[----:B0-----:R-:W-:Y:S04]  /*23e80*/  STL [R1+0x4cbc], R14 ;  /* 0x004cbc0e01007387 */ /* 0x001fe80000100800 */
[----:B------:R-:W-:Y:S04]  /*23e90*/  STL [R1+0x4cb8], R15 ;  /* 0x004cb80f01007387 */ /* 0x000fe80000100800 */
[----:B------:R-:W-:Y:S04]  /*23ea0*/  STL.64 [R1+0x4d30], R12 ;  /* 0x004d300c01007387 */ /* 0x000fe80000100a00 */
[----:B------:R-:W-:Y:S04]  /*23eb0*/  STL [R1+0x4cb4], R28 ;  /* 0x004cb41c01007387 */ /* 0x000fe80000100800 */
[----:B-1----:R-:W-:Y:S04]  /*23ec0*/  STL.64 [R1+0x4c98], R6 ;  /* 0x004c980601007387 */ /* 0x002fe80000100a00 */
[----:B------:R0:W-:Y:S04]  /*23ed0*/  STL.64 [R1+0x4c90], R4 ;  /* 0x004c900401007387 */ /* 0x0001e80000100a00 */
[----:B0-----:R-:W3:Y:S01]  /*23ee0*/  LDL.LU R4, [R1+0x90] ;  /* 0x0000900001047983 */ /* 0x001ee20000300800 */
[----:B--2---:R-:W-:Y:S03]  /*23ef0*/  HMMA.16816.F32.BF16 R12, R24, R8, R20 ;  /* 0x00000008180c723c */ /* 0x004fe60000041814 */
[----:B------:R-:W0:-:S15]  /*23f00*/  LDSM.16.MT88.4 R24, [R2+UR5+0x18080] ;  /* 0x018080050218783b */ /* 0x000e1e0008004200 */
[----:B------:R-:W-:Y:S01]  /*23f10*/  NOP ;  /* 0x0000000000007918 */ /* 0x000fe20000000000 */
[----:B------:R-:W-:Y:S04]  /*23f20*/  STL.64 [R1+0x150], R12 ;  /* 0x0001500c01007387 */ /* 0x000fe80000100a00 */
[----:B------:R-:W-:Y:S04]  /*23f30*/  STL.64 [R1+0x158], R14 ;  /* 0x0001580e01007387 */ /* 0x000fe80000100a00 */
[----:B------:R-:W3:Y:S04]  /*23f40*/  LDL.LU R5, [R1+0x94] ;  /* 0x0000940001057983 */ /* 0x000ee80000300800 */
[----:B------:R-:W2:Y:S04]  /*23f50*/  LDL.LU R6, [R1+0x98] ;  /* 0x0000980001067983 */ /* 0x000ea80000300800 */
[----:B------:R-:W2:Y:S04]  /*23f60*/  LDL.LU R7, [R1+0x9c] ;  /* 0x00009c0001077983 */ /* 0x000ea80000300800 */
[----:B------:R-:W4:Y:S04]  /*23f70*/  LDL.LU R20, [R1] ;  /* 0x0000000001147983 */ /* 0x000f280000300800 */
[----:B------:R-:W4:Y:S01]  /*23f80*/  LDL.LU R21, [R1+0x4] ;  /* 0x0000040001157983 */ /* 0x000f220000300800 */
[----:B------:R-:W-:Y:S01]  /*23f90*/  MOV R22, R10 ;  /* 0x0000000a00167202 */ /* 0x000fe20000000f00 */
[----:B------:R-:W-:-:S02]  /*23fa0*/  IMAD.MOV.U32 R23, RZ, RZ, R3 ;  /* 0x000000ffff177224 */ /* 0x000fc400078e0003 */
[----:B------:R-:W5:Y:S04]  /*23fb0*/  LDL.LU R10, [R1+0x4d68] ;  /* 0x004d6800010a7983 */ /* 0x000f680000300800 */
[----:B------:R-:W-:Y:S04]  /*23fc0*/  STL.64 [R1+0x4d08], R22 ;  /* 0x004d081601007387 */ /* 0x000fe80000100a00 */
[----:B----4-:R1:W-:Y:S04]  /*23fd0*/  STL.64 [R1+0x4d00], R20 ;  /* 0x004d001401007387 */ /* 0x0103e80000100a00 */
[----:B------:R-:W4:Y:S04]  /*23fe0*/  LDL.LU R16, [R1+0x170] ;  /* 0x0001700001107983 */ /* 0x000f280000300800 */
[----:B------:R-:W4:Y:S04]  /*23ff0*/  LDL.LU R17, [R1+0x174] ;  /* 0x0001740001117983 */ /* 0x000f280000300800 */
[----:B------:R-:W2:Y:S04]  /*24000*/  LDL.LU R18, [R1+0x178] ;  /* 0x0001780001127983 */ /* 0x000ea80000300800 */
[----:B------:R-:W2:Y:S04]  /*24010*/  LDL.LU R19, [R1+0x17c] ;  /* 0x00017c0001137983 */ /* 0x000ea80000300800 */
[----:B-1----:R-:W2:Y:S01]  /*24020*/  LDL.LU R20, [R1+0x10] ;  /* 0x0000100001147983 */ /* 0x002ea20000300800 */
[----:B------:R-:W-:Y:S01]  /*24030*/  IMAD.MOV.U32 R22, RZ, RZ, R11 ;  /* 0x000000ffff167224 */ /* 0x000fe200078e000b */
[----:B------:R-:W-:-:S02]  /*24040*/  MOV R23, R29 ;  /* 0x0000001d00177202 */ /* 0x000fc40000000f00 */
[----:B------:R-:W-:Y:S02]  /*24050*/  MOV R21, R0 ;  /* 0x0000000000157202 */ /* 0x000fe40000000f00 */
[----:B------:R-:W3:Y:S04]  /*24060*/  LDL.LU R0, [R1+0x4d64] ;  /* 0x004d640001007983 */ /* 0x000ee80000300800 */
[----:B------:R-:W3:Y:S04]  /*24070*/  LDL.LU R11, [R1+0x4d60] ;  /* 0x004d6000010b7983 */ /* 0x000ee80000300800 */
[----:B------:R-:W3:Y:S04]  /*24080*/  LDL.LU R29, [R1+0x4d5c] ;  /* 0x004d5c00011d7983 */ /* 0x000ee80000300800 */
[----:B------:R-:W-:Y:S04]  /*24090*/  STL.64 [R1+0x4d28], R22 ;  /* 0x004d281601007387 */ /* 0x000fe80000100a00 */
[----:B--2---:R5:W-:Y:S02]  /*240a0*/  STL.64 [R1+0x4d20], R20 ;  /* 0x004d201401007387 */ /* 0x004be40000100a00 */
[----:B-----5:R-:W-:-:S02]  /*240b0*/  IMAD.MOV.U32 R20, RZ, RZ, R10 ;  /* 0x000000ffff147224 */ /* 0x020fc400078e000a */
[----:B------:R-:W2:Y:S04]  /*240c0*/  LDL.LU R10, [R1+0x4d58] ;  /* 0x004d5800010a7983 */ /* 0x000ea80000300800 */
[----:B------:R-:W5:Y:S04]  /*240d0*/  LDL.LU R21, [R1+0x24] ;  /* 0x0000240001157983 */ /* 0x000f680000300800 */
[----:B------:R-:W2:Y:S04]  /*240e0*/  LDL.LU R22, [R1+0x28] ;  /* 0x0000280001167983 */ /* 0x000ea80000300800 */
[----:B------:R-:W2:Y:S04]  /*240f0*/  LDL.LU R23, [R1+0x2c] ;  /* 0x00002c0001177983 */ /* 0x000ea80000300800 */
[----:B--2---:R-:W-:Y:S04]  /*24100*/  STL.64 [R1+0x4d40], R22 ;  /* 0x004d401601007387 */ /* 0x004fe80000100a00 */
[----:B-----5:R-:W-:Y:S04]  /*24110*/  STL.64 [R1+0x4d38], R20 ;  /* 0x004d381401007387 */ /* 0x020fe80000100a00 */
[----:B------:R-:W2:Y:S04]  /*24120*/  LDL.LU R12, [R1+0x190] ;  /* 0x00019000010c7983 */ /* 0x000ea80000300800 */
[----:B------:R-:W2:Y:S04]  /*24130*/  LDL.LU R13, [R1+0x194] ;  /* 0x00019400010d7983 */ /* 0x000ea80000300800 */
[----:B------:R-:W5:Y:S04]  /*24140*/  LDL.LU R14, [R1+0x198] ;  /* 0x00019800010e7983 */ /* 0x000f680000300800 */
[----:B------:R-:W5:Y:S04]  /*24150*/  LDL.LU R15, [R1+0x19c] ;  /* 0x00019c00010f7983 */ /* 0x000f680000300800 */
[----:B-----5:R-:W-:Y:S04]  /*24160*/  STL.64 [R1+0x4d50], R14 ;  /* 0x004d500e01007387 */ /* 0x020fe80000100a00 */
[----:B--2---:R1:W-:Y:S04]  /*24170*/  STL.64 [R1+0x4d48], R12 ;  /* 0x004d480c01007387 */ /* 0x0043e80000100a00 */
[----:B-1----:R-:W2:Y:S04]  /*24180*/  LDL.LU R12, [R1+0x1a0] ;  /* 0x0001a000010c7983 */ /* 0x002ea80000300800 */
[----:B------:R-:W2:Y:S04]  /*24190*/  LDL.LU R13, [R1+0x1a4] ;  /* 0x0001a400010d7983 */ /* 0x000ea80000300800 */
[----:B------:R-:W2:Y:S04]  /*241a0*/  LDL.LU R14, [R1+0x1a8] ;  /* 0x0001a800010e7983 */ /* 0x000ea80000300800 */
[----:B------:R-:W2:Y:S04]  /*241b0*/  LDL.LU R15, [R1+0x1ac] ;  /* 0x0001ac00010f7983 */ /* 0x000ea80000300800 */
[----:B------:R-:W-:Y:S04]  /*241c0*/  STL.64 [R1+0x4cf8], R18 ;  /* 0x004cf81201007387 */ /* 0x000fe80000100a00 */
[----:B----4-:R1:W-:Y:S04]  /*241d0*/  STL.64 [R1+0x4cf0], R16 ;  /* 0x004cf01001007387 */ /* 0x0103e80000100a00 */
[----:B-1----:R-:W4:Y:S04]  /*241e0*/  LDL.LU R16, [R1+0x140] ;  /* 0x0001400001107983 */ /* 0x002f280000300800 */
[----:B------:R-:W4:Y:S04]  /*241f0*/  LDL.LU R17, [R1+0x144] ;  /* 0x0001440001117983 */ /* 0x000f280000300800 */
[----:B------:R-:W5:Y:S04]  /*24200*/  LDL.LU R18, [R1+0x148] ;  /* 0x0001480001127983 */ /* 0x000f680000300800 */
[----:B------:R-:W5:Y:S01]  /*24210*/  LDL.LU R19, [R1+0x14c] ;  /* 0x00014c0001137983 */ /* 0x000f620000300800 */
[----:B---3--:R-:W-:Y:S01]  /*24220*/  MOV R20, R29 ;  /* 0x0000001d00147202 */ /* 0x008fe20000000f00 */
[----:B------:R-:W-:Y:S01]  /*24230*/  IMAD.MOV.U32 R21, RZ, RZ, R11 ;  /* 0x000000ffff157224 */ /* 0x000fe200078e000b */
[----:B------:R-:W-:Y:S01]  /*24240*/  MOV R22, R10 ;  /* 0x0000000a00167202 */ /* 0x000fe20000000f00 */
[----:B------:R-:W-:-:S07]  /*24250*/  IMAD.MOV.U32 R23, RZ, RZ, R0 ;  /* 0x000000ffff177224 */ /* 0x000fce00078e0000 */
[-C--:B--2---:R-:W-:Y:S01]  /*24260*/  HMMA.16816.F32.BF16 R20, R20, R8.reuse, R12 ;  /* 0x000000081414723c */ /* 0x084fe2000004180c */
[----:B-----5:R-:W-:Y:S04]  /*24270*/  STL.64 [R1+0x4d18], R18 ;  /* 0x004d181201007387 */ /* 0x020fe80000100a00 */
[----:B----4-:R1:W-:Y:S04]  /*24280*/  STL.64 [R1+0x4d10], R16 ;  /* 0x004d101001007387 */ /* 0x0103e80000100a00 */
[----:B-1----:R-:W2:Y:S04]  /*24290*/  LDL.LU R16, [R1+0x180] ;  /* 0x0001800001107983 */ /* 0x002ea80000300800 */
[----:B------:R-:W2:Y:S04]  /*242a0*/  LDL.LU R17, [R1+0x184] ;  /* 0x0001840001117983 */ /* 0x000ea80000300800 */
[----:B------:R-:W2:Y:S04]  /*242b0*/  LDL.LU R18, [R1+0x188] ;  /* 0x0001880001127983 */ /* 0x000ea80000300800 */
[----:B------:R-:W2:Y:S04]  /*242c0*/  LDL.LU R19, [R1+0x18c] ;  /* 0x00018c0001137983 */ /* 0x000ea80000300800 */
[----:B------:R-:W-:Y:S04]  /*242d0*/  STL.64 [R1+0x4cc8], R6 ;  /* 0x004cc80601007387 */ /* 0x000fe80000100a00 */
[----:B------:R1:W-:Y:S04]  /*242e0*/  STL.64 [R1+0x4cc0], R4 ;  /* 0x004cc00401007387 */ /* 0x0003e80000100a00 */
        /* <DEDUP_REMOVED lines=10> */
[----:B------:R-:W5:Y:S04]  /*24390*/  LDL.LU.64 R14, [R1+0x4d50] ;  /* 0x004d5000010e7983 */ /* 0x000f680000300a00 */
[----:B------:R-:W5:Y:S04]  /*243a0*/  LDL.LU.64 R12, [R1+0x4d48] ;  /* 0x004d4800010c7983 */ /* 0x000f680000300a00 */
[----:B------:R-:W-:Y:S04]  /*243b0*/  STL.64 [R1+0x130], R20 ;  /* 0x0001301401007387 */ /* 0x000fe80000100a00 */
[----:B------:R-:W-:Y:S04]  /*243c0*/  STL.64 [R1+0x138], R22 ;  /* 0x0001381601007387 */ /* 0x000fe80000100a00 */
[----:B------:R-:W0:Y:S02]  /*243d0*/  LDSM.16.MT88.4 R20, [R2+UR5+0x18100] ;  /* 0x018100050214783b */ /* 0x000e240008004200 */
[----:B0-----:R-:W-:Y:S01]  /*243e0*/  MOV R10, R22 ;  /* 0x00000016000a7202 */ /* 0x001fe20000000f00 */
[----:B------:R-:W-:Y:S01]  /*243f0*/  IMAD.MOV.U32 R29, RZ, RZ, R23 ;  /* 0x000000ffff1d7224 */ /* 0x000fe200078e0017 */
[----:B------:R-:W-:Y:S01]  /*24400*/  MOV R0, R20 ;  /* 0x0000001400007202 */ /* 0x000fe20000000f00 */
[----:B------:R-:W-:Y:S01]  /*24410*/  IMAD.MOV.U32 R11, RZ, RZ, R21 ;  /* 0x000000ffff0b7224 */ /* 0x000fe200078e0015 */
[----:B------:R-:W5:Y:S04]  /*24420*/  LDL.LU.64 R22, [R1+0x4d40] ;  /* 0x004d400001167983 */ /* 0x000f680000300a00 */
[----:B------:R-:W5:Y:S02]  /*24430*/  LDL.LU.64 R20, [R1+0x4d38] ;  /* 0x004d380001147983 */ /* 0x000f640000300a00 */
[----:B-----5:R-:W-:Y:S02]  /*24440*/  HMMA.16816.F32.BF16 R20, R20, R8, R12 ;  /* 0x000000081414723c */ /* 0x020fe4000004180c */
[----:B------:R-:W5:-:S15]  /*24450*/  LDL.LU.64 R12, [R1+0x4d30] ;  /* 0x004d3000010c7983 */ /* 0x000f5e0000300a00 */
[----:B------:R-:W-:Y:S02]  /*24460*/  NOP ;  /* 0x0000000000007918 */ /* 0x000fe40000000000 */
        /* <DEDUP_REMOVED lines=21> */
[----:B------:R0:W-:Y:S01]  /*245c0*/  STL [R1+0x148], R22 ;  /* 0x0001481601007387 */ /* 0x0001e20000100800 */
[----:B------:R-:W-:-:S03]  /*245d0*/  MOV R2, R23 ;  /* 0x0000001700027202 */ /* 0x000fc60000000f00 */
[----:B0-----:R-:W2:Y:S04]  /*245e0*/  LDL.LU.64 R22, [R1+0x4ce8] ;  /* 0x004ce80001167983 */ /* 0x001ea80000300a00 */
[----:B------:R-:W2:Y:S04]  /*245f0*/  LDL.LU.64 R20, [R1+0x4ce0] ;  /* 0x004ce00001147983 */ /* 0x000ea80000300a00 */
[----:B------:R-:W-:Y:S01]  /*24600*/  STL [R1+0x4c34], R2 ;  /* 0x004c340201007387 */ /* 0x000fe20000100800 */
[----:B--2---:R-:W-:Y:S03]  /*24610*/  HMMA.16816.F32.BF16 R20, R20, R8, R16 ;  /* 0x000000081414723c */ /* 0x004fe60000041810 */
[----:B------:R-:W3:Y:S04]  /*24620*/  LDL.LU.64 R18, [R1+0x4cd8] ;  /* 0x004cd80001127983 */ /* 0x000ee80000300a00 */
[----:B------:R-:W3:-:S12]  /*24630*/  LDL.LU.64 R16, [R1+0x4cd0] ;  /* 0x004cd00001107983 */ /* 0x000ed80000300a00 */
[----:B------:R0:W-:Y:S04]  /*24640*/  STL.64 [R1+0x180], R20 ;  /* 0x0001801401007387 */ /* 0x0001e80000100a00 */
[----:B------:R1:W-:Y:S04]  /*24650*/  STL.64 [R1+0x188], R22 ;  /* 0x0001881601007387 */ /* 0x0003e80000100a00 */
[----:B0-----:R-:W2:Y:S04]  /*24660*/  LDL.LU R20, [R1+0x70] ;  /* 0x0000700001147983 */ /* 0x001ea80000300800 */
[----:B------:R-:W2:Y:S04]  /*24670*/  LDL.LU R21, [R1+0x74] ;  /* 0x0000740001157983 */ /* 0x000ea80000300800 */
[----:B-1----:R-:W2:Y:S04]  /*24680*/  LDL.LU R22, [R1+0x78] ;  /* 0x0000780001167983 */ /* 0x002ea80000300800 */
[----:B------:R-:W2:Y:S01]  /*24690*/  LDL.LU R23, [R1+0x7c] ;  /* 0x00007c0001177983 */ /* 0x000ea20000300800 */
[----:B---3--:R-:W-:Y:S03]  /*246a0*/  HMMA.16816.F32.BF16 R16, R16, R8, R4 ;  /* 0x000000081010723c */ /* 0x008fe60000041804 */
[----:B------:R-:W5:Y:S04]  /*246b0*/  LDL.LU.64 R6, [R1+0x4cc8] ;  /* 0x004cc80001067983 */ /* 0x000f680000300a00 */
[----:B------:R-:W5:-:S12]  /*246c0*/  LDL.LU.64 R4, [R1+0x4cc0] ;  /* 0x004cc00001047983 */ /* 0x000f580000300a00 */
[----:B------:R0:W-:Y:S04]  /*246d0*/  STL.64 [R1+0x170], R16 ;  /* 0x0001701001007387 */ /* 0x0001e80000100a00 */
[----:B------:R1:W-:Y:S01]  /*246e0*/  STL.64 [R1+0x178], R18 ;  /* 0x0001781201007387 */ /* 0x0003e20000100a00 */
[----:B0-----:R-:W-:Y:S01]  /*246f0*/  IMAD.MOV.U32 R16, RZ, RZ, R14 ;  /* 0x000000ffff107224 */ /* 0x001fe200078e000e */
[----:B------:R-:W-:Y:S02]  /*24700*/  MOV R17, R15 ;  /* 0x0000000f00117202 */ /* 0x000fe40000000f00 */
[----:B------:R-:W5:Y:S04]  /*24710*/  LDL.LU R14, [R1+0x4cbc] ;  /* 0x004cbc00010e7983 */ /* 0x000f680000300800 */
[----:B------:R-:W5:Y:S01]  /*24720*/  LDL.LU R15, [R1+0x4cb8] ;  /* 0x004cb800010f7983 */ /* 0x000f620000300800 */
[----:B-1----:R-:W-:Y:S01]  /*24730*/  IMAD.MOV.U32 R18, RZ, RZ, R28 ;  /* 0x000000ffff127224 */ /* 0x002fe200078e001c */
[----:B------:R-:W-:-:S02]  /*24740*/  MOV R19, R3 ;  /* 0x0000000300137202 */ /* 0x000fc40000000f00 */
[----:B------:R-:W3:Y:S04]  /*24750*/  LDL.LU R28, [R1+0x4cb4] ;  /* 0x004cb400011c7983 */ /* 0x000ee80000300800 */
[----:B------:R-:W2:Y:S04]  /*24760*/  LDL.LU R3, [R1+0x4cb0] ;  /* 0x004cb00001037983 */ /* 0x000ea80000300800 */
[----:B------:R-:W-:Y:S04]  /*24770*/  STL.64 [R1+0x4c70], R18 ;  /* 0x004c701201007387 */ /* 0x000fe80000100a00 */
[----:B------:R0:W-:Y:S02]  /*24780*/  STL.64 [R1+0x4c68], R16 ;  /* 0x004c681001007387 */ /* 0x0001e40000100a00 */
[----:B0-----:R-:W-:Y:S01]  /*24790*/  IMAD.MOV.U32 R16, RZ, RZ, R0 ;  /* 0x000000ffff107224 */ /* 0x001fe200078e0000 */
[----:B------:R-:W-:Y:S01]  /*247a0*/  MOV R17, R11 ;  /* 0x0000000b00117202 */ /* 0x000fe20000000f00 */
[----:B------:R-:W2:Y:S04]  /*247b0*/  LDL.LU R0, [R1+0x4cac] ;  /* 0x004cac0001007983 */ /* 0x000ea80000300800 */
[----:B------:R-:W3:Y:S01]  /*247c0*/  LDL.LU R11, [R1+0x4ca8] ;  /* 0x004ca800010b7983 */ /* 0x000ee20000300800 */
[----:B------:R-:W-:Y:S01]  /*247d0*/  IMAD.MOV.U32 R18, RZ, RZ, R10 ;  /* 0x000000ffff127224 */ /* 0x000fe200078e000a */
[----:B------:R-:W-:-:S02]  /*247e0*/  MOV R19, R29 ;  /* 0x0000001d00137202 */ /* 0x000fc40000000f00 */
[----:B------:R-:W3:Y:S04]  /*247f0*/  LDL.LU R10, [R1+0x4ca4] ;  /* 0x004ca400010a7983 */ /* 0x000ee80000300800 */
[----:B------:R-:W3:Y:S01]  /*24800*/  LDL.LU R29, [R1+0x4ca0] ;  /* 0x004ca000011d7983 */ /* 0x000ee20000300800 */
[----:B-----5:R-:W-:Y:S03]  /*24810*/  HMMA.16816.F32.BF16 R12, R12, R8, R4 ;  /* 0x000000080c0c723c */ /* 0x020fe60000041804 */
[----:B------:R-:W4:Y:S04]  /*24820*/  LDL.LU.64 R6, [R1+0x4c98] ;  /* 0x004c980001067983 */ /* 0x000f280000300a00 */
[----:B------:R-:W4:-:S12]  /*24830*/  LDL.LU.64 R4, [R1+0x4c90] ;  /* 0x004c900001047983 */ /* 0x000f180000300a00 */
[----:B------:R2:W-:Y:S04]  /*24840*/  STL.64 [R1+0xe0], R12 ;  /* 0x0000e00c01007387 */ /* 0x0005e80000100a00 */
[----:B------:R0:W-:Y:S01]  /*24850*/  STL.64 [R1+0xe8], R14 ;  /* 0x0000e80e01007387 */ /* 0x0001e20000100a00 */
[----:B--2---:R-:W-:-:S03]  /*24860*/  IMAD.MOV.U32 R12, RZ, RZ, R0 ;  /* 0x000000ffff0c7224 */ /* 0x004fc600078e0000 */
[----:B------:R-:W2:Y:S04]  /*24870*/  LDL.LU R0, [R1+0x4c88] ;  /* 0x004c880001007983 */ /* 0x000ea80000300800 */
[----:B------:R-:W5:Y:S04]  /*24880*/  LDL.LU R13, [R1+0x54] ;  /* 0x00005400010d7983 */ /* 0x000f680000300800 */
[----:B0-----:R-:W5:Y:S01]  /*24890*/  LDL.LU R14, [R1+0x58] ;  /* 0x00005800010e7983 */ /* 0x001f620000300800 */
[----:B----4-:R-:W-:Y:S03]  /*248a0*/  HMMA.16816.F32.BF16 R4, R4, R8, R24 ;  /* 0x000000080404723c */ /* 0x010fe60000041818 */
[----:B------:R-:W4:Y:S04]  /*248b0*/  LDL.LU.64 R26, [R1+0x4c80] ;  /* 0x004c8000011a7983 */ /* 0x000f280000300a00 */
[----:B------:R-:W4:-:S12]  /*248c0*/  LDL.LU.64 R24, [R1+0x4c78] ;  /* 0x004c780001187983 */ /* 0x000f180000300a00 */
[----:B------:R-:W-:Y:S04]  /*248d0*/  STL.64 [R1+0xd0], R4 ;  /* 0x0000d00401007387 */ /* 0x000fe80000100a00 */
[----:B------:R-:W-:Y:S01]  /*248e0*/  STL.64 [R1+0xd8], R6 ;  /* 0x0000d80601007387 */ /* 0x000fe20000100a00 */
[----:B---3--:R-:W-:-:S03]  /*248f0*/  MOV R15, R29 ;  /* 0x0000001d000f7202 */ /* 0x008fc60000000f00 */
[----:B--2---:R-:W-:Y:S01]  /*24900*/  LDSM.16.MT88.4 R4, [R0+UR5+0x1a000] ;  /* 0x01a000050004783b */ /* 0x004fe20008004200 */
[----:B----4-:R-:W-:-:S15]  /*24910*/  HMMA.16816.F32.BF16 R20, R24, R8, R20 ;  /* 0x000000081814723c */ /* 0x010fde0000041814 */
[----:B------:R-:W-:-:S04]  /*24920*/  NOP ;  /* 0x0000000000007918 */ /* 0x000fc80000000000 */
[----:B------:R-:W-:Y:S04]  /*24930*/  STL.64 [R1+0x1a0], R20 ;  /* 0x0001a01401007387 */ /* 0x000fe80000100a00 */
[----:B------:R-:W-:Y:S04]  /*24940*/  STL [R1+0x1ac], R23 ;  /* 0x0001ac1701007387 */ /* 0x000fe80000100800 */
[----:B------:R-:W2:Y:S04]  /*24950*/  LDL.LU R24, [R1+0x60] ;  /* 0x0000600001187983 */ /* 0x000ea80000300800 */
[----:B------:R-:W2:Y:S04]  /*24960*/  LDL.LU R25, [R1+0x64] ;  /* 0x0000640001197983 */ /* 0x000ea80000300800 */
[----:B------:R-:W2:Y:S04]  /*24970*/  LDL.LU R26, [R1+0x68] ;  /* 0x00006800011a7983 */ /* 0x000ea80000300800 */
[----:B------:R-:W2:Y:S01]  /*24980*/  LDL.LU R27, [R1+0x6c] ;  /* 0x00006c00011b7983 */ /* 0x000ea20000300800 */
[----:B------:R-:W-:-:S03]  /*24990*/  IMAD.MOV.U32 R29, RZ, RZ, R22 ;  /* 0x000000ffff1d7224 */ /* 0x000fc600078e0016 */
[----:B------:R-:W-:Y:S04]  /*249a0*/  LDSM.16.MT88.4 R20, [R0+UR5+0x1a080] ;  /* 0x01a080050014783b */ /* 0x000fe80008004200 */
[----:B------:R-:W-:Y:S01]  /*249b0*/  STL [R1+0x4b70], R29 ;  /* 0x004b701d01007387 */ /* 0x000fe20000100800 */
[----:B--2---:R-:W-:Y:S03]  /*249c0*/  HMMA.16816.F32.BF16 R24, R16, R8, R24 ;  /* 0x000000081018723c */ /* 0x004fe60000041818 */
[----:B------:R-:W0:-:S15]  /*249d0*/  LDSM.16.MT88.4 R16, [R0+UR5+0x1a100] ;  /* 0x01a100050010783b */ /* 0x000e1e0008004200 */
[----:B------:R-:W-:Y:S01]  /*249e0*/  NOP ;  /* 0x0000000000007918 */ /* 0x000fe20000000000 */
[----:B------:R0:W-:Y:S04]  /*249f0*/  STL.64 [R1+0x160], R24 ;  /* 0x0001601801007387 */ /* 0x0001e80000100a00 */
[----:B------:R1:W-:Y:S01]  /*24a00*/  STL.64 [R1+0x168], R26 ;  /* 0x0001681a01007387 */ /* 0x0003e20000100a00 */
[----:B0-----:R-:W-:Y:S01]  /*24a10*/  MOV R25, R18 ;  /* 0x0000001200197202 */ /* 0x001fe20000000f00 */
[----:B------:R-:W-:Y:S01]  /*24a20*/  IMAD.MOV.U32 R24, RZ, RZ, R19 ;  /* 0x000000ffff187224 */ /* 0x000fe200078e0013 */
[----:B-1----:R-:W-:Y:S01]  /*24a30*/  MOV R27, R16 ;  /* 0x00000010001b7202 */ /* 0x002fe20000000f00 */
[----:B------:R-:W-:Y:S01]  /*24a40*/  IMAD.MOV.U32 R26, RZ, RZ, R17 ;  /* 0x000000ffff1a7224 */ /* 0x000fe200078e0011 */
[----:B------:R-:W5:Y:S04]  /*24a50*/  LDL.LU.64 R18, [R1+0x4c70] ;  /* 0x004c700001127983 */ /* 0x000f680000300a00 */
[----:B------:R-:W5:Y:S04]  /*24a60*/  LDL.LU.64 R16, [R1+0x4c68] ;  /* 0x004c680001107983 */ /* 0x000f680000300a00 */
[----:B------:R-:W-:Y:S04]  /*24a70*/  STL [R1+0x4c44], R24 ;  /* 0x004c441801007387 */ /* 0x000fe80000100800 */
[----:B------:R-:W-:Y:S04]  /*24a80*/  STL [R1+0x4c40], R25 ;  /* 0x004c401901007387 */ /* 0x000fe80000100800 */
[----:B------:R-:W-:Y:S04]  /*24a90*/  STL [R1+0x4c3c], R26 ;  /* 0x004c3c1a01007387 */ /* 0x000fe80000100800 */
[----:B------:R-:W-:Y:S01]  /*24aa0*/  STL [R1+0x4c38], R27 ;  /* 0x004c381b01007387 */ /* 0x000fe20000100800 */
[----:B-----5:R-:W-:Y:S03]  /*24ab0*/  HMMA.16816.F32.BF16 R16, R16, R8, R12 ;  /* 0x000000081010723c */ /* 0x020fe6000004180c */
[----:B------:R-:W0:-:S15]  /*24ac0*/  LDSM.16.MT88.4 R12, [R0+UR5+0x1a180] ;  /* 0x01a18005000c783b */ /* 0x000e1e0008004200 */
[----:B------:R-:W-:Y:S01]  /*24ad0*/  NOP ;  /* 0x0000000000007918 */ /* 0x000fe20000000000 */
[----:B------:R-:W-:Y:S04]  /*24ae0*/  STL.64 [R1+0x1c0], R16 ;  /* 0x0001c01001007387 */ /* 0x000fe80000100a00 */
[----:B------:R-:W-:Y:S04]  /*24af0*/  STL.64 [R1+0x1c8], R18 ;  /* 0x0001c81201007387 */ /* 0x000fe80000100a00 */
[----:B------:R-:W-:Y:S01]  /*24b00*/  LDSM.16.MT88.4 R16, [R3+UR5+0x1a180] ;  /* 0x01a180050310783b */ /* 0x000fe20008004200 */
[----:B0-----:R-:W-:Y:S01]  /*24b10*/  MOV R29, R13 ;  /* 0x0000000d001d7202 */ /* 0x001fe20000000f00 */
[----:B------:R-:W-:-:S02]  /*24b20*/  IMAD.MOV.U32 R9, RZ, RZ, R14 ;  /* 0x000000ffff097224 */ /* 0x000fc400078e000e */
[----:B------:R-:W-:Y:S01]  /*24b30*/  STL [R1+0x30], R12 ;  /* 0x0000300c01007387 */ /* 0x000fe20000100800 */
[----:B------:R-:W-:-:S03]  /*24b40*/  MOV R8, R15 ;  /* 0x0000000f00087202 */ /* 0x000fc60000000f00 */
[----:B------:R-:W0:Y:S04]  /*24b50*/  LDSM.16.MT88.4 R12, [R3+UR5+0x1a000] ;  /* 0x01a00005030c783b */ /* 0x000e280008004200 */
[----:B------:R-:W-:Y:S04]  /*24b60*/  STL [R1+0x4c50], R8 ;  /* 0x004c500801007387 */ /* 0x000fe80000100800 */
[----:B------:R-:W-:Y:S04]  /*24b70*/  STL [R1+0x4c4c], R9 ;  /* 0x004c4c0901007387 */ /* 0x000fe80000100800 */
[----:B------:R-:W-:Y:S04]  /*24b80*/  STL [R1+0x4c48], R29 ;  /* 0x004c481d01007387 */ /* 0x000fe80000100800 */
[----:B------:R1:W-:Y:S01]  /*24b90*/  STL [R1+0x4b74], R0 ;  /* 0x004b740001007387 */ /* 0x0003e20000100800 */
[----:B0-----:R-:W-:Y:S01]  /*24ba0*/  IMAD.MOV.U32 R26, RZ, RZ, R12 ;  /* 0x000000ffff1a7224 */ /* 0x001fe200078e000c */
[----:B------:R-:W-:Y:S01]  /*24bb0*/  MOV R27, R13 ;  /* 0x0000000d001b7202 */ /* 0x000fe20000000f00 */
[----:B------:R-:W-:Y:S01]  /*24bc0*/  IMAD.MOV.U32 R2, RZ, RZ, R14 ;  /* 0x000000ffff027224 */ /* 0x000fe200078e000e */
[----:B-1----:R-:W-:-:S02]  /*24bd0*/  MOV R0, R15 ;  /* 0x0000000f00007202 */ /* 0x002fc40000000f00 */
[----:B------:R-:W0:Y:S04]  /*24be0*/  LDSM.16.MT88.4 R12, [R3+UR5+0x1a080] ;  /* 0x01a08005030c783b */ /* 0x000e280008004200 */
[----:B------:R-:W-:Y:S01]  /*24bf0*/  STL [R1+0x4c5c], R2 ;  /* 0x004c5c0201007387 */ /* 0x000fe20000100800 */
[----:B0-----:R-:W-:Y:S01]  /*24c00*/  IMAD.MOV.U32 R9, RZ, RZ, R12 ;  /* 0x000000ffff097224 */ /* 0x001fe200078e000c */
[----:B------:R-:W-:Y:S01]  /*24c10*/  MOV R29, R13 ;  /* 0x0000000d001d7202 */ /* 0x000fe20000000f00 */
[----:B------:R-:W-:Y:S01]  /*24c20*/  IMAD.MOV.U32 R24, RZ, RZ, R14 ;  /* 0x000000ffff187224 */ /* 0x000fe200078e000e */
[----:B------:R-:W-:Y:S02]  /*24c30*/  MOV R25, R15 ;  /* 0x0000000f00197202 */ /* 0x000fe40000000f00 */
[----:B------:R-:W0:Y:S04]  /*24c40*/  LDSM.16.MT88.4 R12, [R3+UR5+0x1a100] ;  /* 0x01a10005030c783b */ /* 0x000e280008004200 */
[----:B------:R1:W-:Y:S04]  /*24c50*/  STL [R1+0x4c58], R27 ;  /* 0x004c581b01007387 */ /* 0x0003e80000100800 */
[----:B------:R2:W-:Y:S04]  /*24c60*/  STL [R1+0x4c54], R26 ;  /* 0x004c541a01007387 */ /* 0x0005e80000100800 */
[----:B------:R-:W-:Y:S04]  /*24c70*/  STL.64 [R1+0x4ba8], R18 ;  /* 0x004ba81201007387 */ /* 0x000fe80000100a00 */
[----:B------:R3:W-:Y:S01]  /*24c80*/  STL.64 [R1+0x4ba0], R16 ;  /* 0x004ba01001007387 */ /* 0x0007e20000100a00 */
[----:B0-----:R-:W-:Y:S01]  /*24c90*/  IMAD.MOV.U32 R2, RZ, RZ, R12 ;  /* 0x000000ffff027224 */ /* 0x001fe200078e000c */
[----:B-1----:R-:W-:Y:S01]  /*24ca0*/  MOV R27, R13 ;  /* 0x0000000d001b7202 */ /* 0x002fe20000000f00 */
[----:B--2---:R-:W-:Y:S01]  /*24cb0*/  IMAD.MOV.U32 R26, RZ, RZ, R14 ;  /* 0x000000ffff1a7224 */ /* 0x004fe200078e000e */
[----:B------:R-:W-:Y:S01]  /*24cc0*/  MOV R8, R15 ;  /* 0x0000000f00087202 */ /* 0x000fe20000000f00 */
[----:B---3--:R-:W2:Y:S04]  /*24cd0*/  LDL.LU R16, [R1+0xa0] ;  /* 0x0000a00001107983 */ /* 0x008ea80000300800 */
[----:B------:R-:W0:Y:S04]  /*24ce0*/  LDSM.16.MT88.4 R12, [R28+UR5+0x1a000] ;  /* 0x01a000051c0c783b */ /* 0x000e280008004200 */
[----:B------:R-:W2:Y:S01]  /*24cf0*/  LDL.LU R17, [R1+0xa4] ;  /* 0x0000a40001117983 */ /* 0x000ea20000300800 */
[----:B------:R-:W-:Y:S01]  /*24d00*/  IMAD.MOV.U32 R18, RZ, RZ, R10 ;  /* 0x000000ffff127224 */ /* 0x000fe200078e000a */
[----:B------:R-:W-:-:S02]  /*24d10*/  MOV R19, R11 ;  /* 0x0000000b00137202 */ /* 0x000fc40000000f00 */
[----:B------:R-:W3:Y:S04]  /*24d20*/  LDL.LU R10, [R1+0x4c64] ;  /* 0x004c6400010a7983 */ /* 0x000ee80000300800 */
[----:B------:R-:W3:Y:S04]  /*24d30*/  LDL.LU R11, [R1+0x4c60] ;  /* 0x004c6000010b7983 */ /* 0x000ee80000300800 */
[----:B------:R-:W-:Y:S04]  /*24d40*/  STL [R1+0x4b78], R3 ;  /* 0x004b780301007387 */ /* 0x000fe80000100800 */
[----:B0-----:R-:W-:Y:S04]  /*24d50*/  STL.64 [R1+0x4b98], R14 ;  /* 0x004b980e01007387 */ /* 0x001fe80000100a00 */
[----:B------:R0:W-:Y:S04]  /*24d60*/  STL.64 [R1+0x4b90], R12 ;  /* 0x004b900c01007387 */ /* 0x0001e80000100a00 */
[----:B0-----:R-:W3:Y:S04]  /*24d70*/  LDL.LU R12, [R1+0xb0] ;  /* 0x0000b000010c7983 */ /* 0x001ee80000300800 */
[----:B------:R-:W3:Y:S04]  /*24d80*/  LDL.LU R13, [R1+0xb4] ;  /* 0x0000b400010d7983 */ /* 0x000ee80000300800 */
[----:B------:R-:W3:Y:S04]  /*24d90*/  LDL.LU R14, [R1+0xb8] ;  /* 0x0000b800010e7983 */ /* 0x000ee80000300800 */
[----:B------:R-:W3:Y:S02]  /*24da0*/  LDL.LU R15, [R1+0xbc] ;  /* 0x0000bc00010f7983 */ /* 0x000ee40000300800 */
[----:B---3--:R-:W-:Y:S02]  /*24db0*/  HMMA.16816.F32.BF16 R12, R4, R10, R12 ;  /* 0x0000000a040c723c */ /* 0x008fe4000004180c */
[----:B------:R-:W0:Y:S04]  /*24dc0*/  LDSM.16.MT88.4 R4, [R28+UR5+0x1a080] ;  /* 0x01a080051c04783b */ /* 0x000e280008004200 */
[----:B0-----:R-:W-:-:S13]  /*24dd0*/  STL.64 [R1+0x4b88], R6 ;  /* 0x004b880601007387 */ /* 0x001fda0000100a00 */
[----:B------:R-:W-:Y:S04]  /*24de0*/  STL.64 [R1+0x1b0], R12 ;  /* 0x0001b00c01007387 */ /* 0x000fe80000100a00 */
[----:B------:R-:W-:Y:S04]  /*24df0*/  STL.64 [R1+0x1b8], R14 ;  /* 0x0001b80e01007387 */ /* 0x000fe80000100a00 */
[----:B------:R2:W-:Y:S02]  /*24e00*/  STL.64 [R1+0x4b80], R4 ;  /* 0x004b800401007387 */ /* 0x0005e40000100a00 */
[----:B--2---:R-:W-:Y:S01]  /*24e10*/  HMMA.16816.F32.BF16 R4, R20, R10, R16 ;  /* 0x0000000a1404723c */ /* 0x004fe20000041810 */
[----:B------:R-:W-:-:S02]  /*24e20*/  IMAD.MOV.U32 R16, RZ, RZ, R2 ;  /* 0x000000ffff107224 */ /* 0x000fc400078e0002 */
[----:B------:R-:W-:Y:S01]  /*24e30*/  IMAD.MOV.U32 R18, RZ, RZ, R26 ;  /* 0x000000ffff127224 */ /* 0x000fe200078e001a */
[----:B------:R-:W2:Y:S01]  /*24e40*/  LDL.LU R2, [R1+0x4c5c] ;  /* 0x004c5c0001027983 */ /* 0x000ea20000300800 */
[----:B------:R-:W-:Y:S02]  /*24e50*/  MOV R19, R8 ;  /* 0x0000000800137202 */ /* 0x000fe40000000f00 */
[----:B------:R-:W-:Y:S01]  /*24e60*/  MOV R17, R27 ;  /* 0x0000001b00117202 */ /* 0x000fe20000000f00 */
[----:B------:R-:W0:Y:S11]  /*24e70*/  LDSM.16.MT88.4 R20, [R28+UR5+0x1a100] ;  /* 0x01a100051c14783b */ /* 0x000e360008004200 */
[----:B------:R-:W-:Y:S04]  /*24e80*/  STL.64 [R1+0xc0], R4 ;  /* 0x0000c00401007387 */ /* 0x000fe80000100a00 */
[----:B------:R-:W-:Y:S04]  /*24e90*/  STL.64 [R1+0xc8], R6 ;  /* 0x0000c80601007387 */ /* 0x000fe80000100a00 */
[----:B------:R-:W3:Y:S04]  /*24ea0*/  LDL.LU R27, [R1+0x4c58] ;  /* 0x004c5800011b7983 */ /* 0x000ee80000300800 */
[----:B------:R-:W4:Y:S04]  /*24eb0*/  LDL.LU R26, [R1+0x4c54] ;  /* 0x004c5400011a7983 */ /* 0x000f280000300800 */
[----:B------:R-:W5:Y:S04]  /*24ec0*/  LDL.LU R8, [R1+0x4c50] ;  /* 0x004c500001087983 */ /* 0x000f680000300800 */
[----:B------:R1:W-:Y:S04]  /*24ed0*/  STL.64 [R1+0x4bc8], R18 ;  /* 0x004bc81201007387 */ /* 0x0003e80000100a00 */
[----:B------:R0:W-:Y:S04]  /*24ee0*/  STL.64 [R1+0x4bc0], R16 ;  /* 0x004bc01001007387 */ /* 0x0001e80000100a00 */
[----:B------:R-:W5:Y:S04]  /*24ef0*/  LDL.LU R12, [R1+0x100] ;  /* 0x00010000010c7983 */ /* 0x000f680000300800 */
[----:B------:R-:W5:Y:S04]  /*24f00*/  LDL.LU R13, [R1+0x104] ;  /* 0x00010400010d7983 */ /* 0x000f680000300800 */
[----:B------:R-:W5:Y:S04]  /*24f10*/  LDL.LU R14, [R1+0x108] ;  /* 0x00010800010e7983 */ /* 0x000f680000300800 */
[----:B------:R-:W5:Y:S01]  /*24f20*/  LDL.LU R15, [R1+0x10c] ;  /* 0x00010c00010f7983 */ /* 0x000f620000300800 */
[----:B-1----:R-:W-:-:S02]  /*24f30*/  IMAD.MOV.U32 R18, RZ, RZ, R24 ;  /* 0x000000ffff127224 */ /* 0x002fc400078e0018 */
[----:B0-----:R-:W-:Y:S01]  /*24f40*/  IMAD.MOV.U32 R16, RZ, RZ, R9 ;  /* 0x000000ffff107224 */ /* 0x001fe200078e0009 */
[----:B------:R-:W-:Y:S01]  /*24f50*/  MOV R19, R25 ;  /* 0x0000001900137202 */ /* 0x000fe20000000f00 */
[----:B------:R-:W5:Y:S01]  /*24f60*/  LDL.LU R9, [R1+0x4c4c] ;  /* 0x004c4c0001097983 */ /* 0x000f620000300800 */
[----:B------:R-:W-:-:S03]  /*24f70*/  MOV R17, R29 ;  /* 0x0000001d00117202 */ /* 0x000fc60000000f00 */
[----:B------:R-:W5:Y:S04]  /*24f80*/  LDL.LU R29, [R1+0x4c48] ;  /* 0x004c4800011d7983 */ /* 0x000f680000300800 */
[----:B------:R-:W5:Y:S04]  /*24f90*/  LDL.LU R24, [R1+0x4c44] ;  /* 0x004c440001187983 */ /* 0x000f680000300800 */
[----:B------:R-:W5:Y:S04]  /*24fa0*/  LDL.LU R25, [R1+0x4c40] ;  /* 0x004c400001197983 */ /* 0x000f680000300800 */
[----:B------:R0:W-:Y:S04]  /*24fb0*/  STL.64 [R1+0x4be8], R18 ;  /* 0x004be81201007387 */ /* 0x0001e80000100a00 */
[----:B------:R3:W-:Y:S01]  /*24fc0*/  STL.64 [R1+0x4be0], R16 ;  /* 0x004be01001007387 */ /* 0x0007e20000100a00 */
[----:B0-----:R-:W-:Y:S01]  /*24fd0*/  MOV R19, R0 ;  /* 0x0000000000137202 */ /* 0x001fe20000000f00 */
[----:B--2---:R-:W-:Y:S01]  /*24fe0*/  IMAD.MOV.U32 R18, RZ, RZ, R2 ;  /* 0x000000ffff127224 */ /* 0x004fe200078e0002 */
[----:B---3--:R-:W-:Y:S01]  /*24ff0*/  MOV R17, R27 ;  /* 0x0000001b00117202 */ /* 0x008fe20000000f00 */
[----:B----4-:R-:W-:-:S02]  /*25000*/  IMAD.MOV.U32 R16, RZ, RZ, R26 ;  /* 0x000000ffff107224 */ /* 0x010fc400078e001a */
[----:B------:R-:W2:Y:S04]  /*25010*/  LDL.LU R26, [R1+0x4c3c] ;  /* 0x004c3c00011a7983 */ /* 0x000ea80000300800 */
[----:B------:R-:W3:Y:S04]  /*25020*/  LDL.LU R27, [R1+0x4c38] ;  /* 0x004c3800011b7983 */ /* 0x000ee80000300800 */
[----:B------:R-:W4:Y:S04]  /*25030*/  LDL.LU R2, [R1+0x4c34] ;  /* 0x004c340001027983 */ /* 0x000f280000300800 */
[----:B------:R-:W-:Y:S04]  /*25040*/  STL.64 [R1+0x4c08], R18 ;  /* 0x004c081201007387 */ /* 0x000fe80000100a00 */
[----:B------:R-:W-:Y:S04]  /*25050*/  STL.64 [R1+0x4c00], R16 ;  /* 0x004c001001007387 */ /* 0x000fe80000100a00 */
[----:B-----5:R-:W-:Y:S04]  /*25060*/  STL.64 [R1+0x4bb8], R14 ;  /* 0x004bb80e01007387 */ /* 0x020fe80000100a00 */
[----:B------:R0:W-:Y:S04]  /*25070*/  STL.64 [R1+0x4bb0], R12 ;  /* 0x004bb00c01007387 */ /* 0x0001e80000100a00 */
[----:B0-----:R-:W5:Y:S04]  /*25080*/  LDL.LU R12, [R1+0x120] ;  /* 0x00012000010c7983 */ /* 0x001f680000300800 */
[----:B------:R-:W5:Y:S04]  /*25090*/  LDL.LU R13, [R1+0x124] ;  /* 0x00012400010d7983 */ /* 0x000f680000300800 */
[----:B------:R-:W2:Y:S04]  /*250a0*/  LDL.LU R14, [R1+0x128] ;  /* 0x00012800010e7983 */ /* 0x000ea80000300800 */
[----:B------:R-:W2:Y:S04]  /*250b0*/  LDL.LU R15, [R1+0x12c] ;  /* 0x00012c00010f7983 */ /* 0x000ea80000300800 */
[----:B------:R-:W2:Y:S04]  /*250c0*/  LDL.LU R16, [R1+0x110] ;  /* 0x0001100001107983 */ /* 0x000ea80000300800 */
[----:B------:R-:W2:Y:S04]  /*250d0*/  LDL.LU R17, [R1+0x114] ;  /* 0x0001140001117983 */ /* 0x000ea80000300800 */
[----:B------:R-:W2:Y:S04]  /*250e0*/  LDL.LU R18, [R1+0x118] ;  /* 0x0001180001127983 */ /* 0x000ea80000300800 */
[----:B------:R-:W2:Y:S04]  /*250f0*/  LDL.LU R19, [R1+0x11c] ;  /* 0x00011c0001137983 */ /* 0x000ea80000300800 */
[----:B--2---:R-:W-:Y:S04]  /*25100*/  STL.64 [R1+0x4c18], R18 ;  /* 0x004c181201007387 */ /* 0x004fe80000100a00 */
[----:B------:R-:W-:Y:S04]  /*25110*/  STL.64 [R1+0x4c10], R16 ;  /* 0x004c101001007387 */ /* 0x000fe80000100a00 */
[----:B------:R-:W-:Y:S04]  /*25120*/  STL.64 [R1+0x4bd8], R14 ;  /* 0x004bd80e01007387 */ /* 0x000fe80000100a00 */
[----:B-----5:R0:W-:Y:S04]  /*25130*/  STL.64 [R1+0x4bd0], R12 ;  /* 0x004bd00c01007387 */ /* 0x0201e80000100a00 */
[----:B0-----:R-:W2:Y:S04]  /*25140*/  LDL.LU R12, [R1+0x130] ;  /* 0x00013000010c7983 */ /* 0x001ea80000300800 */
[----:B------:R-:W2:Y:S04]  /*25150*/  LDL.LU R13, [R1+0x134] ;  /* 0x00013400010d7983 */ /* 0x000ea80000300800 */
[----:B------:R-:W5:Y:S04]  /*25160*/  LDL.LU R14, [R1+0x138] ;  /* 0x00013800010e7983 */ /* 0x000f680000300800 */
[----:B------:R-:W5:Y:S04]  /*25170*/  LDL.LU R15, [R1+0x13c] ;  /* 0x00013c00010f7983 */ /* 0x000f680000300800 */
[----:B-----5:R-:W-:Y:S04]  /*25180*/  STL.64 [R1+0x4bf8], R14 ;  /* 0x004bf80e01007387 */ /* 0x020fe80000100a00 */
[----:B--2---:R0:W-:Y:S04]  /*25190*/  STL.64 [R1+0x4bf0], R12 ;  /* 0x004bf00c01007387 */ /* 0x0041e80000100a00 */
[----:B0-----:R-:W2:Y:S04]  /*251a0*/  LDL.LU R12, [R1+0x150] ;  /* 0x00015000010c7983 */ /* 0x001ea80000300800 */
[----:B------:R-:W2:Y:S04]  /*251b0*/  LDL.LU R13, [R1+0x154] ;  /* 0x00015400010d7983 */ /* 0x000ea80000300800 */
[----:B------:R-:W5:Y:S04]  /*251c0*/  LDL.LU R14, [R1+0x158] ;  /* 0x00015800010e7983 */ /* 0x000f680000300800 */
[----:B------:R-:W5:Y:S01]  /*251d0*/  LDL.LU R15, [R1+0x15c] ;  /* 0x00015c00010f7983 */ /* 0x000f620000300800 */
[----:B----4-:R-:W-:-:S02]  /*251e0*/  IMAD.MOV.U32 R7, RZ, RZ, R2 ;  /* 0x000000ffff077224 */ /* 0x010fc400078e0002 */
[----:B---3--:R-:W-:Y:S01]  /*251f0*/  IMAD.MOV.U32 R16, RZ, RZ, R27 ;  /* 0x000000ffff107224 */ /* 0x008fe200078e001b */
[----:B------:R-:W-:Y:S01]  /*25200*/  MOV R17, R26 ;  /* 0x0000001a00117202 */ /* 0x000fe20000000f00 */
[----:B------:R-:W-:Y:S01]  /*25210*/  IMAD.MOV.U32 R18, RZ, RZ, R25 ;  /* 0x000000ffff127224 */ /* 0x000fe200078e0019 */
[----:B------:R-:W-:Y:S02]  /*25220*/  MOV R19, R24 ;  /* 0x0000001800137202 */ /* 0x000fe40000000f00 */
[----:B------:R-:W0:Y:S04]  /*25230*/  LDSM.16.MT88.4 R24, [R28+UR5+0x1a180] ;  /* 0x01a180051c18783b */ /* 0x000e280008004200 */
[----:B-----5:R-:W-:Y:S04]  /*25240*/  STL.64 [R1+0x4c28], R14 ;  /* 0x004c280e01007387 */ /* 0x020fe80000100a00 */
        /* <DEDUP_REMOVED lines=8> */
[----:B------:R-:W4:Y:S04]  /*252d0*/  LDL.LU R2, [R1+0x4c30] ;  /* 0x004c300001027983 */ /* 0x000f280000300800 */
[----:B------:R-:W-:Y:S04]  /*252e0*/  STL [R1+0x4b7c], R23 ;  /* 0x004b7c1701007387 */ /* 0x000fe80000100800 */
[----:B0-----:R-:W-:Y:S04]  /*252f0*/  STL.64 [R1+0x4b68], R26 ;  /* 0x004b681a01007387 */ /* 0x001fe80000100a00 */
[----:B------:R0:W-:Y:S04]  /*25300*/  STL.64 [R1+0x4b60], R24 ;  /* 0x004b601801007387 */ /* 0x0001e80000100a00 */
[----:B0-----:R-:W5:Y:S04]  /*25310*/  LDL.LU R24, [R1+0x30] ;  /* 0x0000300001187983 */ /* 0x001f680000300800 */
[----:B------:R-:W-:Y:S01]  /*25320*/  STL [R1+0x4b04], R28 ;  /* 0x004b041c01007387 */ /* 0x000fe20000100800 */
[----:B------:R-:W-:Y:S01]  /*25330*/  MOV R25, R29 ;  /* 0x0000001d00197202 */ /* 0x000fe20000000f00 */
[----:B--2---:R-:W-:Y:S02]  /*25340*/  HMMA.16816.F32.BF16 R16, R16, R10, R12 ;  /* 0x0000000a1010723c */ /* 0x004fe4000004180c */
[----:B------:R-:W2:Y:S04]  /*25350*/  LDL.LU.64 R14, [R1+0x4c28] ;  /* 0x004c2800010e7983 */ /* 0x000ea80000300a00 */
[----:B------:R-:W2:-:S13]  /*25360*/  LDL.LU.64 R12, [R1+0x4c20] ;  /* 0x004c2000010c7983 */ /* 0x000e9a0000300a00 */
[----:B------:R-:W-:Y:S04]  /*25370*/  STL.64 [R1+0xa0], R16 ;  /* 0x0000a01001007387 */ /* 0x000fe80000100a00 */
[----:B------:R-:W-:Y:S04]  /*25380*/  STL.64 [R1+0xa8], R18 ;  /* 0x0000a81201007387 */ /* 0x000fe80000100a00 */
[----:B----4-:R-:W0:Y:S02]  /*25390*/  LDSM.16.MT88.4 R16, [R2+UR5+0x1a000] ;  /* 0x01a000050210783b */ /* 0x010e240008004200 */
[----:B0-----:R-:W-:Y:S01]  /*253a0*/  IMAD.MOV.U32 R0, RZ, RZ, R18 ;  /* 0x000000ffff007224 */ /* 0x001fe200078e0012 */
[----:B------:R-:W-:Y:S01]  /*253b0*/  MOV R29, R19 ;  /* 0x00000013001d7202 */ /* 0x000fe20000000f00 */
[----:B------:R-:W-:Y:S01]  /*253c0*/  IMAD.MOV.U32 R23, RZ, RZ, R16 ;  /* 0x000000ffff177224 */ /* 0x000fe200078e0010 */
[----:B------:R-:W-:Y:S01]  /*253d0*/  MOV R3, R17 ;  /* 0x0000001100037202 */ /* 0x000fe20000000f00 */
[----:B------:R-:W5:Y:S04]  /*253e0*/  LDL.LU.64 R18, [R1+0x4c18] ;  /* 0x004c180001127983 */ /* 0x000f680000300a00 */
[----:B------:R-:W5:Y:S01]  /*253f0*/  LDL.LU.64 R16, [R1+0x4c10] ;  /* 0x004c100001107983 */ /* 0x000f620000300a00 */
[----:B------:R-:W-:Y:S01]  /*25400*/  IMAD.MOV.U32 R26, RZ, RZ, R9 ;  /* 0x000000ffff1a7224 */ /* 0x000fe200078e0009 */
[----:B------:R-:W-:-:S07]  /*25410*/  MOV R27, R8 ;  /* 0x00000008001b7202 */ /* 0x000fce0000000f00 */
[----:B-----5:R-:W-:Y:S01]  /*25420*/  HMMA.16816.F32.BF16 R24, R24, R10, R16 ;  /* 0x0000000a1818723c */ /* 0x020fe20000041810 */
[----:B------:R-:W2:Y:S04]  /*25430*/  LDL.LU.64 R18, [R1+0x4c08] ;  /* 0x004c080001127983 */ /* 0x000ea80000300a00 */
[----:B------:R-:W2:-:S14]  /*25440*/  LDL.LU.64 R16, [R1+0x4c00] ;  /* 0x004c000001107983 */ /* 0x000e9c0000300a00 */
[----:B------:R0:W-:Y:S04]  /*25450*/  STL.64 [R1+0x90], R24 ;  /* 0x0000901801007387 */ /* 0x0001e80000100a00 */
[----:B------:R1:W-:Y:S01]  /*25460*/  STL [R1+0x98], R26 ;  /* 0x0000981a01007387 */ /* 0x0003e20000100800 */
[----:B------:R-:W-:-:S03]  /*25470*/  IMAD.MOV.U32 R28, RZ, RZ, R27 ;  /* 0x000000ffff1c7224 */ /* 0x000fc600078e001b */
[----:B0-----:R-:W4:Y:S04]  /*25480*/  LDL.LU R24, [R1+0x170] ;  /* 0x0001700001187983 */ /* 0x001f280000300800 */
[----:B------:R-:W4:Y:S04]  /*25490*/  LDL.LU R25, [R1+0x174] ;  /* 0x0001740001197983 */ /* 0x000f280000300800 */
[----:B-1----:R-:W4:Y:S04]  /*254a0*/  LDL.LU R26, [R1+0x178] ;  /* 0x00017800011a7983 */ /* 0x002f280000300800 */
[----:B------:R-:W4:Y:S04]  /*254b0*/  LDL.LU R27, [R1+0x17c] ;  /* 0x00017c00011b7983 */ /* 0x000f280000300800 */
        /* <DEDUP_REMOVED lines=18> */
[----:B------:R-:W2:Y:S04]  /*255e0*/  LDL.LU.64 R14, [R1+0x4bb8] ;  /* 0x004bb800010e7983 */ /* 0x000ea80000300a00 */
[----:B------:R-:W2:-:S12]  /*255f0*/  LDL.LU.64 R12, [R1+0x4bb0] ;  /* 0x004bb000010c7983 */ /* 0x000e980000300a00 */
[----:B------:R-:W-:Y:S01]  /*25600*/  IMAD.MOV.U32 R9, RZ, RZ, R18 ;  /* 0x000000ffff097224 */ /* 0x000fe200078e0012 */
[----:B------:R0:W-:Y:S01]  /*25610*/  STL.64 [R1+0xb0], R16 ;  /* 0x0000b01001007387 */ /* 0x0001e20000100a00 */
[----:B------:R-:W-:-:S03]  /*25620*/  MOV R8, R19 ;  /* 0x0000001300087202 */ /* 0x000fc60000000f00 */
[----:B------:R-:W2:Y:S04]  /*25630*/  LDL.LU.64 R18, [R1+0x4ba8] ;  /* 0x004ba80001127983 */ /* 0x000ea80000300a00 */
[----:B0-----:R-:W2:Y:S04]  /*25640*/  LDL.LU.64 R16, [R1+0x4ba0] ;  /* 0x004ba00001107983 */ /* 0x001ea80000300a00 */
[----:B------:R-:W-:Y:S04]  /*25650*/  STL [R1+0x4b14], R8 ;  /* 0x004b140801007387 */ /* 0x000fe80000100800 */
        /* <DEDUP_REMOVED lines=11> */
[----:B------:R-:W2:Y:S04]  /*25710*/  LDL.LU.64 R6, [R1+0x4b88] ;  /* 0x004b880001067983 */ /* 0x000ea80000300a00 */
[----:B------:R-:W2:-:S12]  /*25720*/  LDL.LU.64 R4, [R1+0x4b80] ;  /* 0x004b800001047983 */ /* 0x000e980000300a00 */
[----:B------:R-:W-:Y:S04]  /*25730*/  STL.64 [R1+0x60], R12 ;  /* 0x0000600c01007387 */ /* 0x000fe80000100a00 */
[----:B------:R-:W-:Y:S04]  /*25740*/  STL.64 [R1+0x68], R14 ;  /* 0x0000680e01007387 */ /* 0x000fe80000100a00 */
[----:B------:R-:W0:Y:S04]  /*25750*/  LDSM.16.MT88.4 R12, [R2+UR5+0x1a080] ;  /* 0x01a08005020c783b */ /* 0x000e280008004200 */
[----:B0-----:R-:W-:Y:S04]  /*25760*/  STL.64 [R1+0x4b50], R14 ;  /* 0x004b500e01007387 */ /* 0x001fe80000100a00 */
[----:B------:R0:W-:Y:S02]  /*25770*/  STL.64 [R1+0x4b48], R12 ;  /* 0x004b480c01007387 */ /* 0x0001e40000100a00 */
[----:B0-----:R-:W-:-:S02]  /*25780*/  IMAD.MOV.U32 R12, RZ, RZ, R23 ;  /* 0x000000ffff0c7224 */ /* 0x001fc400078e0017 */
[----:B------:R-:W4:Y:S01]  /*25790*/  LDL.LU R23, [R1+0x4b7c] ;  /* 0x004b7c0001177983 */ /* 0x000f220000300800 */
[----:B------:R-:W-:-:S03]  /*257a0*/  MOV R13, R3 ;  /* 0x00000003000d7202 */ /* 0x000fc60000000f00 */
[----:B------:R-:W3:Y:S01]  /*257b0*/  LDL.LU R3, [R1+0x4b78] ;  /* 0x004b780001037983 */ /* 0x000ee20000300800 */
[----:B------:R-:W-:Y:S01]  /*257c0*/  IMAD.MOV.U32 R14, RZ, RZ, R0 ;  /* 0x000000ffff0e7224 */ /* 0x000fe200078e0000 */
[----:B------:R-:W-:Y:S02]  /*257d0*/  MOV R15, R29 ;  /* 0x0000001d000f7202 */ /* 0x000fe40000000f00 */
[----:B------:R-:W5:Y:S04]  /*257e0*/  LDL.LU R0, [R1+0x4b74] ;  /* 0x004b740001007983 */ /* 0x000f680000300800 */
        /* <DEDUP_REMOVED lines=12> */
[----:B0-----:R-:W3:Y:S04]  /*258b0*/  LDL.LU R16, [R1+0xe0] ;  /* 0x0000e00001107983 */ /* 0x001ee80000300800 */
[----:B------:R-:W3:Y:S04]  /*258c0*/  LDL.LU R17, [R1+0xe4] ;  /* 0x0000e40001117983 */ /* 0x000ee80000300800 */
[----:B------:R-:W3:Y:S04]  /*258d0*/  LDL.LU R18, [R1+0xe8] ;  /* 0x0000e80001127983 */ /* 0x000ee80000300800 */
[----:B------:R-:W3:Y:S01]  /*258e0*/  LDL.LU R19, [R1+0xec] ;  /* 0x0000ec0001137983 */ /* 0x000ee20000300800 */
[----:B----4-:R-:W-:Y:S03]  /*258f0*/  HMMA.16816.F32.BF16 R20, R20, R10, R24 ;  /* 0x0000000a1414723c */ /* 0x010fe60000041818 */
[----:B------:R-:W3:Y:S04]  /*25900*/  LDL.LU.64 R26, [R1+0x4b68] ;  /* 0x004b6800011a7983 */ /* 0x000ee80000300a00 */
[----:B------:R-:W3:-:S12]  /*25910*/  LDL.LU.64 R24, [R1+0x4b60] ;  /* 0x004b600001187983 */ /* 0x000ed80000300a00 */
[----:B------:R-:W-:Y:S04]  /*25920*/  STL.64 [R1+0x190], R20 ;  /* 0x0001901401007387 */ /* 0x000fe80000100a00 */
[----:B------:R-:W-:Y:S04]  /*25930*/  STL.64 [R1+0x198], R22 ;  /* 0x0001981601007387 */ /* 0x000fe80000100a00 */
[----:B------:R-:W0:Y:S04]  /*25940*/  LDSM.16.MT88.4 R20, [R2+UR5+0x1a180] ;  /* 0x01a180050214783b */ /* 0x000e280008004200 */
[----:B0-----:R-:W-:Y:S01]  /*25950*/  STL [R1+0x4b24], R20 ;  /* 0x004b241401007387 */ /* 0x001fe20000100800 */
[-C--:B--2---:R-:W-:Y:S03]  /*25960*/  HMMA.16816.F32.BF16 R4, R12, R10.reuse, R4 ;  /* 0x0000000a0c04723c */ /* 0x084fe60000041804 */
[----:B-----5:R-:W0:Y:S05]  /*25970*/  LDSM.16.MT88.4 R12, [R0+UR5+0x1c080] ;  /* 0x01c08005000c783b */ /* 0x020e2a0008004200 */
[----:B---3--:R-:W-:-:S15]  /*25980*/  HMMA.16816.F32.BF16 R16, R24, R10, R16 ;  /* 0x0000000a1810723c */ /* 0x008fde0000041810 */
[----:B------:R-:W-:-:S04]  /*25990*/  NOP ;  /* 0x0000000000007918 */ /* 0x000fc80000000000 */
[----:B------:R1:W-:Y:S04]  /*259a0*/  STL.64 [R1+0x1d0], R16 ;  /* 0x0001d01001007387 */ /* 0x0003e80000100a00 */
[----:B------:R2:W-:Y:S04]  /*259b0*/  STL.64 [R1+0x1d8], R18 ;  /* 0x0001d81201007387 */ /* 0x0005e80000100a00 */
[----:B------:R-:W-:Y:S04]  /*259c0*/  STL [R1+0x4b20], R21 ;  /* 0x004b201501007387 */ /* 0x000fe80000100800 */
[----:B------:R-:W-:Y:S04]  /*259d0*/  STL [R1+0x4b1c], R22 ;  /* 0x004b1c1601007387 */ /* 0x000fe80000100800 */
[----:B------:R0:W-:Y:S04]  /*259e0*/  STL [R1+0x4b18], R23 ;  /* 0x004b181701007387 */ /* 0x0001e80000100800 */
[----:B------:R-:W-:Y:S04]  /*259f0*/  STL [R1+0x4b00], R2 ;  /* 0x004b000201007387 */ /* 0x000fe80000100800 */
[----:B-1----:R-:W3:Y:S04]  /*25a00*/  LDL.LU R16, [R1+0x1a0] ;  /* 0x0001a00001107983 */ /* 0x002ee80000300800 */
[----:B------:R-:W-:Y:S04]  /*25a10*/  STL.64 [R1+0x1e0], R4 ;  /* 0x0001e00401007387 */ /* 0x000fe80000100a00 */
[----:B------:R-:W-:Y:S04]  /*25a20*/  STL.64 [R1+0x1e8], R6 ;  /* 0x0001e80601007387 */ /* 0x000fe80000100a00 */
[----:B------:R-:W3:Y:S01]  /*25a30*/  LDL.LU R17, [R1+0x1a4] ;  /* 0x0001a40001117983 */ /* 0x000ee20000300800 */
[----:B--2---:R-:W-:-:S03]  /*25a40*/  IMAD.MOV.U32 R18, RZ, RZ, R29 ;  /* 0x000000ffff127224 */ /* 0x004fc600078e001d */
[----:B------:R-:W1:Y:S04]  /*25a50*/  LDSM.16.MT88.4 R4, [R0+UR5+0x1c000] ;  /* 0x01c000050004783b */ /* 0x000e680008004200 */
[----:B------:R-:W2:Y:S01]  /*25a60*/  LDL.LU R29, [R1+0x4b58] ;  /* 0x004b5800011d7983 */ /* 0x000ea20000300800 */
[----:B0-----:R-:W-:Y:S01]  /*25a70*/  MOV R23, R12 ;  /* 0x0000000c00177202 */ /* 0x001fe20000000f00 */
[----:B------:R-:W-:Y:S01]  /*25a80*/  IMAD.MOV.U32 R8, RZ, RZ, R13 ;  /* 0x000000ffff087224 */ /* 0x000fe200078e000d */
[----:B------:R-:W-:Y:S01]  /*25a90*/  MOV R9, R14 ;  /* 0x0000000e00097202 */ /* 0x000fe20000000f00 */
[----:B------:R-:W-:Y:S01]  /*25aa0*/  IMAD.MOV.U32 R28, RZ, RZ, R15 ;  /* 0x000000ffff1c7224 */ /* 0x000fe200078e000f */
[----:B------:R-:W3:Y:S04]  /*25ab0*/  LDL.LU R19, [R1+0x1ac] ;  /* 0x0001ac0001137983 */ /* 0x000ee80000300800 */
[----:B------:R-:W0:Y:S01]  /*25ac0*/  LDSM.16.MT88.4 R12, [R0+UR5+0x1c100] ;  /* 0x01c10005000c783b */ /* 0x000e220008004200 */
[----:B-1----:R-:W-:Y:S01]  /*25ad0*/  MOV R27, R4 ;  /* 0x00000004001b7202 */ /* 0x002fe20000000f00 */
[----:B------:R-:W-:Y:S01]  /*25ae0*/  IMAD.MOV.U32 R26, RZ, RZ, R5 ;  /* 0x000000ffff1a7224 */ /* 0x000fe200078e0005 */
[----:B------:R-:W-:Y:S01]  /*25af0*/  MOV R25, R6 ;  /* 0x0000000600197202 */ /* 0x000fe20000000f00 */
[----:B------:R-:W-:-:S05]  /*25b00*/  IMAD.MOV.U32 R24, RZ, RZ, R7 ;  /* 0x000000ffff187224 */ /* 0x000fca00078e0007 */
[----:B------:R-:W-:Y:S04]  /*25b10*/  STL [R1+0x4b34], R24 ;  /* 0x004b341801007387 */ /* 0x000fe80000100800 */
[----:B------:R-:W-:Y:S04]  /*25b20*/  STL [R1+0x4b30], R25 ;  /* 0x004b301901007387 */ /* 0x000fe80000100800 */
[----:B------:R-:W-:Y:S04]  /*25b30*/  STL [R1+0x4b2c], R26 ;  /* 0x004b2c1a01007387 */ /* 0x000fe80000100800 */
[----:B------:R-:W-:Y:S01]  /*25b40*/  STL [R1+0x4b28], R27 ;  /* 0x004b281b01007387 */ /* 0x000fe20000100800 */
[----:B0-----:R-:W-:-:S03]  /*25b50*/  MOV R2, R12 ;  /* 0x0000000c00027202 */ /* 0x001fc60000000f00 */
[----:B--2---:R-:W0:Y:S04]  /*25b60*/  LDSM.16.M88.4 R4, [R29+UR5+0x40180] ;  /* 0x040180051d04783b */ /* 0x004e280008000200 */
[----:B0-----:R0:W-:Y:S04]  /*25b70*/  STL [R1+0x49cc], R6 ;  /* 0x0049cc0601007387 */ /* 0x0011e80000100800 */
[----:B------:R1:W-:Y:S04]  /*25b80*/  STL [R1+0x49c8], R7 ;  /* 0x0049c80701007387 */ /* 0x0003e80000100800 */
[----:B------:R2:W-:Y:S01]  /*25b90*/  STL [R1+0x4648], R29 ;  /* 0x0046481d01007387 */ /* 0x0005e20000100800 */
[----:B0-----:R-:W-:Y:S01]  /*25ba0*/  IMAD.MOV.U32 R6, RZ, RZ, R15 ;  /* 0x000000ffff067224 */ /* 0x001fe200078e000f */
[----:B-1----:R-:W-:Y:S01]  /*25bb0*/  MOV R7, R14 ;  /* 0x0000000e00077202 */ /* 0x002fe20000000f00 */
[----:B--2---:R-:W-:-:S02]  /*25bc0*/  IMAD.MOV.U32 R29, RZ, RZ, R13 ;  /* 0x000000ffff1d7224 */ /* 0x004fc400078e000d */
[----:B------:R-:W0:Y:S02]  /*25bd0*/  LDSM.16.MT88.4 R12, [R0+UR5+0x1c180] ;  /* 0x01c18005000c783b */ /* 0x000e240008004200 */
[----:B0-----:R-:W-:Y:S01]  /*25be0*/  MOV R27, R12 ;  /* 0x0000000c001b7202 */ /* 0x001fe20000000f00 */
[----:B------:R-:W-:Y:S01]  /*25bf0*/  IMAD.MOV.U32 R20, RZ, RZ, R13 ;  /* 0x000000ffff147224 */ /* 0x000fe200078e000d */
[----:B------:R-:W-:Y:S01]  /*25c00*/  MOV R21, R14 ;  /* 0x0000000e00157202 */ /* 0x000fe20000000f00 */
[----:B------:R-:W-:Y:S02]  /*25c10*/  IMAD.MOV.U32 R22, RZ, RZ, R15 ;  /* 0x000000ffff167224 */ /* 0x000fe400078e000f */
[----:B------:R-:W0:Y:S04]  /*25c20*/  LDSM.16.MT88.4 R12, [R3+UR5+0x1c000] ;  /* 0x01c00005030c783b */ /* 0x000e280008004200 */
[----:B------:R1:W-:Y:S01]  /*25c30*/  STL [R1+0x4a48], R0 ;  /* 0x004a480001007387 */ /* 0x0003e20000100800 */
[----:B0-----:R-:W-:Y:S01]  /*25c40*/  MOV R26, R14 ;  /* 0x0000000e001a7202 */ /* 0x001fe20000000f00 */
[----:B-1----:R-:W-:Y:S01]  /*25c50*/  IMAD.MOV.U32 R0, RZ, RZ, R15 ;  /* 0x000000ffff007224 */ /* 0x002fe200078e000f */
        /* <DEDUP_REMOVED lines=10> */
[----:B0-----:R-:W-:Y:S04]  /*25d00*/  STL.64 [R1+0x4a78], R14 ;  /* 0x004a780e01007387 */ /* 0x001fe80000100a00 */
[----:B------:R0:W-:Y:S04]  /*25d10*/  STL.64 [R1+0x4a70], R12 ;  /* 0x004a700c01007387 */ /* 0x0001e80000100a00 */
[----:B0-----:R-:W2:Y:S04]  /*25d20*/  LDL.LU R12, [R1+0x160] ;  /* 0x00016000010c7983 */ /* 0x001ea80000300800 */
[----:B------:R-:W2:Y:S04]  /*25d30*/  LDL.LU R13, [R1+0x164] ;  /* 0x00016400010d7983 */ /* 0x000ea80000300800 */
[----:B------:R-:W2:Y:S04]  /*25d40*/  LDL.LU R14, [R1+0x168] ;  /* 0x00016800010e7983 */ /* 0x000ea80000300800 */
[----:B------:R-:W2:Y:S02]  /*25d50*/  LDL.LU R15, [R1+0x16c] ;  /* 0x00016c00010f7983 */ /* 0x000ea40000300800 */
[----:B--2---:R-:W-:Y:S01]  /*25d60*/  HMMA.16816.F32.BF16 R16, R16, R10, R12 ;  /* 0x0000000a1010723c */ /* 0x004fe2000004180c */
[----:B------:R-:W-:-:S02]  /*25d70*/  MOV R12, R24 ;  /* 0x00000018000c7202 */ /* 0x000fc40000000f00 */
[----:B------:R-:W-:Y:S01]  /*25d80*/  MOV R14, R26 ;  /* 0x0000001a000e7202 */ /* 0x000fe20000000f00 */
[----:B------:R-:W2:Y:S01]  /*25d90*/  LDL.LU R24, [R1+0x4b34] ;  /* 0x004b340001187983 */ /* 0x000ea20000300800 */
[----:B------:R-:W-:Y:S02]  /*25da0*/  IMAD.MOV.U32 R15, RZ, RZ, R0 ;  /* 0x000000ffff0f7224 */ /* 0x000fe400078e0000 */
[----:B------:R-:W-:-:S12]  /*25db0*/  IMAD.MOV.U32 R13, RZ, RZ, R25 ;  /* 0x000000ffff0d7224 */ /* 0x000fd800078e0019 */
[----:B------:R-:W-:Y:S04]  /*25dc0*/  STL.64 [R1+0x180], R16 ;  /* 0x0001801001007387 */ /* 0x000fe80000100a00 */
[----:B------:R-:W-:Y:S04]  /*25dd0*/  STL.64 [R1+0x188], R18 ;  /* 0x0001881201007387 */ /* 0x000fe80000100a00 */
[----:B------:R-:W3:Y:S04]  /*25de0*/  LDL.LU R25, [R1+0x4b30] ;  /* 0x004b300001197983 */ /* 0x000ee80000300800 */
[----:B------:R-:W4:Y:S04]  /*25df0*/  LDL.LU R26, [R1+0x4b2c] ;  /* 0x004b2c00011a7983 */ /* 0x000f280000300800 */
[----:B------:R0:W-:Y:S04]  /*25e00*/  STL.64 [R1+0x4a98], R14 ;  /* 0x004a980e01007387 */ /* 0x0001e80000100a00 */
[----:B------:R1:W-:Y:S04]  /*25e10*/  STL.64 [R1+0x4a90], R12 ;  /* 0x004a900c01007387 */ /* 0x0003e80000100a00 */
[----:B------:R-:W5:Y:S01]  /*25e20*/  LDSM.16.MT88.4 R16, [R3+UR5+0x1c100] ;  /* 0x01c100050310783b */ /* 0x000f620008004200 */
[----:B0-----:R-:W-:-:S02]  /*25e30*/  MOV R14, R21 ;  /* 0x00000015000e7202 */ /* 0x001fc40000000f00 */
[----:B-1----:R-:W-:Y:S01]  /*25e40*/  MOV R12, R27 ;  /* 0x0000001b000c7202 */ /* 0x002fe20000000f00 */
[----:B------:R-:W-:Y:S01]  /*25e50*/  IMAD.MOV.U32 R15, RZ, RZ, R22 ;  /* 0x000000ffff0f7224 */ /* 0x000fe200078e0016 */
[----:B------:R-:W2:Y:S01]  /*25e60*/  LDL.LU R27, [R1+0x4b28] ;  /* 0x004b2800011b7983 */ /* 0x000ea20000300800 */
[----:B------:R-:W-:-:S03]  /*25e70*/  IMAD.MOV.U32 R13, RZ, RZ, R20 ;  /* 0x000000ffff0d7224 */ /* 0x000fc600078e0014 */
        /* <DEDUP_REMOVED lines=9> */
[----:B--2---:R0:W-:Y:S04]  /*25f10*/  STL.64 [R1+0x4ac8], R14 ;  /* 0x004ac80e01007387 */ /* 0x0041e80000100a00 */
[----:B------:R1:W-:Y:S01]  /*25f20*/  STL.64 [R1+0x4ac0], R12 ;  /* 0x004ac00c01007387 */ /* 0x0003e20000100a00 */
        /* <DEDUP_REMOVED lines=9> */
[----:B------:R-:W-:Y:S04]  /*25fc0*/  STL.64 [R1+0x4ae0], R12 ;  /* 0x004ae00c01007387 */ /* 0x000fe80000100a00 */
[----:B-----5:R-:W-:Y:S04]  /*25fd0*/  STL.64 [R1+0x4a68], R18 ;  /* 0x004a681201007387 */ /* 0x020fe80000100a00 */
[----:B------:R0:W-:Y:S04]  /*25fe0*/  STL.64 [R1+0x4a60], R16 ;  /* 0x004a601001007387 */ /* 0x0001e80000100a00 */
[----:B0-----:R-:W5:Y:S04]  /*25ff0*/  LDL.LU R16, [R1+0x70] ;  /* 0x0000700001107983 */ /* 0x001f680000300800 */
[----:B------:R-:W5:Y:S04]  /*26000*/  LDL.LU R17, [R1+0x74] ;  /* 0x0000740001117983 */ /* 0x000f680000300800 */
[----:B------:R-:W3:Y:S01]  /*26010*/  LDL.LU R18, [R1+0x78] ;  /* 0x0000780001127983 */ /* 0x000ee20000300800 */
[----:B--2---:R-:W-:-:S03]  /*26020*/  MOV R19, R28 ;  /* 0x0000001c00137202 */ /* 0x004fc60000000f00 */
[----:B------:R-:W2:Y:S04]  /*26030*/  LDL.LU R28, [R1+0x4b08] ;  /* 0x004b0800011c7983 */ /* 0x000ea80000300800 */
[----:B---3--:R-:W-:Y:S04]  /*26040*/  STL.64 [R1+0x4a88], R18 ;  /* 0x004a881201007387 */ /* 0x008fe80000100a00 */
[----:B-----5:R0:W-:Y:S04]  /*26050*/  STL.64 [R1+0x4a80], R16 ;  /* 0x004a801001007387 */ /* 0x0201e80000100a00 */
        /* <DEDUP_REMOVED lines=8> */
[----:B------:R-:W5:Y:S01]  /*260e0*/  LDL.LU R18, [R1+0x98] ;  /* 0x0000980001127983 */ /* 0x000f620000300800 */
[----:B--2---:R-:W-:-:S03]  /*260f0*/  IMAD.MOV.U32 R19, RZ, RZ, R28 ;  /* 0x000000ffff137224 */ /* 0x004fc600078e001c */
[----:B------:R-:W2:Y:S01]  /*26100*/  LDL.LU R28, [R1+0x4b04] ;  /* 0x004b0400011c7983 */ /* 0x000ea20000300800 */
[----:B------:R-:W-:Y:S01]  /*26110*/  IMAD.MOV.U32 R12, RZ, RZ, R27 ;  /* 0x000000ffff0c7224 */ /* 0x000fe200078e001b */
[----:B----4-:R-:W-:Y:S01]  /*26120*/  MOV R13, R26 ;  /* 0x0000001a000d7202 */ /* 0x010fe20000000f00 */
[----:B------:R-:W-:Y:S01]  /*26130*/  IMAD.MOV.U32 R14, RZ, RZ, R25 ;  /* 0x000000ffff0e7224 */ /* 0x000fe200078e0019 */
[----:B------:R-:W-:Y:S02]  /*26140*/  MOV R15, R24 ;  /* 0x00000018000f7202 */ /* 0x000fe40000000f00 */
[----:B------:R-:W0:Y:S04]  /*26150*/  LDSM.16.MT88.4 R24, [R3+UR5+0x1c180] ;  /* 0x01c180050318783b */ /* 0x000e280008004200 */
[----:B-----5:R-:W-:Y:S04]  /*26160*/  STL.64 [R1+0x4ad8], R18 ;  /* 0x004ad81201007387 */ /* 0x020fe80000100a00 */
[----:B---3--:R1:W-:Y:S04]  /*26170*/  STL.64 [R1+0x4ad0], R16 ;  /* 0x004ad01001007387 */ /* 0x0083e80000100a00 */
[----:B-1----:R-:W3:Y:S04]  /*26180*/  LDL.LU R16, [R1+0xc0] ;  /* 0x0000c00001107983 */ /* 0x002ee80000300800 */
[----:B------:R-:W3:Y:S04]  /*26190*/  LDL.LU R17, [R1+0xc4] ;  /* 0x0000c40001117983 */ /* 0x000ee80000300800 */
[----:B------:R-:W4:Y:S04]  /*261a0*/  LDL.LU R18, [R1+0xc8] ;  /* 0x0000c80001127983 */ /* 0x000f280000300800 */
[----:B------:R-:W4:Y:S04]  /*261b0*/  LDL.LU R19, [R1+0xcc] ;  /* 0x0000cc0001137983 */ /* 0x000f280000300800 */
        /* <DEDUP_REMOVED lines=12> */
[----:B------:R-:W-:Y:S01]  /*26280*/  STL [R1+0x4a4c], R3 ;  /* 0x004a4c0301007387 */ /* 0x000fe20000100800 */
[----:B---3--:R-:W-:Y:S08]  /*26290*/  HMMA.16816.F32.BF16 R12, R12, R4, R16 ;  /* 0x000000040c0c723c */ /* 0x008ff00000041810 */
[----:B----4-:R-:W-:Y:S01]  /*262a0*/  HMMA.16816.F32.BF16 R24, R20, R10, R24 ;  /* 0x0000000a1418723c */ /* 0x010fe20000041818 */
[----:B------:R-:W-:-:S02]  /*262b0*/  MOV R20, R2 ;  /* 0x0000000200147202 */ /* 0x000fc40000000f00 */
[----:B------:R-:W3:-:S15]  /*262c0*/  LDL.LU R2, [R1+0x4b00] ;  /* 0x004b000001027983 */ /* 0x000ede0000300800 */
[----:B------:R-:W-:Y:S01]  /*262d0*/  NOP ;  /* 0x0000000000007918 */ /* 0x000fe20000000000 */
[----:B------:R0:W-:Y:S04]  /*262e0*/  STL.64 [R1+0x170], R24 ;  /* 0x0001701801007387 */ /* 0x0001e80000100a00 */
[----:B------:R-:W-:Y:S04]  /*262f0*/  STL.64 [R1+0x178], R26 ;  /* 0x0001781a01007387 */ /* 0x000fe80000100a00 */
[----:B0-----:R-:W4:Y:S04]  /*26300*/  LDL.LU R24, [R1+0xb0] ;  /* 0x0000b00001187983 */ /* 0x001f280000300800 */
[----:B------:R-:W4:Y:S04]  /*26310*/  LDL.LU R25, [R1+0xb4] ;  /* 0x0000b40001197983 */ /* 0x000f280000300800 */
[----:B------:R-:W5:Y:S04]  /*26320*/  LDL.LU.64 R18, [R1+0x4af8] ;  /* 0x004af80001127983 */ /* 0x000f680000300a00 */
[----:B------:R-:W5:Y:S04]  /*26330*/  LDL.LU.64 R16, [R1+0x4af0] ;  /* 0x004af00001107983 */ /* 0x000f680000300a00 */
        /* <DEDUP_REMOVED lines=8> */
[----:B------:R0:W-:Y:S04]  /*263c0*/  STL.64 [R1+0x158], R14 ;  /* 0x0001580e01007387 */ /* 0x0001e80000100a00 */
[----:B0-----:R-:W2:Y:S04]  /*263d0*/  LDL.LU.64 R14, [R1+0x4ac8] ;  /* 0x004ac800010e7983 */ /* 0x001ea80000300a00 */
[----:B------:R-:W2:Y:S01]  /*263e0*/  LDL.LU.64 R12, [R1+0x4ac0] ;  /* 0x004ac000010c7983 */ /* 0x000ea20000300a00 */
[----:B------:R-:W-:Y:S01]  /*263f0*/  IMAD.MOV.U32 R21, RZ, RZ, R29 ;  /* 0x000000ffff157224 */ /* 0x000fe200078e001d */
[----:B------:R-:W-:Y:S01]  /*26400*/  MOV R22, R7 ;  /* 0x0000000700167202 */ /* 0x000fe20000000f00 */
[----:B------:R-:W-:-:S07]  /*26410*/  IMAD.MOV.U32 R23, RZ, RZ, R6 ;  /* 0x000000ffff177224 */ /* 0x000fce00078e0006 */
[----:B--2---:R-:W-:Y:S01]  /*26420*/  HMMA.16816.F32.BF16 R20, R20, R4, R12 ;  /* 0x000000041414723c */ /* 0x004fe2000004180c */
[----:B------:R-:W5:Y:S04]  /*26430*/  LDL.LU.64 R14, [R1+0x4ab8] ;  /* 0x004ab800010e7983 */ /* 0x000f680000300a00 */
[----:B------:R-:W5:-:S14]  /*26440*/  LDL.LU.64 R12, [R1+0x4ab0] ;  /* 0x004ab000010c7983 */ /* 0x000f5c0000300a00 */
[----:B------:R0:W-:Y:S04]  /*26450*/  STL.64 [R1+0x140], R20 ;  /* 0x0001401401007387 */ /* 0x0001e80000100a00 */
[----:B------:R1:W-:Y:S01]  /*26460*/  STL [R1+0x148], R22 ;  /* 0x0001481601007387 */ /* 0x0003e20000100800 */
[----:B------:R-:W-:-:S03]  /*26470*/  MOV R29, R23 ;  /* 0x00000017001d7202 */ /* 0x000fc60000000f00 */
[----:B0-----:R-:W2:Y:S04]  /*26480*/  LDL.LU R20, [R1+0x60] ;  /* 0x0000600001147983 */ /* 0x001ea80000300800 */
[----:B------:R-:W2:Y:S04]  /*26490*/  LDL.LU R21, [R1+0x64] ;  /* 0x0000640001157983 */ /* 0x000ea80000300800 */
[----:B-1----:R-:W2:Y:S04]  /*264a0*/  LDL.LU R22, [R1+0x68] ;  /* 0x0000680001167983 */ /* 0x002ea80000300800 */
[----:B------:R-:W2:Y:S04]  /*264b0*/  LDL.LU R23, [R1+0x6c] ;  /* 0x00006c0001177983 */ /* 0x000ea80000300800 */
[----:B------:R-:W-:Y:S01]  /*264c0*/  STL [R1+0x49f8], R29 ;  /* 0x0049f81d01007387 */ /* 0x000fe20000100800 */
[----:B-----5:R-:W-:Y:S03]  /*264d0*/  HMMA.16816.F32.BF16 R12, R12, R4, R16 ;  /* 0x000000040c0c723c */ /* 0x020fe60000041810 */
[----:B------:R-:W5:Y:S04]  /*264e0*/  LDL.LU.64 R18, [R1+0x4aa8] ;  /* 0x004aa80001127983 */ /* 0x000f680000300a00 */
[----:B------:R-:W5:-:S12]  /*264f0*/  LDL.LU.64 R16, [R1+0x4aa0] ;  /* 0x004aa00001107983 */ /* 0x000f580000300a00 */
        /* <DEDUP_REMOVED lines=11> */
[----:B------:R-:W-:Y:S04]  /*265b0*/  STL.64 [R1+0xd8], R14 ;  /* 0x0000d80e01007387 */ /* 0x000fe80000100a00 */
[----:B------:R-:W0:Y:S02]  /*265c0*/  LDSM.16.MT88.4 R12, [R28+UR5+0x1c080] ;  /* 0x01c080051c0c783b */ /* 0x000e240008004200 */
[----:B0-----:R-:W-:-:S02]  /*265d0*/  MOV R0, R14 ;  /* 0x0000000e00007202 */ /* 0x001fc40000000f00 */
[----:B------:R0:W-:Y:S01]  /*265e0*/  STL [R1+0x10], R12 ;  /* 0x0000100c01007387 */ /* 0x0001e20000100800 */
[----:B------:R-:W-:Y:S02]  /*265f0*/  IMAD.MOV.U32 R29, RZ, RZ, R15 ;  /* 0x000000ffff1d7224 */ /* 0x000fe400078e000f */
[----:B------:R-:W-:Y:S01]  /*26600*/  IMAD.MOV.U32 R3, RZ, RZ, R13 ;  /* 0x000000ffff037224 */ /* 0x000fe200078e000d */
[----:B------:R-:W5:Y:S04]  /*26610*/  LDL.LU.64 R14, [R1+0x4a78] ;  /* 0x004a7800010e7983 */ /* 0x000f680000300a00 */
[----:B0-----:R-:W5:Y:S02]  /*26620*/  LDL.LU.64 R12, [R1+0x4a70] ;  /* 0x004a7000010c7983 */ /* 0x001f640000300a00 */
[----:B-----5:R-:W-:Y:S02]  /*26630*/  HMMA.16816.F32.BF16 R12, R12, R4, R16 ;  /* 0x000000040c0c723c */ /* 0x020fe40000041810 */
[----:B------:R-:W0:-:S15]  /*26640*/  LDSM.16.MT88.4 R16, [R28+UR5+0x1c100] ;  /* 0x01c100051c10783b */ /* 0x000e1e0008004200 */
[----:B------:R-:W-:Y:S02]  /*26650*/  NOP ;  /* 0x0000000000007918 */ /* 0x000fe40000000000 */
[----:B------:R-:W-:Y:S01]  /*26660*/  IMAD.MOV.U32 R7, RZ, RZ, R14 ;  /* 0x000000ffff077224 */ /* 0x000fe200078e000e */
[----:B------:R-:W-:Y:S01]  /*26670*/  MOV R6, R13 ;  /* 0x0000000d00067202 */ /* 0x000fe20000000f00 */
[----:B------:R-:W-:Y:S04]  /*26680*/  STL [R1+0xa0], R12 ;  /* 0x0000a00c01007387 */ /* 0x000fe80000100800 */
[----:B------:R-:W-:Y:S04]  /*26690*/  STL [R1+0xac], R15 ;  /* 0x0000ac0f01007387 */ /* 0x000fe80000100800 */
[----:B------:R0:W-:Y:S04]  /*266a0*/  STL [R1+0x4a00], R7 ;  /* 0x004a000701007387 */ /* 0x0001e80000100800 */
[----:B------:R1:W-:Y:S01]  /*266b0*/  STL [R1+0x49fc], R6 ;  /* 0x0049fc0601007387 */ /* 0x0003e20000100800 */
[----:B0-----:R-:W-:Y:S01]  /*266c0*/  MOV R7, R18 ;  /* 0x0000001200077202 */ /* 0x001fe20000000f00 */
[----:B-1----:R-:W-:Y:S01]  /*266d0*/  IMAD.MOV.U32 R6, RZ, RZ, R19 ;  /* 0x000000ffff067224 */ /* 0x002fe200078e0013 */
[----:B------:R-:W-:Y:S01]  /*266e0*/  MOV R13, R16 ;  /* 0x00000010000d7202 */ /* 0x000fe20000000f00 */
[----:B------:R-:W-:Y:S01]  /*266f0*/  IMAD.MOV.U32 R12, RZ, RZ, R17 ;  /* 0x000000ffff0c7224 */ /* 0x000fe200078e0011 */
[----:B------:R-:W4:Y:S04]  /*26700*/  LDL.LU.64 R18, [R1+0x4a68] ;  /* 0x004a680001127983 */ /* 0x000f280000300a00 */
[----:B------:R-:W4:Y:S01]  /*26710*/  LDL.LU.64 R16, [R1+0x4a60] ;  /* 0x004a600001107983 */ /* 0x000f220000300a00 */
[----:B------:R-:W-:Y:S01]  /*26720*/  MOV R26, R9 ;  /* 0x00000009001a7202 */ /* 0x000fe20000000f00 */
[----:B------:R-:W-:-:S02]  /*26730*/  IMAD.MOV.U32 R27, RZ, RZ, R8 ;  /* 0x000000ffff1b7224 */ /* 0x000fc400078e0008 */
[----:B------:R-:W-:Y:S05]  /*26740*/  LDSM.16.MT88.4 R8, [R28+UR5+0x1c000] ;  /* 0x01c000051c08783b */ /* 0x000fea0008004200 */
[----:B----4-:R-:W-:Y:S01]  /*26750*/  HMMA.16816.F32.BF16 R16, R16, R4, R24 ;  /* 0x000000041010723c */ /* 0x010fe20000041818 */
[----:B------:R-:W4:Y:S04]  /*26760*/  LDL.LU.64 R26, [R1+0x4a58] ;  /* 0x004a5800011a7983 */ /* 0x000f280000300a00 */
[----:B------:R-:W4:-:S14]  /*26770*/  LDL.LU.64 R24, [R1+0x4a50] ;  /* 0x004a500001187983 */ /* 0x000f1c0000300a00 */
[----:B------:R0:W-:Y:S04]  /*26780*/  STL.64 [R1+0x130], R16 ;  /* 0x0001301001007387 */ /* 0x0001e80000100a00 */
[----:B------:R1:W-:Y:S04]  /*26790*/  STL.64 [R1+0x138], R18 ;  /* 0x0001381201007387 */ /* 0x0003e80000100a00 */
[----:B0-----:R-:W4:Y:S04]  /*267a0*/  LDL.LU R16, [R1+0x50] ;  /* 0x0000500001107983 */ /* 0x001f280000300800 */
[----:B------:R-:W4:Y:S04]  /*267b0*/  LDL.LU R17, [R1+0x54] ;  /* 0x0000540001117983 */ /* 0x000f280000300800 */
[----:B-1----:R-:W4:Y:S04]  /*267c0*/  LDL.LU R18, [R1+0x58] ;  /* 0x0000580001127983 */ /* 0x002f280000300800 */
[----:B------:R-:W4:Y:S02]  /*267d0*/  LDL.LU R19, [R1+0x5c] ;  /* 0x00005c0001137983 */ /* 0x000f240000300800 */
[----:B----4-:R-:W-:Y:S02]  /*267e0*/  HMMA.16816.F32.BF16 R16, R24, R4, R16 ;  /* 0x000000041810723c */ /* 0x010fe40000041810 */
[----:B------:R-:W0:Y:S04]  /*267f0*/  LDSM.16.MT88.4 R24, [R28+UR5+0x1c180] ;  /* 0x01c180051c18783b */ /* 0x000e280008004200 */
[----:B0-----:R0:W-:-:S13]  /*26800*/  STL.64 [R1+0x4a20], R26 ;  /* 0x004a201a01007387 */ /* 0x0011da0000100a00 */
[----:B------:R-:W-:Y:S04]  /*26810*/  STL.64 [R1+0xf0], R16 ;  /* 0x0000f01001007387 */ /* 0x000fe80000100a00 */
[----:B------:R-:W-:Y:S04]  /*26820*/  STL.64 [R1+0xf8], R18 ;  /* 0x0000f81201007387 */ /* 0x000fe80000100a00 */
[----:B------:R1:W-:Y:S01]  /*26830*/  STL.64 [R1+0x4a18], R24 ;  /* 0x004a181801007387 */ /* 0x0003e20000100a00 */
[----:B--2---:R-:W-:Y:S03]  /*26840*/  HMMA.16816.F32.BF16 R8, R8, R4, R20 ;  /* 0x000000040808723c */ /* 0x004fe60000041814 */
[----:B---3--:R-:W2:Y:S04]  /*26850*/  LDSM.16.MT88.4 R16, [R2+UR5+0x1c080] ;  /* 0x01c080050210783b */ /* 0x008ea80008004200 */
[----:B------:R-:W-:Y:S01]  /*26860*/  LDSM.16.MT88.4 R20, [R2+UR5+0x1c000] ;  /* 0x01c000050214783b */ /* 0x000fe20008004200 */
[----:B0-----:R-:W-:Y:S01]  /*26870*/  MOV R26, R7 ;  /* 0x00000007001a7202 */ /* 0x001fe20000000f00 */
[----:B------:R-:W-:Y:S01]  /*26880*/  IMAD.MOV.U32 R27, RZ, RZ, R6 ;  /* 0x000000ffff1b7224 */ /* 0x000fe200078e0006 */
[----:B-1----:R-:W-:Y:S01]  /*26890*/  MOV R24, R13 ;  /* 0x0000000d00187202 */ /* 0x002fe20000000f00 */
[----:B------:R-:W-:-:S03]  /*268a0*/  IMAD.MOV.U32 R25, RZ, RZ, R12 ;  /* 0x000000ffff197224 */ /* 0x000fc600078e000c */
[----:B------:R-:W-:Y:S04]  /*268b0*/  STL.64 [R1+0x4a30], R26 ;  /* 0x004a301a01007387 */ /* 0x000fe80000100a00 */
[----:B------:R0:W-:Y:S04]  /*268c0*/  STL.64 [R1+0x4a28], R24 ;  /* 0x004a281801007387 */ /* 0x0001e80000100a00 */
[----:B------:R-:W1:Y:S04]  /*268d0*/  LDSM.16.MT88.4 R12, [R2+UR5+0x1c100] ;  /* 0x01c10005020c783b */ /* 0x000e680008004200 */
[----:B0-----:R-:W3:Y:S01]  /*268e0*/  LDL.LU R24, [R1+0x10] ;  /* 0x0000100001187983 */ /* 0x001ee20000300800 */
[----:B------:R-:W-:-:S03]  /*268f0*/  MOV R25, R3 ;  /* 0x0000000300197202 */ /* 0x000fc60000000f00 */
[----:B------:R-:W4:Y:S01]  /*26900*/  LDL.LU R3, [R1+0x4a4c] ;  /* 0x004a4c0001037983 */ /* 0x000f220000300800 */
[----:B------:R-:W-:-:S03]  /*26910*/  IMAD.MOV.U32 R26, RZ, RZ, R0 ;  /* 0x000000ffff1a7224 */ /* 0x000fc600078e0000 */
[----:B------:R-:W5:Y:S01]  /*26920*/  LDL.LU R0, [R1+0x4a48] ;  /* 0x004a480001007983 */ /* 0x000f620000300800 */
[----:B------:R-:W-:-:S05]  /*26930*/  MOV R27, R29 ;  /* 0x0000001d001b7202 */ /* 0x000fca0000000f00 */
[----:B------:R-:W-:Y:S04]  /*26940*/  STL.64 [R1+0x4a40], R26 ;  /* 0x004a401a01007387 */ /* 0x000fe80000100a00 */
[----:B---3--:R-:W-:Y:S04]  /*26950*/  STL.64 [R1+0x4a38], R24 ;  /* 0x004a381801007387 */ /* 0x008fe80000100a00 */
[----:B------:R-:W-:Y:S04]  /*26960*/  STL [R1+0x49b0], R28 ;  /* 0x0049b01c01007387 */ /* 0x000fe80000100800 */
[----:B------:R-:W-:Y:S04]  /*26970*/  STL.64 [R1+0x120], R8 ;  /* 0x0001200801007387 */ /* 0x000fe80000100a00 */
[----:B------:R-:W-:Y:S04]  /*26980*/  STL.64 [R1+0x128], R10 ;  /* 0x0001280a01007387 */ /* 0x000fe80000100a00 */
[----:B------:R-:W0:Y:S04]  /*26990*/  LDSM.16.MT88.4 R8, [R2+UR5+0x1c180] ;  /* 0x01c180050208783b */ /* 0x000e280008004200 */
[----:B-----5:R-:W3:Y:S04]  /*269a0*/  LDSM.16.MT88.4 R24, [R0+UR5+0x1e000] ;  /* 0x01e000050018783b */ /* 0x020ee80008004200 */
[----:B--2---:R-:W-:Y:S04]  /*269b0*/  STL [R1+0x4a04], R19 ;  /* 0x004a041301007387 */ /* 0x004fe80000100800 */
[----:B-1----:R-:W-:Y:S04]  /*269c0*/  STL.64 [R1+0x49f0], R14 ;  /* 0x0049f00e01007387 */ /* 0x002fe80000100a00 */
[----:B------:R1:W-:Y:S04]  /*269d0*/  STL.64 [R1+0x49e8], R12 ;  /* 0x0049e80c01007387 */ /* 0x0003e80000100a00 */
[----:B-1----:R-:W2:Y:S04]  /*269e0*/  LDL.LU R12, [R1+0x190] ;  /* 0x00019000010c7983 */ /* 0x002ea80000300800 */
[----:B------:R-:W2:Y:S04]  /*269f0*/  LDL.LU R13, [R1+0x194] ;  /* 0x00019400010d7983 */ /* 0x000ea80000300800 */
[----:B------:R-:W2:Y:S04]  /*26a00*/  LDL.LU R14, [R1+0x198] ;  /* 0x00019800010e7983 */ /* 0x000ea80000300800 */
[----:B------:R-:W2:Y:S04]  /*26a10*/  LDL.LU R15, [R1+0x19c] ;  /* 0x00019c00010f7983 */ /* 0x000ea80000300800 */
[----:B0-----:R-:W-:Y:S04]  /*26a20*/  STL.64 [R1+0x49e0], R10 ;  /* 0x0049e00a01007387 */ /* 0x001fe80000100a00 */
[----:B------:R0:W-:Y:S04]  /*26a30*/  STL.64 [R1+0x49d8], R8 ;  /* 0x0049d80801007387 */ /* 0x0001e80000100a00 */
[----:B0-----:R-:W5:Y:S04]  /*26a40*/  LDL.LU R8, [R1+0x110] ;  /* 0x0001100001087983 */ /* 0x001f680000300800 */
[----:B------:R-:W5:Y:S04]  /*26a50*/  LDL.LU R9, [R1+0x114] ;  /* 0x0001140001097983 */ /* 0x000f680000300800 */
[----:B------:R-:W5:Y:S04]  /*26a60*/  LDL.LU R10, [R1+0x118] ;  /* 0x00011800010a7983 */ /* 0x000f680000300800 */
[----:B------:R-:W5:Y:S04]  /*26a70*/  LDL.LU R11, [R1+0x11c] ;  /* 0x00011c00010b7983 */ /* 0x000f680000300800 */
[----:B------:R-:W-:Y:S04]  /*26a80*/  STL [R1+0x49b4], R2 ;  /* 0x0049b40201007387 */ /* 0x000fe80000100800 */
[----:B---3--:R-:W-:Y:S04]  /*26a90*/  STL.64 [R1+0x40], R24 ;  /* 0x0000401801007387 */ /* 0x008fe80000100a00 */
[----:B------:R-:W-:Y:S04]  /*26aa0*/  STL.64 [R1+0x48], R26 ;  /* 0x0000481a01007387 */ /* 0x000fe80000100a00 */
[----:B------:R-:W0:Y:S02]  /*26ab0*/  LDSM.16.MT88.4 R24, [R0+UR5+0x1e080] ;  /* 0x01e080050018783b */ /* 0x000e240008004200 */
[----:B0-----:R-:W-:Y:S01]  /*26ac0*/  IMAD.MOV.U32 R6, RZ, RZ, R26 ;  /* 0x000000ffff067224 */ /* 0x001fe200078e001a */
[----:B------:R-:W-:Y:S01]  /*26ad0*/  MOV R29, R27 ;  /* 0x0000001b001d7202 */ /* 0x000fe20000000f00 */
[----:B------:R-:W-:Y:S01]  /*26ae0*/  IMAD.MOV.U32 R19, RZ, RZ, R24 ;  /* 0x000000ffff137224 */ /* 0x000fe200078e0018 */
[----:B------:R-:W-:Y:S01]  /*26af0*/  MOV R7, R25 ;  /* 0x0000001900077202 */ /* 0x000fe20000000f00 */
[----:B------:R-:W5:Y:S04]  /*26b00*/  LDL.LU.64 R26, [R1+0x4a40] ;  /* 0x004a4000011a7983 */ /* 0x000f680000300a00 */
[----:B------:R-:W5:Y:S04]  /*26b10*/  LDL.LU.64 R24, [R1+0x4a38] ;  /* 0x004a380001187983 */ /* 0x000f680000300a00 */
[----:B------:R-:W-:Y:S04]  /*26b20*/  STL.64 [R1+0x4a10], R18 ;  /* 0x004a101201007387 */ /* 0x000fe80000100a00 */
[----:B------:R0:W-:Y:S04]  /*26b30*/  STL.64 [R1+0x4a08], R16 ;  /* 0x004a081001007387 */ /* 0x0001e80000100a00 */
[----:B0-----:R-:W3:Y:S04]  /*26b40*/  LDL.LU R16, [R1+0x1d0] ;  /* 0x0001d00001107983 */ /* 0x001ee80000300800 */
[----:B------:R-:W3:Y:S04]  /*26b50*/  LDL.LU R17, [R1+0x1d4] ;  /* 0x0001d40001117983 */ /* 0x000ee80000300800 */
[----:B------:R-:W3:Y:S04]  /*26b60*/  LDL.LU R18, [R1+0x1d8] ;  /* 0x0001d80001127983 */ /* 0x000ee80000300800 */
[----:B------:R-:W3:Y:S01]  /*26b70*/  LDL.LU R19, [R1+0x1dc] ;  /* 0x0001dc0001137983 */ /* 0x000ee20000300800 */
[----:B-----5:R-:W-:Y:S03]  /*26b80*/  HMMA.16816.F32.BF16 R8, R24, R4, R8 ;  /* 0x000000041808723c */ /* 0x020fe60000041808 */
[----:B------:R-:W0:-:S15]  /*26b90*/  LDSM.16.MT88.4 R24, [R0+UR5+0x1e100] ;  /* 0x01e100050018783b */ /* 0x000e1e0008004200 */
[----:B------:R-:W-:Y:S01]  /*26ba0*/  NOP ;  /* 0x0000000000007918 */ /* 0x000fe20000000000 */
        /* <DEDUP_REMOVED lines=9> */
[----:B------:R-:W0:-:S15]  /*26c40*/  LDSM.16.MT88.4 R24, [R0+UR5+0x1e180] ;  /* 0x01e180050018783b */ /* 0x000e1e0008004200 */
[----:B------:R-:W-:Y:S02]  /*26c50*/  NOP ;  /* 0x0000000000007918 */ /* 0x000fe40000000000 */
[----:B------:R-:W-:Y:S04]  /*26c60*/  STL.64 [R1+0xe0], R12 ;  /* 0x0000e00c01007387 */ /* 0x000fe80000100a00 */
[----:B------:R0:W-:Y:S02]  /*26c70*/  STL.64 [R1+0xe8], R14 ;  /* 0x0000e80e01007387 */ /* 0x0001e40000100a00 */
[----:B0-----:R-:W-:Y:S01]  /*26c80*/  IMAD.MOV.U32 R15, RZ, RZ, R24 ;  /* 0x000000ffff0f7224 */ /* 0x001fe200078e0018 */
[----:B------:R-:W-:Y:S01]  /*26c90*/  MOV R14, R25 ;  /* 0x00000019000e7202 */ /* 0x000fe20000000f00 */
[----:B------:R-:W-:Y:S01]  /*26ca0*/  IMAD.MOV.U32 R13, RZ, RZ, R26 ;  /* 0x000000ffff0d7224 */ /* 0x000fe200078e001a */
[----:B------:R-:W-:Y:S02]  /*26cb0*/  MOV R12, R27 ;  /* 0x0000001b000c7202 */ /* 0x000fe40000000f00 */
[----:B----4-:R-:W0:Y:S04]  /*26cc0*/  LDSM.16.MT88.4 R24, [R3+UR5+0x1e000] ;  /* 0x01e000050318783b */ /* 0x010e280008004200 */
[----:B------:R-:W-:Y:S01]  /*26cd0*/  STL [R1+0x4918], R0 ;  /* 0x0049180001007387 */ /* 0x000fe20000100800 */
[----:B0-----:R-:W-:-:S03]  /*26ce0*/  IMAD.MOV.U32 R2, RZ, RZ, R26 ;  /* 0x000000ffff027224 */ /* 0x001fc600078e001a */
[----:B------:R0:W-:Y:S01]  /*26cf0*/  STL.64 [R1], R24 ;  /* 0x0000001801007387 */ /* 0x0001e20000100a00 */
[----:B------:R-:W-:-:S03]  /*26d00*/  MOV R28, R27 ;  /* 0x0000001b001c7202 */ /* 0x000fc60000000f00 */
[----:B------:R-:W3:Y:S04]  /*26d10*/  LDL.LU.64 R26, [R1+0x4a20] ;  /* 0x004a2000011a7983 */ /* 0x000ee80000300a00 */
[----:B0-----:R-:W3:Y:S02]  /*26d20*/  LDL.LU.64 R24, [R1+0x4a18] ;  /* 0x004a180001187983 */ /* 0x001ee40000300a00 */
[----:B---3--:R-:W-:Y:S02]  /*26d30*/  HMMA.16816.F32.BF16 R16, R24, R4, R16 ;  /* 0x000000041810723c */ /* 0x008fe40000041810 */
[----:B------:R-:W0:-:S15]  /*26d40*/  LDSM.16.MT88.4 R24, [R3+UR5+0x1e080] ;  /* 0x01e080050318783b */ /* 0x000e1e0008004200 */
[----:B------:R-:W-:Y:S02]  /*26d50*/  NOP ;  /* 0x0000000000007918 */ /* 0x000fe40000000000 */
[----:B------:R-:W-:Y:S01]  /*26d60*/  IMAD.MOV.U32 R0, RZ, RZ, R19 ;  /* 0x000000ffff007224 */ /* 0x000fe200078e0013 */
[----:B------:R-:W-:Y:S04]  /*26d70*/  STL.64 [R1+0xc0], R16 ;  /* 0x0000c01001007387 */ /* 0x000fe80000100a00 */
[----:B------:R-:W-:Y:S04]  /*26d80*/  STL [R1+0xc8], R18 ;  /* 0x0000c81201007387 */ /* 0x000fe80000100800 */
[----:B------:R-:W-:Y:S04]  /*26d90*/  STL [R1+0x491c], R0 ;  /* 0x00491c0001007387 */ /* 0x000fe80000100800 */
[----:B0-----:R-:W-:Y:S04]  /*26da0*/  STL.64 [R1+0x4948], R26 ;  /* 0x0049481a01007387 */ /* 0x001fe80000100a00 */
[----:B------:R0:W-:Y:S04]  /*26db0*/  STL.64 [R1+0x4940], R24 ;  /* 0x0049401801007387 */ /* 0x0001e80000100a00 */
[----:B0-----:R-:W2:Y:S04]  /*26dc0*/  LDL.LU R24, [R1+0xd0] ;  /* 0x0000d00001187983 */ /* 0x001ea80000300800 */
[----:B------:R-:W2:Y:S04]  /*26dd0*/  LDL.LU R25, [R1+0xd4] ;  /* 0x0000d40001197983 */ /* 0x000ea80000300800 */
[----:B------:R-:W3:Y:S04]  /*26de0*/  LDL.LU R26, [R1+0xd8] ;  /* 0x0000d800011a7983 */ /* 0x000ee80000300800 */
[----:B------:R-:W3:Y:S04]  /*26df0*/  LDL.LU R27, [R1+0xdc] ;  /* 0x0000dc00011b7983 */ /* 0x000ee80000300800 */
[----:B---3--:R0:W-:Y:S04]  /*26e00*/  STL.64 [R1+0x4958], R26 ;  /* 0x0049581a01007387 */ /* 0x0081e80000100a00 */
[----:B--2---:R1:W-:Y:S04]  /*26e10*/  STL.64 [R1+0x4950], R24 ;  /* 0x0049501801007387 */ /* 0x0043e80000100a00 */
[----:B------:R-:W2:Y:S04]  /*26e20*/  LDL.LU R16, [R1+0x1e0] ;  /* 0x0001e00001107983 */ /* 0x000ea80000300800 */
[----:B------:R-:W2:Y:S04]  /*26e30*/  LDL.LU R17, [R1+0x1e4] ;  /* 0x0001e40001117983 */ /* 0x000ea80000300800 */
[----:B------:R-:W2:Y:S04]  /*26e40*/  LDL.LU R18, [R1+0x1e8] ;  /* 0x0001e80001127983 */ /* 0x000ea80000300800 */
[----:B------:R-:W2:Y:S01]  /*26e50*/  LDL.LU R19, [R1+0x1ec] ;  /* 0x0001ec0001137983 */ /* 0x000ea20000300800 */
[----:B0-----:R-:W-:Y:S01]  /*26e60*/  MOV R26, R13 ;  /* 0x0000000d001a7202 */ /* 0x001fe20000000f00 */
[----:B------:R-:W-:Y:S01]  /*26e70*/  IMAD.MOV.U32 R27, RZ, RZ, R12 ;  /* 0x000000ffff1b7224 */ /* 0x000fe200078e000c */
[----:B-1----:R-:W-:Y:S01]  /*26e80*/  MOV R24, R15 ;  /* 0x0000000f00187202 */ /* 0x002fe20000000f00 */
[----:B------:R-:W-:-:S03]  /*26e90*/  IMAD.MOV.U32 R25, RZ, RZ, R14 ;  /* 0x000000ffff197224 */ /* 0x000fc600078e000e */
[----:B------:R0:W-:Y:S04]  /*26ea0*/  STL.64 [R1+0x4978], R26 ;  /* 0x0049781a01007387 */ /* 0x0001e80000100a00 */
[----:B------:R1:W-:Y:S04]  /*26eb0*/  STL.64 [R1+0x4970], R24 ;  /* 0x0049701801007387 */ /* 0x0003e80000100a00 */
[----:B------:R-:W3:Y:S04]  /*26ec0*/  LDL.LU R12, [R1+0x1a0] ;  /* 0x0001a000010c7983 */ /* 0x000ee80000300800 */
[----:B------:R-:W3:Y:S04]  /*26ed0*/  LDL.LU R13, [R1+0x1a4] ;  /* 0x0001a400010d7983 */ /* 0x000ee80000300800 */
[----:B------:R-:W3:Y:S04]  /*26ee0*/  LDL.LU R14, [R1+0x1a8] ;  /* 0x0001a800010e7983 */ /* 0x000ee80000300800 */
[----:B------:R-:W3:Y:S01]  /*26ef0*/  LDL.LU R15, [R1+0x1ac] ;  /* 0x0001ac00010f7983 */ /* 0x000ee20000300800 */
[----:B0-----:R-:W-:Y:S01]  /*26f00*/  MOV R26, R9 ;  /* 0x00000009001a7202 */ /* 0x001fe20000000f00 */
[----:B------:R-:W-:Y:S01]  /*26f10*/  IMAD.MOV.U32 R27, RZ, RZ, R8 ;  /* 0x000000ffff1b7224 */ /* 0x000fe200078e0008 */
[----:B-1----:R-:W-:Y:S01]  /*26f20*/  MOV R24, R11 ;  /* 0x0000000b00187202 */ /* 0x002fe20000000f00 */
[----:B------:R-:W-:Y:S01]  /*26f30*/  IMAD.MOV.U32 R25, RZ, RZ, R10 ;  /* 0x000000ffff197224 */ /* 0x000fe200078e000a */
[----:B------:R-:W4:Y:S04]  /*26f40*/  LDL.LU R8, [R1+0x180] ;  /* 0x0001800001087983 */ /* 0x000f280000300800 */
[----:B------:R-:W4:Y:S04]  /*26f50*/  LDL.LU R9, [R1+0x184] ;  /* 0x0001840001097983 */ /* 0x000f280000300800 */
[----:B------:R-:W4:Y:S04]  /*26f60*/  LDL.LU R10, [R1+0x188] ;  /* 0x00018800010a7983 */ /* 0x000f280000300800 */
[----:B------:R-:W4:Y:S04]  /*26f70*/  LDL.LU R11, [R1+0x18c] ;  /* 0x00018c00010b7983 */ /* 0x000f280000300800 */
[----:B------:R-:W-:Y:S04]  /*26f80*/  STL.64 [R1+0x4988], R26 ;  /* 0x0049881a01007387 */ /* 0x000fe80000100a00 */
[----:B------:R0:W-:Y:S04]  /*26f90*/  STL.64 [R1+0x4980], R24 ;  /* 0x0049801801007387 */ /* 0x0001e80000100a00 */
[----:B0-----:R-:W5:Y:S04]  /*26fa0*/  LDL.LU R24, [R1+0x150] ;  /* 0x0001500001187983 */ /* 0x001f680000300800 */
        /* <DEDUP_REMOVED lines=9> */
[----:B------:R-:W-:Y:S03]  /*27040*/  HMMA.16816.F32.BF16 R20, R20, R4, R16 ;  /* 0x000000041414723c */ /* 0x000fe60000041810 */
[----:B-----5:R-:W-:Y:S04]  /*27050*/  STL.64 [R1+0x49c0], R26 ;  /* 0x0049c01a01007387 */ /* 0x020fe80000100a00 */
[----:B--2---:R0:W-:Y:S04]  /*27060*/  STL.64 [R1+0x49b8], R24 ;  /* 0x0049b81801007387 */ /* 0x0041e80000100a00 */
[----:B0-----:R-:W2:Y:S04]  /*27070*/  LDL.LU R24, [R1+0x170] ;  /* 0x0001700001187983 */ /* 0x001ea80000300800 */
[----:B------:R-:W2:Y:S04]  /*27080*/  LDL.LU R25, [R1+0x174] ;  /* 0x0001740001197983 */ /* 0x000ea80000300800 */
[----:B------:R-:W2:Y:S04]  /*27090*/  LDL.LU R26, [R1+0x178] ;  /* 0x00017800011a7983 */ /* 0x000ea80000300800 */
[----:B------:R-:W2:Y:S04]  /*270a0*/  LDL.LU R27, [R1+0x17c] ;  /* 0x00017c00011b7983 */ /* 0x000ea80000300800 */
[----:B------:R-:W5:Y:S04]  /*270b0*/  LDL.LU.64 R18, [R1+0x4a10] ;  /* 0x004a100001127983 */ /* 0x000f680000300a00 */
[----:B------:R-:W3:Y:S04]  /*270c0*/  LDL.LU.64 R16, [R1+0x4a08] ;  /* 0x004a080001107983 */ /* 0x000ee80000300a00 */
[----:B------:R5:W-:Y:S04]  /*270d0*/  STL.64 [R1+0xb0], R20 ;  /* 0x0000b01401007387 */ /* 0x000be80000100a00 */
[----:B------:R0:W-:Y:S01]  /*270e0*/  STL.64 [R1+0xb8], R22 ;  /* 0x0000b81601007387 */ /* 0x0001e20000100a00 */
[----:B-----5:R-:W-:-:S03]  /*270f0*/  MOV R20, R19 ;  /* 0x0000001300147202 */ /* 0x020fc60000000f00 */
[----:B------:R-:W3:Y:S01]  /*27100*/  LDL.LU R19, [R1+0x4a04] ;  /* 0x004a040001137983 */ /* 0x000ee20000300800 */
[----:B0-----:R-:W-:Y:S01]  /*27110*/  MOV R22, R6 ;  /* 0x0000000600167202 */ /* 0x001fe20000000f00 */
[----:B------:R-:W-:Y:S02]  /*27120*/  IMAD.MOV.U32 R23, RZ, RZ, R29 ;  /* 0x000000ffff177224 */ /* 0x000fe400078e001d */
[----:B------:R-:W-:Y:S02]  /*27130*/  IMAD.MOV.U32 R21, RZ, RZ, R7 ;  /* 0x000000ffff157224 */ /* 0x000fe400078e0007 */
[----:B------:R-:W5:Y:S04]  /*27140*/  LDL.LU R7, [R1+0x4a00] ;  /* 0x004a000001077983 */ /* 0x000f680000300800 */
[----:B------:R-:W2:Y:S04]  /*27150*/  LDL.LU R6, [R1+0x49fc] ;  /* 0x0049fc0001067983 */ /* 0x000ea80000300800 */
[----:B------:R-:W2:Y:S04]  /*27160*/  LDL.LU R29, [R1+0x49f8] ;  /* 0x0049f800011d7983 */ /* 0x000ea80000300800 */
[----:B------:R-:W-:Y:S04]  /*27170*/  STL.64 [R1+0x49a8], R22 ;  /* 0x0049a81601007387 */ /* 0x000fe80000100a00 */
[----:B------:R0:W-:Y:S04]  /*27180*/  STL.64 [R1+0x49a0], R20 ;  /* 0x0049a01401007387 */ /* 0x0001e80000100a00 */
[----:B0-----:R-:W2:Y:S04]  /*27190*/  LDL.LU R20, [R1+0x160] ;  /* 0x0001600001147983 */ /* 0x001ea80000300800 */
[----:B------:R-:W2:Y:S04]  /*271a0*/  LDL.LU R21, [R1+0x164] ;  /* 0x0001640001157983 */ /* 0x000ea80000300800 */
[----:B------:R-:W4:Y:S04]  /*271b0*/  LDL.LU R22, [R1+0x168] ;  /* 0x0001680001167983 */ /* 0x000f280000300800 */
[----:B------:R-:W4:Y:S01]  /*271c0*/  LDL.LU R23, [R1+0x16c] ;  /* 0x00016c0001177983 */ /* 0x000f220000300800 */
[----:B---3--:R-:W-:Y:S03]  /*271d0*/  HMMA.16816.F32.BF16 R16, R16, R4, R12 ;  /* 0x000000041010723c */ /* 0x008fe6000004180c */
[----:B------:R-:W4:Y:S04]  /*271e0*/  LDL.LU.64 R14, [R1+0x49f0] ;  /* 0x0049f000010e7983 */ /* 0x000f280000300a00 */
[----:B------:R-:W4:-:S12]  /*271f0*/  LDL.LU.64 R12, [R1+0x49e8] ;  /* 0x0049e800010c7983 */ /* 0x000f180000300a00 */
[----:B------:R0:W-:Y:S04]  /*27200*/  STL.64 [R1+0x90], R16 ;  /* 0x0000901001007387 */ /* 0x0001e80000100a00 */
[----:B------:R1:W-:Y:S04]  /*27210*/  STL.64 [R1+0x98], R18 ;  /* 0x0000981201007387 */ /* 0x0003e80000100a00 */
[----:B0-----:R-:W3:Y:S04]  /*27220*/  LDL.LU R16, [R1+0x140] ;  /* 0x0001400001107983 */ /* 0x001ee80000300800 */
[----:B------:R-:W3:Y:S04]  /*27230*/  LDL.LU R17, [R1+0x144] ;  /* 0x0001440001117983 */ /* 0x000ee80000300800 */
[----:B-1----:R-:W3:Y:S01]  /*27240*/  LDL.LU R18, [R1+0x148] ;  /* 0x0001480001127983 */ /* 0x002ee20000300800 */
[----:B--2---:R-:W-:Y:S01]  /*27250*/  MOV R19, R29 ;  /* 0x0000001d00137202 */ /* 0x004fe20000000f00 */
[----:B----4-:R-:W-:Y:S02]  /*27260*/  HMMA.16816.F32.BF16 R12, R12, R4, R8 ;  /* 0x000000040c0c723c */ /* 0x010fe40000041808 */
[----:B------:R-:W2:Y:S04]  /*27270*/  LDL.LU.64 R10, [R1+0x49e0] ;  /* 0x0049e000010a7983 */ /* 0x000ea80000300a00 */
[----:B------:R-:W2:-:S13]  /*27280*/  LDL.LU.64 R8, [R1+0x49d8] ;  /* 0x0049d80001087983 */ /* 0x000e9a0000300a00 */
[----:B------:R-:W-:Y:S04]  /*27290*/  STL.64 [R1+0x80], R12 ;  /* 0x0000800c01007387 */ /* 0x000fe80000100a00 */
[----:B------:R5:W-:Y:S01]  /*272a0*/  STL [R1+0x88], R14 ;  /* 0x0000880e01007387 */ /* 0x000be20000100800 */
[----:B------:R-:W-:Y:S02]  /*272b0*/  IMAD.MOV.U32 R29, RZ, RZ, R15 ;  /* 0x000000ffff1d7224 */ /* 0x000fe400078e000f */
[----:B-----5:R-:W-:Y:S01]  /*272c0*/  IMAD.MOV.U32 R14, RZ, RZ, R7 ;  /* 0x000000ffff0e7224 */ /* 0x020fe200078e0007 */
[----:B------:R-:W4:Y:S01]  /*272d0*/  LDL.LU R12, [R1+0xa0] ;  /* 0x0000a000010c7983 */ /* 0x000f220000300800 */
[----:B------:R-:W-:-:S03]  /*272e0*/  MOV R13, R6 ;  /* 0x00000006000d7202 */ /* 0x000fc60000000f00 */
[----:B------:R-:W5:Y:S04]  /*272f0*/  LDL.LU R6, [R1+0x49d4] ;  /* 0x0049d40001067983 */ /* 0x000f680000300800 */
[----:B------:R-:W3:Y:S04]  /*27300*/  LDL.LU R7, [R1+0x49d0] ;  /* 0x0049d00001077983 */ /* 0x000ee80000300800 */
[----:B------:R-:W3:Y:S01]  /*27310*/  LDL.LU R15, [R1+0xac] ;  /* 0x0000ac00010f7983 */ /* 0x000ee20000300800 */
[----:B--2---:R-:W-:Y:S03]  /*27320*/  HMMA.16816.F32.BF16 R8, R8, R4, R24 ;  /* 0x000000040808723c */ /* 0x004fe60000041818 */
[----:B---3--:R5:W-:Y:S04]  /*27330*/  STL.64 [R1+0x4968], R14 ;  /* 0x0049680e01007387 */ /* 0x008be80000100a00 */
[----:B----4-:R0:W-:Y:S01]  /*27340*/  STL.64 [R1+0x4960], R12 ;  /* 0x0049600c01007387 */ /* 0x0101e20000100a00 */
[----:B-----5:R-:W-:-:S03]  /*27350*/  MOV R14, R6 ;  /* 0x00000006000e7202 */ /* 0x020fc60000000f00 */
[----:B0-----:R-:W2:Y:S04]  /*27360*/  LDL.LU R12, [R1+0x100] ;  /* 0x00010000010c7983 */ /* 0x001ea80000300800 */
[----:B------:R-:W2:Y:S04]  /*27370*/  LDL.LU R13, [R1+0x104] ;  /* 0x00010400010d7983 */ /* 0x000ea80000300800 */
[----:B------:R-:W3:Y:S01]  /*27380*/  LDL.LU R6, [R1+0x49cc] ;  /* 0x0049cc0001067983 */ /* 0x000ee20000300800 */
[----:B------:R-:W-:-:S03]  /*27390*/  IMAD.MOV.U32 R15, RZ, RZ, R7 ;  /* 0x000000ffff0f7224 */ /* 0x000fc600078e0007 */
[----:B------:R-:W3:Y:S04]  /*273a0*/  LDL.LU R7, [R1+0x49c8] ;  /* 0x0049c80001077983 */ /* 0x000ee80000300800 */
[----:B------:R-:W-:Y:S04]  /*273b0*/  STL [R1+0x4920], R29 ;  /* 0x0049201d01007387 */ /* 0x000fe80000100800 */
[----:B------:R-:W3:Y:S04]  /*273c0*/  LDL.LU.64 R26, [R1+0x49c0] ;  /* 0x0049c000011a7983 */ /* 0x000ee80000300a00 */
[----:B------:R-:W3:Y:S04]  /*273d0*/  LDL.LU.64 R24, [R1+0x49b8] ;  /* 0x0049b80001187983 */ /* 0x000ee80000300a00 */
[----:B------:R0:W-:Y:S04]  /*273e0*/  STL.64 [R1+0x70], R8 ;  /* 0x0000700801007387 */ /* 0x0001e80000100a00 */
[----:B------:R1:W-:Y:S04]  /*273f0*/  STL.64 [R1+0x78], R10 ;  /* 0x0000780a01007387 */ /* 0x0003e80000100a00 */
[----:B0-----:R-:W4:Y:S04]  /*27400*/  LDL.LU R8, [R1] ;  /* 0x0000000001087983 */ /* 0x001f280000300800 */
[----:B------:R-:W4:Y:S01]  /*27410*/  LDL.LU R9, [R1+0x4] ;  /* 0x0000040001097983 */ /* 0x000f220000300800 */
[----:B-1----:R-:W-:Y:S01]  /*27420*/  MOV R10, R2 ;  /* 0x00000002000a7202 */ /* 0x002fe20000000f00 */
[----:B------:R-:W-:-:S02]  /*27430*/  IMAD.MOV.U32 R11, RZ, RZ, R28 ;  /* 0x000000ffff0b7224 */ /* 0x000fc400078e001c */
[----:B------:R-:W5:Y:S04]  /*27440*/  LDL.LU R2, [R1+0x49b4] ;  /* 0x0049b40001027983 */ /* 0x000f680000300800 */
[----:B------:R-:W2:Y:S01]  /*27450*/  LDL.LU R28, [R1+0x49b0] ;  /* 0x0049b000011c7983 */ /* 0x000ea20000300800 */
        /* <DEDUP_REMOVED lines=12> */
[----:B------:R-:W-:Y:S01]  /*27520*/  LDSM.16.MT88.4 R20, [R3+UR5+0x1e100] ;  /* 0x01e100050314783b */ /* 0x000fe20008004200 */
[----:B---3--:R-:W-:Y:S03]  /*27530*/  HMMA.16816.F32.BF16 R16, R24, R6, R16 ;  /* 0x000000061810723c */ /* 0x008fe60000041810 */
        /* <DEDUP_REMOVED lines=21> */
[----:B------:R-:W-:Y:S04]  /*27690*/  STL.64 [R1+0xd0], R8 ;  /* 0x0000d00801007387 */ /* 0x000fe80000100a00 */
[----:B------:R-:W-:Y:S04]  /*276a0*/  STL.64 [R1+0xd8], R10 ;  /* 0x0000d80a01007387 */ /* 0x000fe80000100a00 */
[----:B------:R-:W0:Y:S02]  /*276b0*/  LDSM.16.MT88.4 R8, [R28+UR5+0x1e000] ;  /* 0x01e000051c08783b */ /* 0x000e240008004200 */
[----:B0-----:R-:W-:Y:S01]  /*276c0*/  MOV R0, R8 ;  /* 0x0000000800007202 */ /* 0x001fe20000000f00 */
[----:B------:R-:W-:Y:S01]  /*276d0*/  IMAD.MOV.U32 R5, RZ, RZ, R9 ;  /* 0x000000ffff057224 */ /* 0x000fe200078e0009 */
[----:B------:R-:W-:Y:S01]  /*276e0*/  MOV R4, R10 ;  /* 0x0000000a00047202 */ /* 0x000fe20000000f00 */
[----:B------:R-:W-:-:S02]  /*276f0*/  IMAD.MOV.U32 R3, RZ, RZ, R11 ;  /* 0x000000ffff037224 */ /* 0x000fc400078e000b */
[----:B------:R-:W0:Y:S04]  /*27700*/  LDSM.16.MT88.4 R8, [R28+UR5+0x1e080] ;  /* 0x01e080051c08783b */ /* 0x000e280008004200 */
[----:B------:R-:W-:Y:S04]  /*27710*/  STL [R1+0x4930], R3 ;  /* 0x0049300301007387 */ /* 0x000fe80000100800 */
[----:B------:R-:W-:Y:S04]  /*27720*/  STL [R1+0x492c], R4 ;  /* 0x00492c0401007387 */ /* 0x000fe80000100800 */
[----:B------:R-:W-:Y:S04]  /*27730*/  STL [R1+0x4928], R5 ;  /* 0x0049280501007387 */ /* 0x000fe80000100800 */
[----:B------:R-:W-:Y:S01]  /*27740*/  STL [R1+0x4924], R0 ;  /* 0x0049240001007387 */ /* 0x000fe20000100800 */
[----:B--2---:R-:W-:Y:S01]  /*27750*/  HMMA.16816.F32.BF16 R12, R24, R6, R12 ;  /* 0x00000006180c723c */ /* 0x004fe2000004180c */
        /* <DEDUP_REMOVED lines=9> */
[----:B------:R-:W0:Y:S06]  /*277f0*/  LDSM.16.MT88.4 R8, [R28+UR5+0x1e180] ;  /* 0x01e180051c08783b */ /* 0x000e2c0008004200 */
[----:B------:R-:W-:Y:S04]  /*27800*/  STL.64 [R1+0x1a0], R12 ;  /* 0x0001a00c01007387 */ /* 0x000fe80000100a00 */
[----:B------:R-:W-:Y:S04]  /*27810*/  STL.64 [R1+0x1a8], R14 ;  /* 0x0001a80e01007387 */ /* 0x000fe80000100a00 */
[----:B------:R0:W-:Y:S04]  /*27820*/  STL [R1+0x493c], R25 ;  /* 0x00493c1901007387 */ /* 0x0001e80000100800 */
[----:B------:R1:W-:Y:S04]  /*27830*/  STL [R1+0x4938], R26 ;  /* 0x0049381a01007387 */ /* 0x0003e80000100800 */
[----:B------:R2:W-:Y:S04]  /*27840*/  STL [R1+0x4934], R27 ;  /* 0x0049341b01007387 */ /* 0x0005e80000100800 */
[----:B-----5:R-:W-:Y:S01]  /*27850*/  LDSM.16.MT88.4 R12, [R2+UR5+0x1e080] ;  /* 0x01e08005020c783b */ /* 0x020fe20008004200 */
[----:B0-----:R-:W-:Y:S01]  /*27860*/  MOV R25, R8 ;  /* 0x0000000800197202 */ /* 0x001fe20000000f00 */
[----:B-1----:R-:W-:Y:S01]  /*27870*/  IMAD.MOV.U32 R26, RZ, RZ, R9 ;  /* 0x000000ffff1a7224 */ /* 0x002fe200078e0009 */
[----:B--2---:R-:W-:Y:S01]  /*27880*/  MOV R27, R10 ;  /* 0x0000000a001b7202 */ /* 0x004fe20000000f00 */
[----:B------:R-:W-:-:S02]  /*27890*/  IMAD.MOV.U32 R3, RZ, RZ, R11 ;  /* 0x000000ffff037224 */ /* 0x000fc400078e000b */
[----:B------:R-:W0:Y:S04]  /*278a0*/  LDSM.16.MT88.4 R8, [R2+UR5+0x1e000] ;  /* 0x01e000050208783b */ /* 0x000e280008004200 */
[----:B------:R-:W-:Y:S04]  /*278b0*/  STL [R1+0x486c], R28 ;  /* 0x00486c1c01007387 */ /* 0x000fe80000100800 */
[----:B0-----:R-:W-:Y:S04]  /*278c0*/  STL.64 [R1+0x48b0], R10 ;  /* 0x0048b00a01007387 */ /* 0x001fe80000100a00 */
[----:B------:R0:W-:Y:S04]  /*278d0*/  STL.64 [R1+0x48a8], R8 ;  /* 0x0048a80801007387 */ /* 0x0001e80000100a00 */
[----:B0-----:R-:W2:Y:S04]  /*278e0*/  LDL.LU R8, [R1+0x130] ;  /* 0x0001300001087983 */ /* 0x001ea80000300800 */
[----:B------:R-:W2:Y:S04]  /*278f0*/  LDL.LU R9, [R1+0x134] ;  /* 0x0001340001097983 */ /* 0x000ea80000300800 */
[----:B------:R-:W2:Y:S04]  /*27900*/  LDL.LU R10, [R1+0x138] ;  /* 0x00013800010a7983 */ /* 0x000ea80000300800 */
[----:B------:R-:W2:Y:S04]  /*27910*/  LDL.LU R11, [R1+0x13c] ;  /* 0x00013c00010b7983 */ /* 0x000ea80000300800 */
[----:B------:R0:W-:Y:S04]  /*27920*/  STL.64 [R1+0x48a0], R14 ;  /* 0x0048a00e01007387 */ /* 0x0001e80000100a00 */
[----:B------:R1:W-:Y:S01]  /*27930*/  STL.64 [R1+0x4898], R12 ;  /* 0x0048980c01007387 */ /* 0x0003e20000100a00 */
[----:B0-----:R-:W-:-:S02]  /*27940*/  MOV R14, R17 ;  /* 0x00000011000e7202 */ /* 0x001fc40000000f00 */
[----:B-1----:R-:W-:Y:S01]  /*27950*/  MOV R12, R19 ;  /* 0x00000013000c7202 */ /* 0x002fe20000000f00 */
[----:B------:R-:W-:Y:S02]  /*27960*/  IMAD.MOV.U32 R13, RZ, RZ, R18 ;  /* 0x000000ffff0d7224 */ /* 0x000fe400078e0012 */
[----:B------:R-:W-:Y:S02]  /*27970*/  IMAD.MOV.U32 R15, RZ, RZ, R16 ;  /* 0x000000ffff0f7224 */ /* 0x000fe400078e0010 */
[----:B------:R-:W0:Y:S04]  /*27980*/  LDSM.16.MT88.4 R16, [R2+UR5+0x1e100] ;  /* 0x01e100050210783b */ /* 0x000e280008004200 */
[----:B0-----:R-:W-:Y:S04]  /*27990*/  STL.64 [R1+0x4890], R18 ;  /* 0x0048901201007387 */ /* 0x001fe80000100a00 */
[----:B------:R0:W-:Y:S04]  /*279a0*/  STL.64 [R1+0x4888], R16 ;  /* 0x0048881001007387 */ /* 0x0001e80000100a00 */
[----:B0-----:R-:W3:Y:S04]  /*279b0*/  LDL.LU R16, [R1+0xf0] ;  /* 0x0000f00001107983 */ /* 0x001ee80000300800 */
[----:B------:R-:W3:Y:S04]  /*279c0*/  LDL.LU R17, [R1+0xf4] ;  /* 0x0000f40001117983 */ /* 0x000ee80000300800 */
[----:B------:R-:W3:Y:S04]  /*279d0*/  LDL.LU R18, [R1+0xf8] ;  /* 0x0000f80001127983 */ /* 0x000ee80000300800 */
[----:B------:R-:W3:Y:S01]  /*279e0*/  LDL.LU R19, [R1+0xfc] ;  /* 0x0000fc0001137983 */ /* 0x000ee20000300800 */
[----:B--2---:R-:W-:Y:S01]  /*279f0*/  HMMA.16816.F32.BF16 R20, R20, R6, R8 ;  /* 0x000000061414723c */ /* 0x004fe20000041808 */
[----:B------:R-:W-:-:S02]  /*27a00*/  MOV R8, R25 ;  /* 0x0000001900087202 */ /* 0x000fc40000000f00 */
[----:B------:R-:W2:-:S15]  /*27a10*/  LDL.LU R25, [R1+0x493c] ;  /* 0x00493c0001197983 */ /* 0x000e9e0000300800 */
[----:B------:R-:W-:Y:S01]  /*27a20*/  NOP ;  /* 0x0000000000007918 */ /* 0x000fe20000000000 */
[----:B------:R-:W-:Y:S04]  /*27a30*/  STL.64 [R1+0x170], R20 ;  /* 0x0001701401007387 */ /* 0x000fe80000100a00 */
[----:B------:R-:W-:Y:S04]  /*27a40*/  STL.64 [R1+0x178], R22 ;  /* 0x0001781601007387 */ /* 0x000fe80000100a00 */
[----:B------:R-:W0:Y:S01]  /*27a50*/  LDSM.16.MT88.4 R20, [R2+UR5+0x1e180] ;  /* 0x01e180050214783b */ /* 0x000e220008004200 */
[----:B------:R-:W-:Y:S01]  /*27a60*/  MOV R10, R27 ;  /* 0x0000001b000a7202 */ /* 0x000fe20000000f00 */
[----:B------:R-:W-:-:S02]  /*27a70*/  IMAD.MOV.U32 R11, RZ, RZ, R3 ;  /* 0x000000ffff0b7224 */ /* 0x000fc400078e0003 */
[----:B------:R-:W-:Y:S02]  /*27a80*/  IMAD.MOV.U32 R9, RZ, RZ, R26 ;  /* 0x000000ffff097224 */ /* 0x000fe400078e001a */
[----:B------:R-:W4:Y:S04]  /*27a90*/  LDL.LU R26, [R1+0x4938] ;  /* 0x00493800011a7983 */ /* 0x000f280000300800 */
[----:B------:R-:W5:Y:S04]  /*27aa0*/  LDL.LU R27, [R1+0x4934] ;  /* 0x00493400011b7983 */ /* 0x000f680000300800 */
[----:B------:R-:W5:Y:S04]  /*27ab0*/  LDL.LU R3, [R1+0x4930] ;  /* 0x0049300001037983 */ /* 0x000f680000300800 */
[----:B------:R-:W-:Y:S04]  /*27ac0*/  STL.64 [R1+0x48d0], R10 ;  /* 0x0048d00a01007387 */ /* 0x000fe80000100a00 */
[----:B------:R1:W-:Y:S02]  /*27ad0*/  STL.64 [R1+0x48c8], R8 ;  /* 0x0048c80801007387 */ /* 0x0003e40000100a00 */
[----:B-1----:R-:W-:Y:S01]  /*27ae0*/  MOV R8, R4 ;  /* 0x0000000400087202 */ /* 0x002fe20000000f00 */
[----:B------:R-:W-:Y:S01]  /*27af0*/  IMAD.MOV.U32 R9, RZ, RZ, R5 ;  /* 0x000000ffff097224 */ /* 0x000fe200078e0005 */
[----:B------:R-:W-:Y:S01]  /*27b00*/  MOV R10, R0 ;  /* 0x00000000000a7202 */ /* 0x000fe20000000f00 */
[----:B0-----:R-:W-:Y:S01]  /*27b10*/  STL [R1+0x4884], R20 ;  /* 0x0048841401007387 */ /* 0x001fe20000100800 */
[----:B---3--:R-:W-:Y:S03]  /*27b20*/  HMMA.16816.F32.BF16 R12, R12, R6, R16 ;  /* 0x000000060c0c723c */ /* 0x008fe60000041810 */
[----:B------:R-:W-:Y:S04]  /*27b30*/  STL [R1+0x4880], R21 ;  /* 0x0048801501007387 */ /* 0x000fe80000100800 */
[----:B------:R-:W-:Y:S04]  /*27b40*/  STL [R1+0x487c], R22 ;  /* 0x00487c1601007387 */ /* 0x000fe80000100800 */
[----:B------:R-:W-:Y:S04]  /*27b50*/  STL [R1+0x4878], R23 ;  /* 0x0048781701007387 */ /* 0x000fe80000100800 */
[----:B------:R-:W-:Y:S04]  /*27b60*/  STL [R1+0x4850], R2 ;  /* 0x0048500201007387 */ /* 0x000fe80000100800 */
[----:B------:R-:W3:Y:S04]  /*27b70*/  LDL.LU R4, [R1+0x492c] ;  /* 0x00492c0001047983 */ /* 0x000ee80000300800 */
[----:B------:R0:W-:Y:S04]  /*27b80*/  STL.64 [R1+0x160], R12 ;  /* 0x0001600c01007387 */ /* 0x0001e80000100a00 */
[----:B------:R1:W-:Y:S04]  /*27b90*/  STL.64 [R1+0x168], R14 ;  /* 0x0001680e01007387 */ /* 0x0003e80000100a00 */
[----:B------:R-:W3:Y:S04]  /*27ba0*/  LDL.LU R5, [R1+0x4928] ;  /* 0x0049280001057983 */ /* 0x000ee80000300800 */
[----:B------:R-:W3:Y:S01]  /*27bb0*/  LDL.LU R0, [R1+0x4924] ;  /* 0x0049240001007983 */ /* 0x000ee20000300800 */
[----:B------:R-:W-:-:S03]  /*27bc0*/  IMAD.MOV.U32 R11, RZ, RZ, R29 ;  /* 0x000000ffff0b7224 */ /* 0x000fc600078e001d */
[----:B------:R-:W3:Y:S04]  /*27bd0*/  LDL.LU R29, [R1+0x4920] ;  /* 0x00492000011d7983 */ /* 0x000ee80000300800 */
[----:B------:R1:W-:Y:S04]  /*27be0*/  STL.64 [R1+0x48f0], R10 ;  /* 0x0048f00a01007387 */ /* 0x0003e80000100a00 */
[----:B------:R4:W-:Y:S04]  /*27bf0*/  STL.64 [R1+0x48e8], R8 ;  /* 0x0048e80801007387 */ /* 0x0009e80000100a00 */
[----:B0-----:R-:W3:Y:S04]  /*27c00*/  LDL.LU R12, [R1+0xb0] ;  /* 0x0000b000010c7983 */ /* 0x001ee80000300800 */
[----:B------:R-:W3:Y:S04]  /*27c10*/  LDL.LU R13, [R1+0xb4] ;  /* 0x0000b400010d7983 */ /* 0x000ee80000300800 */
[----:B-1----:R-:W3:Y:S04]  /*27c20*/  LDL.LU R14, [R1+0xb8] ;  /* 0x0000b800010e7983 */ /* 0x002ee80000300800 */
[----:B------:R-:W3:Y:S01]  /*27c30*/  LDL.LU R15, [R1+0xbc] ;  /* 0x0000bc00010f7983 */ /* 0x000ee20000300800 */
[----:B------:R-:W-:Y:S01]  /*27c40*/  IMAD.MOV.U32 R11, RZ, RZ, R24 ;  /* 0x000000ffff0b7224 */ /* 0x000fe200078e0018 */
[----:B--2---:R-:W-:Y:S01]  /*27c50*/  MOV R10, R25 ;  /* 0x00000019000a7202 */ /* 0x004fe20000000f00 */
[----:B----4-:R-:W-:Y:S01]  /*27c60*/  IMAD.MOV.U32 R9, RZ, RZ, R26 ;  /* 0x000000ffff097224 */ /* 0x010fe200078e001a */
[----:B-----5:R-:W-:-:S02]  /*27c70*/  MOV R8, R27 ;  /* 0x0000001b00087202 */ /* 0x020fc40000000f00 */
[----:B---3--:R-:W-:Y:S02]  /*27c80*/  MOV R20, R0 ;  /* 0x0000000000147202 */ /* 0x008fe40000000f00 */
[----:B------:R-:W2:Y:S04]  /*27c90*/  LDL.LU R0, [R1+0x491c] ;  /* 0x00491c0001007983 */ /* 0x000ea80000300800 */
[----:B------:R-:W3:Y:S04]  /*27ca0*/  LDL R27, [R1+0x1f0] ;  /* 0x0001f000011b7983 */ /* 0x000ee80000100800 */
[----:B------:R-:W-:Y:S04]  /*27cb0*/  STL.64 [R1+0x4910], R10 ;  /* 0x0049100a01007387 */ /* 0x000fe80000100a00 */
[----:B------:R0:W-:Y:S04]  /*27cc0*/  STL.64 [R1+0x4908], R8 ;  /* 0x0049080801007387 */ /* 0x0001e80000100a00 */
[----:B0-----:R-:W4:Y:S04]  /*27cd0*/  LDL.LU R8, [R1+0x120] ;  /* 0x0001200001087983 */ /* 0x001f280000300800 */
[----:B------:R-:W4:Y:S04]  /*27ce0*/  LDL.LU R9, [R1+0x124] ;  /* 0x0001240001097983 */ /* 0x000f280000300800 */
[----:B------:R-:W4:Y:S04]  /*27cf0*/  LDL.LU R10, [R1+0x128] ;  /* 0x00012800010a7983 */ /* 0x000f280000300800 */
[----:B------:R-:W4:Y:S04]  /*27d00*/  LDL.LU R11, [R1+0x12c] ;  /* 0x00012c00010b7983 */ /* 0x000f280000300800 */
[----:B------:R-:W-:Y:S04]  /*27d10*/  STL.64 [R1+0x48c0], R14 ;  /* 0x0048c00e01007387 */ /* 0x000fe80000100a00 */
[----:B------:R0:W-:Y:S04]  /*27d20*/  STL.64 [R1+0x48b8], R12 ;  /* 0x0048b80c01007387 */ /* 0x0001e80000100a00 */
[----:B0-----:R-:W5:Y:S04]  /*27d30*/  LDL.LU R12, [R1+0xc0] ;  /* 0x0000c000010c7983 */ /* 0x001f680000300800 */
[----:B------:R-:W5:Y:S04]  /*27d40*/  LDL.LU R13, [R1+0xc4] ;  /* 0x0000c400010d7983 */ /* 0x000f680000300800 */
[----:B------:R-:W4:Y:S01]  /*27d50*/  LDL.LU R14, [R1+0xc8] ;  /* 0x0000c800010e7983 */ /* 0x000f220000300800 */
[----:B--2---:R-:W-:-:S03]  /*27d60*/  MOV R15, R0 ;  /* 0x00000000000f7202 */ /* 0x004fc60000000f00 */
[----:B---3--:R-:W-:Y:S04]  /*27d70*/  LDSM.16.M88.4 R24, [R27+UR5+0x40200] ;  /* 0x040200051b18783b */ /* 0x008fe80008000200 */
[----:B------:R-:W2:Y:S04]  /*27d80*/  LDL.LU R0, [R1+0x4918] ;  /* 0x0049180001007983 */ /* 0x000ea80000300800 */
[----:B----4-:R-:W-:Y:S04]  /*27d90*/  STL.64 [R1+0x48e0], R14 ;  /* 0x0048e00e01007387 */ /* 0x010fe80000100a00 */
[----:B-----5:R0:W-:Y:S04]  /*27da0*/  STL.64 [R1+0x48d8], R12 ;  /* 0x0048d80c01007387 */ /* 0x0201e80000100a00 */
[----:B0-----:R-:W3:Y:S04]  /*27db0*/  LDL.LU R12, [R1+0xe0] ;  /* 0x0000e000010c7983 */ /* 0x001ee80000300800 */
[----:B------:R-:W3:Y:S04]  /*27dc0*/  LDL.LU R13, [R1+0xe4] ;  /* 0x0000e400010d7983 */ /* 0x000ee80000300800 */
[----:B------:R-:W4:Y:S04]  /*27dd0*/  LDL.LU R14, [R1+0xe8] ;  /* 0x0000e800010e7983 */ /* 0x000f280000300800 */
[----:B------:R-:W4:Y:S01]  /*27de0*/  LDL.LU R15, [R1+0xec] ;  /* 0x0000ec00010f7983 */ /* 0x000f220000300800 */
[----:B------:R-:W-:Y:S01]  /*27df0*/  IMAD.MOV.U32 R21, RZ, RZ, R5 ;  /* 0x000000ffff157224 */ /* 0x000fe200078e0005 */
[----:B------:R-:W-:Y:S01]  /*27e00*/  MOV R22, R4 ;  /* 0x0000000400167202 */ /* 0x000fe20000000f00 */
[----:B------:R-:W-:-:S07]  /*27e10*/  IMAD.MOV.U32 R23, RZ, RZ, R3 ;  /* 0x000000ffff177224 */ /* 0x000fce00078e0003 */
[----:B------:R-:W-:-:S15]  /*27e20*/  HMMA.16816.F32.BF16 R8, R20, R6, R8 ;  /* 0x000000061408723c */ /* 0x000fde0000041808 */
[----:B------:R-:W-:-:S04]  /*27e30*/  NOP ;  /* 0x0000000000007918 */ /* 0x000fc80000000000 */
[----:B------:R-:W-:Y:S01]  /*27e40*/  IMAD.MOV.U32 R2, RZ, RZ, R11 ;  /* 0x000000ffff027224 */ /* 0x000fe200078e000b */
[----:B--2---:R-:W0:Y:S02]  /*27e50*/  LDSM.16.MT88.4 R16, [R0+UR5+0x20000] ;  /* 0x020000050010783b */ /* 0x004e240008004200 */
[----:B0-----:R-:W-:Y:S01]  /*27e60*/  IMAD.MOV.U32 R4, RZ, RZ, R16 ;  /* 0x000000ffff047224 */ /* 0x001fe200078e0010 */
[----:B------:R-:W-:Y:S01]  /*27e70*/  MOV R5, R17 ;  /* 0x0000001100057202 */ /* 0x000fe20000000f00 */
[----:B----4-:R-:W-:Y:S04]  /*27e80*/  STL.64 [R1+0x4900], R14 ;  /* 0x0049000e01007387 */ /* 0x010fe80000100a00 */
[----:B---3--:R0:W-:Y:S01]  /*27e90*/  STL.64 [R1+0x48f8], R12 ;  /* 0x0048f80c01007387 */ /* 0x0081e20000100a00 */
[----:B------:R-:W-:Y:S01]  /*27ea0*/  IMAD.MOV.U32 R28, RZ, RZ, R18 ;  /* 0x000000ffff1c7224 */ /* 0x000fe200078e0012 */
[----:B------:R-:W-:-:S02]  /*27eb0*/  MOV R3, R19 ;  /* 0x0000001300037202 */ /* 0x000fc40000000f00 */
[----:B0-----:R-:W2:Y:S04]  /*27ec0*/  LDL.LU R12, [R1+0x110] ;  /* 0x00011000010c7983 */ /* 0x001ea80000300800 */
        /* <DEDUP_REMOVED lines=8> */
[----:B------:R-:W-:Y:S04]  /*27f50*/  STL [R1+0x4748], R27 ;  /* 0x0047481b01007387 */ /* 0x000fe80000100800 */
[----:B------:R-:W-:Y:S04]  /*27f60*/  STL.64 [R1+0x150], R8 ;  /* 0x0001500801007387 */ /* 0x000fe80000100a00 */
[----:B------:R-:W-:Y:S04]  /*27f70*/  STL [R1+0x158], R10 ;  /* 0x0001580a01007387 */ /* 0x000fe80000100800 */
[----:B------:R-:W0:Y:S04]  /*27f80*/  LDSM.16.MT88.4 R8, [R0+UR5+0x20080] ;  /* 0x020080050008783b */ /* 0x000e280008004200 */
        /* <DEDUP_REMOVED lines=11> */
[----:B------:R0:W-:Y:S01]  /*28040*/  STL [R1+0x138], R10 ;  /* 0x0001380a01007387 */ /* 0x0001e20000100800 */
[----:B-1----:R-:W-:-:S03]  /*28050*/  MOV R2, R11 ;  /* 0x0000000b00027202 */ /* 0x002fc60000000f00 */
[----:B0-----:R-:W2:Y:S04]  /*28060*/  LDL.LU.64 R10, [R1+0x48f0] ;  /* 0x0048f000010a7983 */ /* 0x001ea80000300a00 */
        /* <DEDUP_REMOVED lines=12> */
[----:B------:R-:W-:Y:S01]  /*28130*/  IMAD.MOV.U32 R27, RZ, RZ, R10 ;  /* 0x000000ffff1b7224 */ /* 0x000fe200078e000a */
[----:B------:R0:W-:Y:S01]  /*28140*/  STL.64 [R1+0x100], R8 ;  /* 0x0001000801007387 */ /* 0x0001e20000100a00 */
[----:B------:R-:W-:-:S03]  /*28150*/  MOV R26, R11 ;  /* 0x0000000b001a7202 */ /* 0x000fc60000000f00 */
[----:B------:R-:W2:Y:S04]  /*28160*/  LDL.LU.64 R10, [R1+0x48b0] ;  /* 0x0048b000010a7983 */ /* 0x000ea80000300a00 */
[----:B0-----:R-:W2:Y:S04]  /*28170*/  LDL.LU.64 R8, [R1+0x48a8] ;  /* 0x0048a80001087983 */ /* 0x001ea80000300a00 */
[----:B------:R-:W-:Y:S04]  /*28180*/  STL [R1+0x4860], R26 ;  /* 0x0048601a01007387 */ /* 0x000fe80000100800 */
[----:B------:R-:W-:Y:S04]  /*28190*/  STL [R1+0x485c], R27 ;  /* 0x00485c1b01007387 */ /* 0x000fe80000100800 */
[----:B------:R0:W-:Y:S04]  /*281a0*/  STL.64 [R1+0x4870], R24 ;  /* 0x0048701801007387 */ /* 0x0001e80000100a00 */
[----:B0-----:R-:W4:Y:S04]  /*281b0*/  LDL.LU R24, [R1+0x70] ;  /* 0x0000700001187983 */ /* 0x001f280000300800 */
[----:B------:R-:W4:Y:S04]  /*281c0*/  LDL.LU R25, [R1+0x74] ;  /* 0x0000740001197983 */ /* 0x000f280000300800 */
[----:B------:R-:W4:Y:S04]  /*281d0*/  LDL.LU R26, [R1+0x78] ;  /* 0x00007800011a7983 */ /* 0x000f280000300800 */
[----:B------:R-:W4:Y:S01]  /*281e0*/  LDL.LU R27, [R1+0x7c] ;  /* 0x00007c00011b7983 */ /* 0x000f220000300800 */
[----:B--2---:R-:W-:Y:S03]  /*281f0*/  HMMA.16816.F32.BF16 R8, R8, R6, R12 ;  /* 0x000000060808723c */ /* 0x004fe6000004180c */
[----:B------:R-:W3:Y:S04]  /*28200*/  LDL.LU.64 R14, [R1+0x48a0] ;  /* 0x0048a000010e7983 */ /* 0x000ee80000300a00 */
[----:B------:R-:W3:-:S12]  /*28210*/  LDL.LU.64 R12, [R1+0x4898] ;  /* 0x00489800010c7983 */ /* 0x000ed80000300a00 */
[----:B------:R0:W-:Y:S04]  /*28220*/  STL.64 [R1+0x120], R8 ;  /* 0x0001200801007387 */ /* 0x0001e80000100a00 */
[----:B------:R1:W-:Y:S04]  /*28230*/  STL.64 [R1+0x128], R10 ;  /* 0x0001280a01007387 */ /* 0x0003e80000100a00 */
[----:B0-----:R-:W2:Y:S04]  /*28240*/  LDL.LU R8, [R1+0x80] ;  /* 0x0000800001087983 */ /* 0x001ea80000300800 */
[----:B------:R-:W2:Y:S04]  /*28250*/  LDL.LU R9, [R1+0x84] ;  /* 0x0000840001097983 */ /* 0x000ea80000300800 */
[----:B-1----:R-:W2:Y:S01]  /*28260*/  LDL.LU R10, [R1+0x88] ;  /* 0x00008800010a7983 */ /* 0x002ea20000300800 */
[----:B------:R-:W-:Y:S01]  /*28270*/  IMAD.MOV.U32 R11, RZ, RZ, R29 ;  /* 0x000000ffff0b7224 */ /* 0x000fe200078e001d */
[----:B---3--:R-:W-:Y:S02]  /*28280*/  HMMA.16816.F32.BF16 R12, R12, R6, R16 ;  /* 0x000000060c0c723c */ /* 0x008fe40000041810 */
[----:B------:R-:W2:Y:S04]  /*28290*/  LDL.LU.64 R18, [R1+0x4890] ;  /* 0x0048900001127983 */ /* 0x000ea80000300a00 */
[----:B------:R-:W2:-:S13]  /*282a0*/  LDL.LU.64 R16, [R1+0x4888] ;  /* 0x0048880001107983 */ /* 0x000e9a0000300a00 */
[----:B------:R0:W-:Y:S04]  /*282b0*/  STL.64 [R1+0xf0], R12 ;  /* 0x0000f00c01007387 */ /* 0x0001e80000100a00 */
[----:B------:R1:W-:Y:S01]  /*282c0*/  STL [R1+0xf8], R14 ;  /* 0x0000f80e01007387 */ /* 0x0003e20000100800 */
[----:B------:R-:W-:Y:S02]  /*282d0*/  MOV R29, R15 ;  /* 0x0000000f001d7202 */ /* 0x000fe40000000f00 */
[----:B------:R-:W-:Y:S01]  /*282e0*/  MOV R15, R23 ;  /* 0x00000017000f7202 */ /* 0x000fe20000000f00 */
[----:B0-----:R-:W-:Y:S01]  /*282f0*/  IMAD.MOV.U32 R12, RZ, RZ, R20 ;  /* 0x000000ffff0c7224 */ /* 0x001fe200078e0014 */
[----:B------:R-:W-:Y:S01]  /*28300*/  MOV R13, R21 ;  /* 0x00000015000d7202 */ /* 0x000fe20000000f00 */
[----:B------:R-:W4:Y:S04]  /*28310*/  LDL.LU R20, [R1+0x4884] ;  /* 0x0048840001147983 */ /* 0x000f280000300800 */
[----:B------:R-:W4:Y:S01]  /*28320*/  LDL.LU R21, [R1+0x4880] ;  /* 0x0048800001157983 */ /* 0x000f220000300800 */
[----:B-1----:R-:W-:-:S03]  /*28330*/  IMAD.MOV.U32 R14, RZ, RZ, R22 ;  /* 0x000000ffff0e7224 */ /* 0x002fc600078e0016 */
[----:B------:R-:W4:Y:S04]  /*28340*/  LDL.LU R22, [R1+0x487c] ;  /* 0x00487c0001167983 */ /* 0x000f280000300800 */
[----:B------:R-:W4:Y:S04]  /*28350*/  LDL.LU R23, [R1+0x4878] ;  /* 0x0048780001177983 */ /* 0x000f280000300800 */
[----:B------:R-:W-:Y:S01]  /*28360*/  STL [R1+0x4864], R29 ;  /* 0x0048641d01007387 */ /* 0x000fe20000100800 */
[----:B--2---:R-:W-:Y:S03]  /*28370*/  HMMA.16816.F32.BF16 R8, R16, R6, R8 ;  /* 0x000000061008723c */ /* 0x004fe60000041808 */
[----:B------:R-:W2:-:S15]  /*28380*/  LDL.LU R16, [R1+0x50] ;  /* 0x0000500001107983 */ /* 0x000e9e0000300800 */
[----:B------:R-:W-:Y:S01]  /*28390*/  NOP ;  /* 0x0000000000007918 */ /* 0x000fe20000000000 */
[----:B------:R-:W-:Y:S04]  /*283a0*/  STL.64 [R1+0x1b0], R8 ;  /* 0x0001b00801007387 */ /* 0x000fe80000100a00 */
[----:B------:R-:W-:Y:S04]  /*283b0*/  STL.64 [R1+0x1b8], R10 ;  /* 0x0001b80a01007387 */ /* 0x000fe80000100a00 */
[----:B------:R-:W2:Y:S04]  /*283c0*/  LDL.LU R17, [R1+0x54] ;  /* 0x0000540001117983 */ /* 0x000ea80000300800 */
[----:B------:R-:W2:Y:S04]  /*283d0*/  LDL.LU R18, [R1+0x58] ;  /* 0x0000580001127983 */ /* 0x000ea80000300800 */
[----:B------:R-:W2:Y:S04]  /*283e0*/  LDL.LU R19, [R1+0x5c] ;  /* 0x00005c0001137983 */ /* 0x000ea80000300800 */
[----:B------:R-:W-:Y:S01]  /*283f0*/  LDSM.16.MT88.4 R8, [R0+UR5+0x20100] ;  /* 0x020100050008783b */ /* 0x000fe20008004200 */
[----:B----4-:R-:W-:Y:S03]  /*28400*/  HMMA.16816.F32.BF16 R20, R20, R6, R24 ;  /* 0x000000061414723c */ /* 0x010fe60000041818 */
[----:B------:R-:W2:-:S15]  /*28410*/  LDL.LU.64 R24, [R1+0x4870] ;  /* 0x0048700001187983 */ /* 0x000e9e0000300a00 */
[----:B------:R-:W-:Y:S01]  /*28420*/  NOP ;  /* 0x0000000000007918 */ /* 0x000fe20000000000 */
[----:B------:R-:W-:Y:S04]  /*28430*/  STL.64 [R1+0x140], R20 ;  /* 0x0001401401007387 */ /* 0x000fe80000100a00 */
[----:B------:R-:W-:Y:S04]  /*28440*/  STL.64 [R1+0x148], R22 ;  /* 0x0001481601007387 */ /* 0x000fe80000100a00 */
[----:B------:R-:W0:Y:S01]  /*28450*/  LDSM.16.MT88.4 R20, [R0+UR5+0x20180] ;  /* 0x020180050014783b */ /* 0x000e220008004200 */
[----:B------:R-:W-:Y:S01]  /*28460*/  IMAD.MOV.U32 R6, RZ, RZ, R28 ;  /* 0x000000ffff067224 */ /* 0x000fe200078e001c */
[----:B------:R-:W-:-:S02]  /*28470*/  MOV R7, R3 ;  /* 0x0000000300077202 */ /* 0x000fc40000000f00 */
[----:B------:R-:W3:Y:S04]  /*28480*/  LDL.LU R28, [R1+0x486c] ;  /* 0x00486c00011c7983 */ /* 0x000ee80000300800 */
[----:B------:R-:W4:Y:S04]  /*28490*/  LDL.LU R3, [R1+0x4868] ;  /* 0x0048680001037983 */ /* 0x000f280000300800 */
[----:B0-----:R-:W-:Y:S04]  /*284a0*/  STL.64 [R1+0x4848], R22 ;  /* 0x0048481601007387 */ /* 0x001fe80000100a00 */
[----:B------:R0:W-:Y:S04]  /*284b0*/  STL.64 [R1+0x4840], R20 ;  /* 0x0048401401007387 */ /* 0x0001e80000100a00 */
[----:B0-----:R-:W5:Y:S04]  /*284c0*/  LDL.LU R20, [R1+0x60] ;  /* 0x0000600001147983 */ /* 0x001f680000300800 */
[----:B------:R-:W5:Y:S04]  /*284d0*/  LDL.LU R21, [R1+0x64] ;  /* 0x0000640001157983 */ /* 0x000f680000300800 */
[----:B------:R-:W5:Y:S04]  /*284e0*/  LDL.LU R22, [R1+0x68] ;  /* 0x0000680001167983 */ /* 0x000f680000300800 */
[----:B------:R-:W5:Y:S01]  /*284f0*/  LDL.LU R23, [R1+0x6c] ;  /* 0x00006c0001177983 */ /* 0x000f620000300800 */
[-C--:B--2---:R-:W-:Y:S03]  /*28500*/  HMMA.16816.F32.BF16 R16, R12, R24.reuse, R16 ;  /* 0x000000180c10723c */ /* 0x084fe60000041810 */
[----:B----4-:R-:W-:Y:S05]  /*28510*/  LDSM.16.MT88.4 R12, [R3+UR5+0x20080] ;  /* 0x02008005030c783b */ /* 0x010fea0008004200 */
[----:B-----5:R-:W-:Y:S01]  /*28520*/  HMMA.16816.F32.BF16 R20, R4, R24, R20 ;  /* 0x000000180414723c */ /* 0x020fe20000041814 */
[----:B------:R-:W0:Y:S04]  /*28530*/  LDSM.16.MT88.4 R4, [R3+UR5+0x20000] ;  /* 0x020000050304783b */ /* 0x000e280008004200 */
[----:B0-----:R0:W-:-:S14]  /*28540*/  STL.64 [R1+0x4838], R6 ;  /* 0x0048380601007387 */ /* 0x0011dc0000100a00 */
[----:B------:R-:W-:Y:S04]  /*28550*/  STL.64 [R1+0xe0], R20 ;  /* 0x0000e01401007387 */ /* 0x000fe80000100a00 */
[----:B------:R-:W-:Y:S04]  /*28560*/  STL.64 [R1+0xe8], R22 ;  /* 0x0000e81601007387 */ /* 0x000fe80000100a00 */
[----:B------:R1:W-:Y:S04]  /*28570*/  STL.64 [R1+0x4830], R4 ;  /* 0x0048300401007387 */ /* 0x0003e80000100a00 */
[----:B------:R-:W-:Y:S04]  /*28580*/  STL.64 [R1+0xb0], R16 ;  /* 0x0000b01001007387 */ /* 0x000fe80000100a00 */
[----:B------:R-:W-:Y:S04]  /*28590*/  STL.64 [R1+0xb8], R18 ;  /* 0x0000b81201007387 */ /* 0x000fe80000100a00 */
[----:B------:R-:W2:Y:S01]  /*285a0*/  LDSM.16.MT88.4 R16, [R3+UR5+0x20100] ;  /* 0x020100050310783b */ /* 0x000ea20008004200 */
[----:B0-----:R-:W-:Y:S01]  /*285b0*/  IMAD.MOV.U32 R7, RZ, RZ, R12 ;  /* 0x000000ffff077224 */ /* 0x001fe200078e000c */
[----:B------:R-:W-:Y:S01]  /*285c0*/  MOV R6, R13 ;  /* 0x0000000d00067202 */ /* 0x000fe20000000f00 */
[----:B-1----:R-:W-:Y:S01]  /*285d0*/  IMAD.MOV.U32 R5, RZ, RZ, R14 ;  /* 0x000000ffff057224 */ /* 0x002fe200078e000e */
[----:B------:R-:W-:Y:S01]  /*285e0*/  MOV R4, R15 ;  /* 0x0000000f00047202 */ /* 0x000fe20000000f00 */
[----:B--2---:R-:W-:Y:S01]  /*285f0*/  IMAD.MOV.U32 R15, RZ, RZ, R16 ;  /* 0x000000ffff0f7224 */ /* 0x004fe200078e0010 */
[----:B------:R-:W-:Y:S01]  /*28600*/  MOV R14, R17 ;  /* 0x00000011000e7202 */ /* 0x000fe20000000f00 */
[----:B------:R-:W-:Y:S01]  /*28610*/  IMAD.MOV.U32 R13, RZ, RZ, R18 ;  /* 0x000000ffff0d7224 */ /* 0x000fe200078e0012 */
[----:B------:R-:W-:-:S02]  /*28620*/  MOV R12, R19 ;  /* 0x00000013000c7202 */ /* 0x000fc40000000f00 */
[----:B------:R-:W0:Y:S02]  /*28630*/  LDSM.16.MT88.4 R16, [R3+UR5+0x20180] ;  /* 0x020180050310783b */ /* 0x000e240008004200 */
[----:B0-----:R-:W-:Y:S01]  /*28640*/  IMAD.MOV.U32 R23, RZ, RZ, R16 ;  /* 0x000000ffff177224 */ /* 0x001fe200078e0010 */
[----:B------:R-:W-:Y:S01]  /*28650*/  MOV R22, R17 ;  /* 0x0000001100167202 */ /* 0x000fe20000000f00 */
[----:B------:R-:W-:Y:S01]  /*28660*/  IMAD.MOV.U32 R21, RZ, RZ, R18 ;  /* 0x000000ffff157224 */ /* 0x000fe200078e0012 */
[----:B------:R-:W-:Y:S02]  /*28670*/  MOV R20, R19 ;  /* 0x0000001300147202 */ /* 0x000fe40000000f00 */
[----:B---3--:R-:W0:Y:S02]  /*28680*/  LDSM.16.MT88.4 R16, [R28+UR5+0x20000] ;  /* 0x020000051c10783b */ /* 0x008e240008004200 */
[----:B0-----:R-:W-:Y:S01]  /*28690*/  IMAD.MOV.U32 R29, RZ, RZ, R16 ;  /* 0x000000ffff1d7224 */ /* 0x001fe200078e0010 */
[----:B------:R-:W-:Y:S01]  /*286a0*/  MOV R26, R17 ;  /* 0x00000011001a7202 */ /* 0x000fe20000000f00 */
[----:B------:R-:W-:Y:S01]  /*286b0*/  IMAD.MOV.U32 R27, RZ, RZ, R18 ;  /* 0x000000ffff1b7224 */ /* 0x000fe200078e0012 */
[----:B------:R-:W-:-:S02]  /*286c0*/  MOV R2, R19 ;  /* 0x0000001300027202 */ /* 0x000fc40000000f00 */
[----:B------:R-:W0:Y:S04]  /*286d0*/  LDSM.16.MT88.4 R16, [R28+UR5+0x20080] ;  /* 0x020080051c10783b */ /* 0x000e280008004200 */
[----:B0-----:R0:W-:Y:S04]  /*286e0*/  STL.64 [R1+0x47a8], R18 ;  /* 0x0047a81201007387 */ /* 0x0011e80000100a00 */
[----:B------:R1:W-:Y:S01]  /*286f0*/  STL.64 [R1+0x47a0], R16 ;  /* 0x0047a01001007387 */ /* 0x0003e20000100a00 */
[----:B0-----:R-:W-:Y:S02]  /*28700*/  IMAD.MOV.U32 R18, RZ, RZ, R27 ;  /* 0x000000ffff127224 */ /* 0x001fe400078e001b */
[----:B-1----:R-:W-:Y:S01]  /*28710*/  IMAD.MOV.U32 R16, RZ, RZ, R29 ;  /* 0x000000ffff107224 */ /* 0x002fe200078e001d */
[----:B------:R-:W-:Y:S01]  /*28720*/  MOV R19, R2 ;  /* 0x0000000200137202 */ /* 0x000fe20000000f00 */
[----:B------:R-:W2:Y:S01]  /*28730*/  LDL.LU R29, [R1+0x4864] ;  /* 0x00486400011d7983 */ /* 0x000ea20000300800 */
[----:B------:R-:W-:-:S03]  /*28740*/  MOV R17, R26 ;  /* 0x0000001a00117202 */ /* 0x000fc60000000f00 */
[----:B------:R-:W3:Y:S04]  /*28750*/  LDL.LU R26, [R1+0x4860] ;  /* 0x00486000011a7983 */ /* 0x000ee80000300800 */
[----:B------:R-:W4:Y:S04]  /*28760*/  LDL.LU R27, [R1+0x485c] ;  /* 0x00485c00011b7983 */ /* 0x000f280000300800 */
[----:B------:R-:W5:Y:S04]  /*28770*/  LDL.LU R2, [R1+0x4858] ;  /* 0x0048580001027983 */ /* 0x000f680000300800 */
        /* <DEDUP_REMOVED lines=19> */
[----:B------:R-:W2:Y:S01]  /*288b0*/  LDL.LU R14, [R1+0x138] ;  /* 0x00013800010e7983 */ /* 0x000ea20000300800 */
[----:B------:R-:W-:Y:S01]  /*288c0*/  IMAD.MOV.U32 R19, RZ, RZ, R4 ;  /* 0x000000ffff137224 */ /* 0x000fe200078e0004 */
[----:B------:R-:W-:Y:S01]  /*288d0*/  MOV R18, R5 ;  /* 0x0000000500127202 */ /* 0x000fe20000000f00 */
[----:B------:R-:W-:Y:S01]  /*288e0*/  IMAD.MOV.U32 R17, RZ, RZ, R6 ;  /* 0x000000ffff117224 */ /* 0x000fe200078e0006 */
[----:B------:R-:W-:Y:S01]  /*288f0*/  MOV R16, R7 ;  /* 0x0000000700107202 */ /* 0x000fe20000000f00 */
[----:B-----5:R-:W-:-:S02]  /*28900*/  IMAD.MOV.U32 R15, RZ, RZ, R2 ;  /* 0x000000ffff0f7224 */ /* 0x020fc400078e0002 */
        /* <DEDUP_REMOVED lines=9> */
[----:B------:R-:W-:Y:S04]  /*289a0*/  STL.64 [R1+0x4828], R18 ;  /* 0x0048281201007387 */ /* 0x000fe80000100a00 */
[----:B------:R0:W-:Y:S04]  /*289b0*/  STL.64 [R1+0x4820], R16 ;  /* 0x0048201001007387 */ /* 0x0001e80000100a00 */
[----:B0-----:R-:W3:Y:S04]  /*289c0*/  LDL.LU R16, [R1+0xd0] ;  /* 0x0000d00001107983 */ /* 0x001ee80000300800 */
[----:B------:R-:W3:Y:S04]  /*289d0*/  LDL.LU R17, [R1+0xd4] ;  /* 0x0000d40001117983 */ /* 0x000ee80000300800 */
[----:B------:R-:W3:Y:S04]  /*289e0*/  LDL.LU R18, [R1+0xd8] ;  /* 0x0000d80001127983 */ /* 0x000ee80000300800 */
[----:B------:R-:W3:Y:S04]  /*289f0*/  LDL.LU R19, [R1+0xdc] ;  /* 0x0000dc0001137983 */ /* 0x000ee80000300800 */
[----:B--2---:R-:W-:Y:S04]  /*28a00*/  STL.64 [R1+0x47b8], R14 ;  /* 0x0047b80e01007387 */ /* 0x004fe80000100a00 */
[----:B------:R0:W-:Y:S04]  /*28a10*/  STL.64 [R1+0x47b0], R12 ;  /* 0x0047b00c01007387 */ /* 0x0001e80000100a00 */
[----:B0-----:R-:W2:Y:S04]  /*28a20*/  LDL.LU R12, [R1+0x150] ;  /* 0x00015000010c7983 */ /* 0x001ea80000300800 */
[----:B------:R-:W2:Y:S04]  /*28a30*/  LDL.LU R13, [R1+0x154] ;  /* 0x00015400010d7983 */ /* 0x000ea80000300800 */
[----:B------:R-:W2:Y:S01]  /*28a40*/  LDL.LU R14, [R1+0x158] ;  /* 0x00015800010e7983 */ /* 0x000ea20000300800 */
[----:B-----5:R-:W-:-:S03]  /*28a50*/  MOV R15, R2 ;  /* 0x00000002000f7202 */ /* 0x020fc60000000f00 */
[----:B------:R-:W5:Y:S04]  /*28a60*/  LDL.LU R2, [R1+0x4850] ;  /* 0x0048500001027983 */ /* 0x000f680000300800 */
        /* <DEDUP_REMOVED lines=12> */
[-C--:B---3--:R-:W-:Y:S03]  /*28b30*/  HMMA.16816.F32.BF16 R8, R8, R24.reuse, R20 ;  /* 0x000000180808723c */ /* 0x088fe60000041814 */
        /* <DEDUP_REMOVED lines=10> */
[----:B------:R-:W-:Y:S04]  /*28be0*/  STL [R1+0x4750], R28 ;  /* 0x0047501c01007387 */ /* 0x000fe80000100800 */
[----:B------:R-:W-:Y:S01]  /*28bf0*/  LDSM.16.MT88.4 R8, [R28+UR5+0x20180] ;  /* 0x020180051c08783b */ /* 0x000fe20008004200 */
[----:B---3--:R-:W-:Y:S03]  /*28c00*/  HMMA.16816.F32.BF16 R20, R20, R24, R4 ;  /* 0x000000181414723c */ /* 0x008fe60000041804 */
[----:B------:R-:W3:Y:S04]  /*28c10*/  LDL.LU.64 R6, [R1+0x4838] ;  /* 0x0048380001067983 */ /* 0x000ee80000300a00 */
[----:B------:R-:W3:-:S12]  /*28c20*/  LDL.LU.64 R4, [R1+0x4830] ;  /* 0x0048300001047983 */ /* 0x000ed80000300a00 */
[----:B------:R-:W-:Y:S04]  /*28c30*/  STL.64 [R1+0x80], R20 ;  /* 0x0000801401007387 */ /* 0x000fe80000100a00 */
[----:B------:R-:W-:Y:S04]  /*28c40*/  STL.64 [R1+0x88], R22 ;  /* 0x0000881601007387 */ /* 0x000fe80000100a00 */
[----:B-----5:R-:W0:Y:S04]  /*28c50*/  LDSM.16.MT88.4 R20, [R2+UR5+0x20000] ;  /* 0x020000050214783b */ /* 0x020e280008004200 */
[----:B0-----:R-:W-:Y:S04]  /*28c60*/  STL.64 [R1+0x4788], R22 ;  /* 0x0047881601007387 */ /* 0x001fe80000100a00 */
[----:B------:R0:W-:Y:S04]  /*28c70*/  STL.64 [R1+0x4780], R20 ;  /* 0x0047801401007387 */ /* 0x0001e80000100a00 */
[----:B0-----:R-:W5:Y:S04]  /*28c80*/  LDL.LU R20, [R1+0x100] ;  /* 0x0001000001147983 */ /* 0x001f680000300800 */
[----:B------:R-:W5:Y:S01]  /*28c90*/  LDL.LU R21, [R1+0x104] ;  /* 0x0001040001157983 */ /* 0x000f620000300800 */
[----:B---3--:R-:W-:Y:S03]  /*28ca0*/  HMMA.16816.F32.BF16 R4, R4, R24, R16 ;  /* 0x000000180404723c */ /* 0x008fe60000041810 */
[----:B------:R-:W2:Y:S04]  /*28cb0*/  LDL.LU.64 R18, [R1+0x4828] ;  /* 0x0048280001127983 */ /* 0x000ea80000300a00 */
[----:B------:R-:W2:-:S12]  /*28cc0*/  LDL.LU.64 R16, [R1+0x4820] ;  /* 0x0048200001107983 */ /* 0x000e980000300a00 */
[----:B------:R-:W-:Y:S04]  /*28cd0*/  STL.64 [R1+0xd0], R4 ;  /* 0x0000d00401007387 */ /* 0x000fe80000100a00 */
[----:B------:R-:W-:Y:S01]  /*28ce0*/  STL.64 [R1+0xd8], R6 ;  /* 0x0000d80601007387 */ /* 0x000fe20000100a00 */
[----:B----4-:R-:W-:Y:S01]  /*28cf0*/  IMAD.MOV.U32 R22, RZ, RZ, R27 ;  /* 0x000000ffff167224 */ /* 0x010fe200078e001b */
[----:B------:R-:W-:Y:S02]  /*28d00*/  MOV R23, R26 ;  /* 0x0000001a00177202 */ /* 0x000fe40000000f00 */
[----:B------:R-:W-:Y:S01]  /*28d10*/  LDSM.16.MT88.4 R4, [R2+UR5+0x20080] ;  /* 0x020080050204783b */ /* 0x000fe20008004200 */
        /* <DEDUP_REMOVED lines=14> */
[----:B------:R-:W2:Y:S04]  /*28e00*/  LDL.LU.64 R18, [R1+0x47e8] ;  /* 0x0047e80001127983 */ /* 0x000ea80000300a00 */
[----:B0-----:R-:W2:Y:S04]  /*28e10*/  LDL.LU.64 R16, [R1+0x47e0] ;  /* 0x0047e00001107983 */ /* 0x001ea80000300a00 */
[----:B------:R-:W-:Y:S04]  /*28e20*/  STL [R1+0x475c], R27 ;  /* 0x00475c1b01007387 */ /* 0x000fe80000100800 */
[----:B------:R-:W-:Y:S04]  /*28e30*/  STL [R1+0x4758], R26 ;  /* 0x0047581a01007387 */ /* 0x000fe80000100800 */
        /* <DEDUP_REMOVED lines=24> */
[-C--:B-----5:R-:W-:Y:S03]  /*28fc0*/  HMMA.16816.F32.BF16 R8, R8, R24.reuse, R20 ;  /* 0x000000180808723c */ /* 0x0a0fe60000041814 */
[----:B------:R-:W-:Y:S05]  /*28fd0*/  LDSM.16.MT88.4 R20, [R2+UR5+0x20180] ;  /* 0x020180050214783b */ /* 0x000fea0008004200 */
[----:B--2---:R-:W-:Y:S01]  /*28fe0*/  HMMA.16816.F32.BF16 R12, R12, R24, R16 ;  /* 0x000000180c0c723c */ /* 0x004fe20000041810 */
[----:B------:R-:W0:-:S15]  /*28ff0*/  LDSM.16.MT88.4 R16, [R2+UR5+0x20100] ;  /* 0x020100050210783b */ /* 0x000e1e0008004200 */
[----:B------:R-:W-:-:S03]  /*29000*/  NOP ;  /* 0x0000000000007918 */ /* 0x000fc60000000000 */
[----:B------:R-:W-:Y:S04]  /*29010*/  STL.64 [R1+0x110], R12 ;  /* 0x0001100c01007387 */ /* 0x000fe80000100a00 */
[----:B------:R0:W-:Y:S02]  /*29020*/  STL.64 [R1+0x118], R14 ;  /* 0x0001180e01007387 */ /* 0x0001e40000100a00 */
        /* <DEDUP_REMOVED lines=9> */
[----:B------:R1:W-:Y:S04]  /*290c0*/  STL [R1+0x476c], R12 ;  /* 0x00476c0c01007387 */ /* 0x0003e80000100800 */
[----:B------:R2:W-:Y:S04]  /*290d0*/  STL [R1+0x4768], R13 ;  /* 0x0047680d01007387 */ /* 0x0005e80000100800 */
[----:B------:R3:W-:Y:S04]  /*290e0*/  STL [R1+0x4764], R14 ;  /* 0x0047640e01007387 */ /* 0x0007e80000100800 */
[----:B------:R4:W-:Y:S04]  /*290f0*/  STL [R1+0x4760], R15 ;  /* 0x0047600f01007387 */ /* 0x0009e80000100800 */
[----:B-1----:R-:W5:Y:S04]  /*29100*/  LDL.LU R12, [R1+0xf0] ;  /* 0x0000f000010c7983 */ /* 0x002f680000300800 */
[----:B--2---:R-:W5:Y:S04]  /*29110*/  LDL.LU R13, [R1+0xf4] ;  /* 0x0000f400010d7983 */ /* 0x004f680000300800 */
[----:B---3--:R-:W5:Y:S01]  /*29120*/  LDL.LU R14, [R1+0xf8] ;  /* 0x0000f800010e7983 */ /* 0x008f620000300800 */
[----:B----4-:R-:W-:-:S03]  /*29130*/  MOV R15, R29 ;  /* 0x0000001d000f7202 */ /* 0x010fc60000000f00 */
[----:B------:R1:W-:Y:S04]  /*29140*/  STL.64 [R1+0x150], R8 ;  /* 0x0001500801007387 */ /* 0x0003e80000100a00 */
[----:B------:R2:W-:Y:S01]  /*29150*/  STL [R1+0x158], R10 ;  /* 0x0001580a01007387 */ /* 0x0005e20000100800 */
[----:B------:R-:W-:-:S03]  /*29160*/  IMAD.MOV.U32 R29, RZ, RZ, R11 ;  /* 0x000000ffff1d7224 */ /* 0x000fc600078e000b */
[----:B-1----:R-:W3:Y:S04]  /*29170*/  LDL.LU R8, [R1+0x120] ;  /* 0x0001200001087983 */ /* 0x002ee80000300800 */
[----:B------:R-:W3:Y:S04]  /*29180*/  LDL.LU R9, [R1+0x124] ;  /* 0x0001240001097983 */ /* 0x000ee80000300800 */
[----:B--2---:R-:W3:Y:S04]  /*29190*/  LDL.LU R10, [R1+0x128] ;  /* 0x00012800010a7983 */ /* 0x004ee80000300800 */
[----:B------:R-:W3:Y:S04]  /*291a0*/  LDL.LU R11, [R1+0x12c] ;  /* 0x00012c00010b7983 */ /* 0x000ee80000300800 */
[----:B------:R1:W-:Y:S04]  /*291b0*/  STL [R1+0x464c], R29 ;  /* 0x00464c1d01007387 */ /* 0x0003e80000100800 */
[----:B------:R-:W-:Y:S04]  /*291c0*/  STL [R1+0x4778], R17 ;  /* 0x0047781101007387 */ /* 0x000fe80000100800 */
[----:B------:R-:W-:Y:S04]  /*291d0*/  STL [R1+0x4774], R18 ;  /* 0x0047741201007387 */ /* 0x000fe80000100800 */
[----:B------:R-:W-:Y:S04]  /*291e0*/  STL [R1+0x4770], R19 ;  /* 0x0047701301007387 */ /* 0x000fe80000100800 */
[----:B------:R2:W-:Y:S01]  /*291f0*/  STL [R1+0x4650], R2 ;  /* 0x0046500201007387 */ /* 0x0005e20000100800 */
[----:B0-----:R-:W-:-:S02]  /*29200*/  MOV R26, R20 ;  /* 0x00000014001a7202 */ /* 0x001fc40000000f00 */
[----:B-1----:R-:W-:Y:S01]  /*29210*/  MOV R29, R22 ;  /* 0x00000016001d7202 */ /* 0x002fe20000000f00 */
[----:B------:R-:W-:Y:S02]  /*29220*/  IMAD.MOV.U32 R28, RZ, RZ, R21 ;  /* 0x000000ffff1c7224 */ /* 0x000fe400078e0015 */
[----:B--2---:R-:W-:Y:S02]  /*29230*/  IMAD.MOV.U32 R2, RZ, RZ, R23 ;  /* 0x000000ffff027224 */ /* 0x004fe400078e0017 */
[----:B------:R-:W3:Y:S04]  /*29240*/  LDL.LU.64 R22, [R1+0x4788] ;  /* 0x0047880001167983 */ /* 0x000ee80000300a00 */
[----:B------:R-:W3:Y:S01]  /*29250*/  LDL.LU.64 R20, [R1+0x4780] ;  /* 0x0047800001147983 */ /* 0x000ee20000300a00 */
[-C--:B-----5:R-:W-:Y:S08]  /*29260*/  HMMA.16816.F32.BF16 R4, R4, R24.reuse, R12 ;  /* 0x000000180404723c */ /* 0x0a0ff0000004180c */
[----:B---3--:R-:W-:Y:S01]  /*29270*/  HMMA.16816.F32.BF16 R20, R20, R24, R8 ;  /* 0x000000181414723c */ /* 0x008fe20000041808 */
[----:B------:R-:W0:-:S15]  /*29280*/  LDSM.16.MT88.4 R8, [R0+UR5+0x22080] ;  /* 0x022080050008783b */ /* 0x000e1e0008004200 */
[----:B------:R-:W-:-:S03]  /*29290*/  NOP ;  /* 0x0000000000007918 */ /* 0x000fc60000000000 */
[----:B------:R-:W-:Y:S04]  /*292a0*/  STL.64 [R1+0x180], R20 ;  /* 0x0001801401007387 */ /* 0x000fe80000100a00 */
[----:B------:R0:W-:Y:S04]  /*292b0*/  STL.64 [R1+0x188], R22 ;  /* 0x0001881601007387 */ /* 0x0001e80000100a00 */
[----:B------:R-:W-:Y:S04]  /*292c0*/  STL.64 [R1+0xf0], R4 ;  /* 0x0000f00401007387 */ /* 0x000fe80000100a00 */
[----:B------:R-:W-:Y:S04]  /*292d0*/  STL.64 [R1+0xf8], R6 ;  /* 0x0000f80601007387 */ /* 0x000fe80000100a00 */
[----:B------:R-:W1:Y:S01]  /*292e0*/  LDSM.16.MT88.4 R4, [R0+UR5+0x22180] ;  /* 0x022180050004783b */ /* 0x000e620008004200 */
[----:B0-----:R-:W-:Y:S01]  /*292f0*/  MOV R23, R8 ;  /* 0x0000000800177202 */ /* 0x001fe20000000f00 */
[----:B------:R-:W-:Y:S01]  /*29300*/  IMAD.MOV.U32 R22, RZ, RZ, R9 ;  /* 0x000000ffff167224 */ /* 0x000fe200078e0009 */
[----:B------:R-:W-:Y:S01]  /*29310*/  MOV R21, R10 ;  /* 0x0000000a00157202 */ /* 0x000fe20000000f00 */
[----:B------:R-:W-:-:S02]  /*29320*/  IMAD.MOV.U32 R20, RZ, RZ, R11 ;  /* 0x000000ffff147224 */ /* 0x000fc400078e000b */
[----:B------:R-:W0:Y:S01]  /*29330*/  LDSM.16.MT88.4 R8, [R0+UR5+0x22100] ;  /* 0x022100050008783b */ /* 0x000e220008004200 */
[----:B-1----:R-:W-:Y:S01]  /*29340*/  MOV R17, R4 ;  /* 0x0000000400117202 */ /* 0x002fe20000000f00 */
[----:B------:R-:W-:Y:S01]  /*29350*/  IMAD.MOV.U32 R18, RZ, RZ, R5 ;  /* 0x000000ffff127224 */ /* 0x000fe200078e0005 */
[----:B------:R-:W-:Y:S01]  /*29360*/  MOV R19, R6 ;  /* 0x0000000600137202 */ /* 0x000fe20000000f00 */
[----:B------:R-:W-:Y:S02]  /*29370*/  IMAD.MOV.U32 R12, RZ, RZ, R7 ;  /* 0x000000ffff0c7224 */ /* 0x000fe400078e0007 */
[----:B------:R-:W1:Y:S01]  /*29380*/  LDSM.16.MT88.4 R4, [R3+UR5+0x22000] ;  /* 0x022000050304783b */ /* 0x000e620008004200 */
[----:B0-----:R-:W-:Y:S01]  /*29390*/  MOV R13, R8 ;  /* 0x00000008000d7202 */ /* 0x001fe20000000f00 */
[----:B------:R-:W-:Y:S01]  /*293a0*/  IMAD.MOV.U32 R14, RZ, RZ, R9 ;  /* 0x000000ffff0e7224 */ /* 0x000fe200078e0009 */
[----:B------:R-:W-:Y:S01]  /*293b0*/  MOV R15, R10 ;  /* 0x0000000a000f7202 */ /* 0x000fe20000000f00 */
[----:B------:R-:W-:-:S02]  /*293c0*/  IMAD.MOV.U32 R27, RZ, RZ, R11 ;  /* 0x000000ffff1b7224 */ /* 0x000fc400078e000b */
[----:B------:R-:W0:Y:S04]  /*293d0*/  LDSM.16.MT88.4 R8, [R3+UR5+0x22080] ;  /* 0x022080050308783b */ /* 0x000e280008004200 */
[----:B------:R-:W-:Y:S04]  /*293e0*/  STL [R1+0x4668], R0 ;  /* 0x0046680001007387 */ /* 0x000fe80000100800 */
[----:B-1----:R-:W-:Y:S04]  /*293f0*/  STL.64 [R1+0x46a0], R6 ;  /* 0x0046a00601007387 */ /* 0x002fe80000100a00 */
[----:B------:R-:W-:Y:S04]  /*29400*/  STL.64 [R1+0x4698], R4 ;  /* 0x0046980401007387 */ /* 0x000fe80000100a00 */
[----:B0-----:R-:W-:Y:S04]  /*29410*/  STL.64 [R1+0x4690], R10 ;  /* 0x0046900a01007387 */ /* 0x001fe80000100a00 */
[----:B------:R0:W-:Y:S04]  /*29420*/  STL.64 [R1+0x4688], R8 ;  /* 0x0046880801007387 */ /* 0x0001e80000100a00 */
[----:B0-----:R-:W2:Y:S04]  /*29430*/  LDL.LU R8, [R1+0xd0] ;  /* 0x0000d00001087983 */ /* 0x001ea80000300800 */
[----:B------:R-:W2:Y:S04]  /*29440*/  LDL.LU R9, [R1+0xd4] ;  /* 0x0000d40001097983 */ /* 0x000ea80000300800 */
[----:B------:R-:W3:Y:S04]  /*29450*/  LDL.LU R10, [R1+0xd8] ;  /* 0x0000d800010a7983 */ /* 0x000ee80000300800 */
[----:B------:R-:W3:Y:S01]  /*29460*/  LDL.LU R11, [R1+0xdc] ;  /* 0x0000dc00010b7983 */ /* 0x000ee20000300800 */
[----:B------:R-:W-:-:S02]  /*29470*/  MOV R4, R17 ;  /* 0x0000001100047202 */ /* 0x000fc40000000f00 */
[----:B------:R-:W-:Y:S01]  /*29480*/  MOV R6, R19 ;  /* 0x0000001300067202 */ /* 0x000fe20000000f00 */
[----:B------:R-:W-:Y:S02]  /*29490*/  IMAD.MOV.U32 R7, RZ, RZ, R12 ;  /* 0x000000ffff077224 */ /* 0x000fe400078e000c */
[----:B------:R-:W-:Y:S01]  /*294a0*/  IMAD.MOV.U32 R5, RZ, RZ, R18 ;  /* 0x000000ffff057224 */ /* 0x000fe200078e0012 */
[----:B---3--:R-:W-:Y:S04]  /*294b0*/  STL.64 [R1+0x46b0], R10 ;  /* 0x0046b00a01007387 */ /* 0x008fe80000100a00 */
[----:B--2---:R0:W-:Y:S04]  /*294c0*/  STL.64 [R1+0x46a8], R8 ;  /* 0x0046a80801007387 */ /* 0x0041e80000100a00 */
[----:B------:R-:W2:Y:S04]  /*294d0*/  LDL.LU R17, [R1+0x4778] ;  /* 0x0047780001117983 */ /* 0x000ea80000300800 */
[----:B------:R-:W3:Y:S04]  /*294e0*/  LDL.LU R18, [R1+0x4774] ;  /* 0x0047740001127983 */ /* 0x000ee80000300800 */
[----:B------:R-:W4:Y:S04]  /*294f0*/  LDL.LU R19, [R1+0x4770] ;  /* 0x0047700001137983 */ /* 0x000f280000300800 */
[----:B------:R-:W5:Y:S04]  /*29500*/  LDL.LU R12, [R1+0x476c] ;  /* 0x00476c00010c7983 */ /* 0x000f680000300800 */
[----:B------:R1:W-:Y:S04]  /*29510*/  STL.64 [R1+0x46c0], R6 ;  /* 0x0046c00601007387 */ /* 0x0003e80000100a00 */
[----:B------:R1:W-:Y:S04]  /*29520*/  STL.64 [R1+0x46b8], R4 ;  /* 0x0046b80401007387 */ /* 0x0003e80000100a00 */
[----:B0-----:R-:W2:Y:S04]  /*29530*/  LDL.LU R8, [R1+0x80] ;  /* 0x0000800001087983 */ /* 0x001ea80000300800 */
[----:B------:R-:W2:Y:S04]  /*29540*/  LDL.LU R9, [R1+0x84] ;  /* 0x0000840001097983 */ /* 0x000ea80000300800 */
[----:B------:R-:W2:Y:S04]  /*29550*/  LDL.LU R10, [R1+0x88] ;  /* 0x00008800010a7983 */ /* 0x000ea80000300800 */
[----:B------:R-:W2:Y:S01]  /*29560*/  LDL.LU R11, [R1+0x8c] ;  /* 0x00008c00010b7983 */ /* 0x000ea20000300800 */
[----:B-1----:R-:W-:Y:S01]  /*29570*/  IMAD.MOV.U32 R7, RZ, RZ, R27 ;  /* 0x000000ffff077224 */ /* 0x002fe200078e001b */
[----:B------:R-:W-:-:S02]  /*29580*/  MOV R6, R15 ;  /* 0x0000000f00067202 */ /* 0x000fc40000000f00 */
[----:B------:R-:W-:Y:S01]  /*29590*/  MOV R4, R13 ;  /* 0x0000000d00047202 */ /* 0x000fe20000000f00 */
[----:B------:R-:W-:Y:S01]  /*295a0*/  IMAD.MOV.U32 R5, RZ, RZ, R14 ;  /* 0x000000ffff057224 */ /* 0x000fe200078e000e */
[----:B--2---:R-:W-:Y:S04]  /*295b0*/  STL.64 [R1+0x46d0], R10 ;  /* 0x0046d00a01007387 */ /* 0x004fe80000100a00 */
[----:B------:R-:W-:Y:S04]  /*295c0*/  STL.64 [R1+0x46c8], R8 ;  /* 0x0046c80801007387 */ /* 0x000fe80000100a00 */
[----:B------:R-:W2:Y:S04]  /*295d0*/  LDL.LU R13, [R1+0x4768] ;  /* 0x00476800010d7983 */ /* 0x000ea80000300800 */
        /* <DEDUP_REMOVED lines=12> */
[----:B------:R-:W-:Y:S01]  /*296a0*/  IMAD.MOV.U32 R7, RZ, RZ, R2 ;  /* 0x000000ffff077224 */ /* 0x000fe200078e0002 */
[----:B-1----:R-:W-:Y:S01]  /*296b0*/  MOV R4, R26 ;  /* 0x0000001a00047202 */ /* 0x002fe20000000f00 */
[----:B------:R-:W-:Y:S01]  /*296c0*/  IMAD.MOV.U32 R5, RZ, RZ, R28 ;  /* 0x000000ffff057224 */ /* 0x000fe200078e001c */
[----:B------:R-:W2:Y:S04]  /*296d0*/  LDL.LU R26, [R1+0x4758] ;  /* 0x00475800011a7983 */ /* 0x000ea80000300800 */
[----:B------:R-:W2:Y:S04]  /*296e0*/  LDL.LU R28, [R1+0x4754] ;  /* 0x00475400011c7983 */ /* 0x000ea80000300800 */
[----:B------:R0:W-:Y:S04]  /*296f0*/  STL.64 [R1+0x4720], R6 ;  /* 0x0047200601007387 */ /* 0x0001e80000100a00 */
[----:B------:R4:W-:Y:S04]  /*29700*/  STL.64 [R1+0x4718], R4 ;  /* 0x0047180401007387 */ /* 0x0009e80000100a00 */
[----:B------:R-:W2:Y:S04]  /*29710*/  LDL.LU R8, [R1+0xa0] ;  /* 0x0000a00001087983 */ /* 0x000ea80000300800 */
[----:B------:R-:W2:Y:S04]  /*29720*/  LDL.LU R9, [R1+0xa4] ;  /* 0x0000a40001097983 */ /* 0x000ea80000300800 */
[----:B------:R-:W2:Y:S04]  /*29730*/  LDL.LU R10, [R1+0xa8] ;  /* 0x0000a800010a7983 */ /* 0x000ea80000300800 */
[----:B------:R-:W2:Y:S01]  /*29740*/  LDL.LU R11, [R1+0xac] ;  /* 0x0000ac00010b7983 */ /* 0x000ea20000300800 */
[----:B0-----:R-:W-:Y:S01]  /*29750*/  MOV R6, R17 ;  /* 0x0000001100067202 */ /* 0x001fe20000000f00 */
[----:B------:R-:W-:Y:S01]  /*29760*/  IMAD.MOV.U32 R7, RZ, RZ, R16 ;  /* 0x000000ffff077224 */ /* 0x000fe200078e0010 */
[----:B----4-:R-:W-:Y:S01]  /*29770*/  MOV R4, R19 ;  /* 0x0000001300047202 */ /* 0x010fe20000000f00 */
[----:B---3--:R-:W-:-:S02]  /*29780*/  IMAD.MOV.U32 R5, RZ, RZ, R18 ;  /* 0x000000ffff057224 */ /* 0x008fc400078e0012 */
[----:B-----5:R-:W-:Y:S01]  /*29790*/  IMAD.MOV.U32 R23, RZ, RZ, R12 ;  /* 0x000000ffff177224 */ /* 0x020fe200078e000c */
[----:B------:R-:W-:Y:S04]  /*297a0*/  LDSM.16.MT88.4 R16, [R3+UR5+0x22180] ;  /* 0x022180050310783b */ /* 0x000fe80008004200 */
        /* <DEDUP_REMOVED lines=10> */
[----:B------:R-:W4:Y:S04]  /*29850*/  LDL.LU R10, [R1+0xb8] ;  /* 0x0000b800010a7983 */ /* 0x000f280000300800 */
[----:B------:R-:W4:Y:S01]  /*29860*/  LDL.LU R11, [R1+0xbc] ;  /* 0x0000bc00010b7983 */ /* 0x000f220000300800 */
[----:B------:R-:W-:Y:S01]  /*29870*/  MOV R20, R15 ;  /* 0x0000000f00147202 */ /* 0x000fe20000000f00 */
[----:B------:R-:W-:Y:S01]  /*29880*/  IMAD.MOV.U32 R21, RZ, RZ, R14 ;  /* 0x000000ffff157224 */ /* 0x000fe200078e000e */
[----:B------:R-:W-:-:S02]  /*29890*/  MOV R22, R13 ;  /* 0x0000000d00167202 */ /* 0x000fc40000000f00 */
[----:B------:R-:W0:Y:S04]  /*298a0*/  LDSM.16.MT88.4 R12, [R3+UR5+0x22100] ;  /* 0x02210005030c783b */ /* 0x000e280008004200 */
[----:B----4-:R-:W-:Y:S04]  /*298b0*/  STL.64 [R1+0x4710], R10 ;  /* 0x0047100a01007387 */ /* 0x010fe80000100a00 */
[----:B--2---:R1:W-:Y:S04]  /*298c0*/  STL.64 [R1+0x4708], R8 ;  /* 0x0047080801007387 */ /* 0x0043e80000100a00 */
[----:B-1----:R-:W2:Y:S04]  /*298d0*/  LDL.LU R8, [R1+0xe0] ;  /* 0x0000e00001087983 */ /* 0x002ea80000300800 */
[----:B------:R-:W2:Y:S04]  /*298e0*/  LDL.LU R9, [R1+0xe4] ;  /* 0x0000e40001097983 */ /* 0x000ea80000300800 */
[----:B------:R-:W4:Y:S04]  /*298f0*/  LDL.LU R10, [R1+0xe8] ;  /* 0x0000e800010a7983 */ /* 0x000f280000300800 */
[----:B------:R-:W4:Y:S01]  /*29900*/  LDL.LU R11, [R1+0xec] ;  /* 0x0000ec00010b7983 */ /* 0x000f220000300800 */
[----:B---3--:R-:W-:Y:S03]  /*29910*/  HMMA.16816.F32.BF16 R20, R20, R24, R4 ;  /* 0x000000181414723c */ /* 0x008fe60000041804 */
[----:B----4-:R-:W-:Y:S04]  /*29920*/  STL.64 [R1+0x4730], R10 ;  /* 0x0047300a01007387 */ /* 0x010fe80000100a00 */
[----:B--2---:R1:W-:Y:S04]  /*29930*/  STL.64 [R1+0x4728], R8 ;  /* 0x0047280801007387 */ /* 0x0043e80000100a00 */
[----:B-1----:R-:W2:Y:S04]  /*29940*/  LDL.LU R8, [R1+0x140] ;  /* 0x0001400001087983 */ /* 0x002ea80000300800 */
        /* <DEDUP_REMOVED lines=8> */
[----:B------:R-:W3:Y:S04]  /*299d0*/  LDL.LU R15, [R1+0x9c] ;  /* 0x00009c00010f7983 */ /* 0x000ee80000300800 */
[----:B------:R-:W-:Y:S04]  /*299e0*/  STL [R1+0x466c], R3 ;  /* 0x00466c0301007387 */ /* 0x000fe80000100800 */
[----:B------:R-:W-:Y:S04]  /*299f0*/  STL.64 [R1+0x4660], R18 ;  /* 0x0046601201007387 */ /* 0x000fe80000100a00 */
[----:B------:R0:W-:Y:S02]  /*29a00*/  STL.64 [R1+0x4658], R16 ;  /* 0x0046581001007387 */ /* 0x0001e40000100a00 */
[----:B0-----:R-:W-:-:S02]  /*29a10*/  MOV R16, R28 ;  /* 0x0000001c00107202 */ /* 0x001fc40000000f00 */
[----:B------:R-:W4:Y:S04]  /*29a20*/  LDL.LU R28, [R1+0x4750] ;  /* 0x00475000011c7983 */ /* 0x000f280000300800 */
[----:B------:R-:W5:Y:S01]  /*29a30*/  LDL.LU R17, [R1+0x74] ;  /* 0x0000740001117983 */ /* 0x000f620000300800 */
[----:B------:R-:W-:Y:S01]  /*29a40*/  IMAD.MOV.U32 R18, RZ, RZ, R26 ;  /* 0x000000ffff127224 */ /* 0x000fe200078e001a */
[----:B------:R-:W-:Y:S02]  /*29a50*/  MOV R19, R27 ;  /* 0x0000001b00137202 */ /* 0x000fe40000000f00 */
[----:B------:R-:W2:Y:S04]  /*29a60*/  LDL.LU R26, [R1+0x474c] ;  /* 0x00474c00011a7983 */ /* 0x000ea80000300800 */
[----:B------:R-:W2:Y:S04]  /*29a70*/  LDL.LU R27, [R1+0x4748] ;  /* 0x00474800011b7983 */ /* 0x000ea80000300800 */
[----:B------:R-:W2:Y:S04]  /*29a80*/  LDL.LU.64 R6, [R1+0x4740] ;  /* 0x0047400001067983 */ /* 0x000ea80000300a00 */
[----:B------:R-:W2:Y:S04]  /*29a90*/  LDL.LU.64 R4, [R1+0x4738] ;  /* 0x0047380001047983 */ /* 0x000ea80000300a00 */
[----:B------:R-:W-:Y:S04]  /*29aa0*/  STL.64 [R1+0x120], R20 ;  /* 0x0001201401007387 */ /* 0x000fe80000100a00 */
[----:B------:R-:W-:Y:S04]  /*29ab0*/  STL.64 [R1+0x128], R22 ;  /* 0x0001281601007387 */ /* 0x000fe80000100a00 */
[----:B----4-:R-:W0:Y:S01]  /*29ac0*/  LDSM.16.MT88.4 R20, [R28+UR5+0x22000] ;  /* 0x022000051c14783b */ /* 0x010e220008004200 */
[----:B--2---:R-:W-:Y:S03]  /*29ad0*/  HMMA.16816.F32.BF16 R4, R4, R24, R8 ;  /* 0x000000180404723c */ /* 0x004fe60000041808 */
[----:B0-----:R-:W-:Y:S04]  /*29ae0*/  STL [R1+0x4674], R22 ;  /* 0x0046741601007387 */ /* 0x001fe80000100800 */
[----:B------:R-:W-:Y:S04]  /*29af0*/  STL [R1+0x4670], R23 ;  /* 0x0046701701007387 */ /* 0x000fe80000100800 */
[----:B------:R-:W2:Y:S04]  /*29b00*/  LDL.LU.64 R10, [R1+0x4730] ;  /* 0x00473000010a7983 */ /* 0x000ea80000300a00 */
[----:B------:R-:W2:Y:S04]  /*29b10*/  LDL.LU.64 R8, [R1+0x4728] ;  /* 0x0047280001087983 */ /* 0x000ea80000300a00 */
        /* <DEDUP_REMOVED lines=58> */
[----:B------:R-:W3:Y:S04]  /*29ec0*/  LDL.LU R22, [R1+0x4674] ;  /* 0x0046740001167983 */ /* 0x000ee80000300800 */
[----:B------:R-:W3:Y:S01]  /*29ed0*/  LDL.LU R23, [R1+0x4670] ;  /* 0x0046700001177983 */ /* 0x000ee20000300800 */
[----:B-1----:R-:W-:Y:S01]  /*29ee0*/  IMAD.MOV.U32 R10, RZ, RZ, R3 ;  /* 0x000000ffff0a7224 */ /* 0x002fe200078e0003 */
[----:B------:R-:W-:-:S02]  /*29ef0*/  MOV R11, R0 ;  /* 0x00000000000b7202 */ /* 0x000fc40000000f00 */
[----:B------:R-:W4:Y:S04]  /*29f00*/  LDL.LU R3, [R1+0x466c] ;  /* 0x00466c0001037983 */ /* 0x000f280000300800 */
[----:B------:R-:W2:Y:S01]  /*29f10*/  LDL.LU R0, [R1+0x4668] ;  /* 0x0046680001007983 */ /* 0x000ea20000300800 */
[----:B-----5:R-:W-:Y:S03]  /*29f20*/  HMMA.16816.F32.BF16 R12, R12, R26, R16 ;  /* 0x0000001a0c0c723c */ /* 0x020fe60000041810 */
[----:B------:R-:W2:Y:S04]  /*29f30*/  LDL.LU.64 R18, [R1+0x4660] ;  /* 0x0046600001127983 */ /* 0x000ea80000300a00 */
[----:B------:R-:W2:-:S12]  /*29f40*/  LDL.LU.64 R16, [R1+0x4658] ;  /* 0x0046580001107983 */ /* 0x000e980000300a00 */
[----:B------:R0:W-:Y:S04]  /*29f50*/  STL.64 [R1+0x70], R12 ;  /* 0x0000700c01007387 */ /* 0x0001e80000100a00 */
[----:B------:R-:W-:Y:S01]  /*29f60*/  STL.64 [R1+0x78], R14 ;  /* 0x0000780e01007387 */ /* 0x000fe20000100a00 */
[----:B0-----:R-:W-:Y:S01]  /*29f70*/  IMAD.MOV.U32 R12, RZ, RZ, R2 ;  /* 0x000000ffff0c7224 */ /* 0x001fe200078e0002 */
[----:B------:R-:W-:Y:S02]  /*29f80*/  MOV R13, R29 ;  /* 0x0000001d000d7202 */ /* 0x000fe40000000f00 */
[----:B------:R-:W5:Y:S04]  /*29f90*/  LDL.LU R2, [R1+0x4650] ;  /* 0x0046500001027983 */ /* 0x000f680000300800 */
[----:B------:R-:W3:Y:S01]  /*29fa0*/  LDL.LU R29, [R1+0x464c] ;  /* 0x00464c00011d7983 */ /* 0x000ee20000300800 */
[----:B--2---:R-:W-:Y:S03]  /*29fb0*/  HMMA.16816.F32.BF16 R4, R16, R26, R4 ;  /* 0x0000001a1004723c */ /* 0x004fe60000041804 */
[----:B------:R-:W3:-:S15]  /*29fc0*/  LDL.LU R16, [R1+0xc0] ;  /* 0x0000c00001107983 */ /* 0x000ede0000300800 */
[----:B------:R-:W-:Y:S01]  /*29fd0*/  NOP ;  /* 0x0000000000007918 */ /* 0x000fe20000000000 */
[----:B------:R-:W-:Y:S04]  /*29fe0*/  STL.64 [R1+0x190], R4 ;  /* 0x0001900401007387 */ /* 0x000fe80000100a00 */
[----:B------:R-:W-:Y:S04]  /*29ff0*/  STL.64 [R1+0x198], R6 ;  /* 0x0001980601007387 */ /* 0x000fe80000100a00 */
[----:B------:R-:W3:Y:S04]  /*2a000*/  LDL.LU R17, [R1+0xc4] ;  /* 0x0000c40001117983 */ /* 0x000ee80000300800 */
[----:B------:R-:W3:Y:S04]  /*2a010*/  LDL.LU R18, [R1+0xc8] ;  /* 0x0000c80001127983 */ /* 0x000ee80000300800 */
[----:B------:R-:W3:Y:S04]  /*2a020*/  LDL.LU R19, [R1+0xcc] ;  /* 0x0000cc0001137983 */ /* 0x000ee80000300800 */
        /* <DEDUP_REMOVED lines=8> */
[----:B---3--:R-:W-:Y:S03]  /*2a0b0*/  HMMA.16816.F32.BF16 R16, R20, R26, R16 ;  /* 0x0000001a1410723c */ /* 0x008fe60000041810 */
[----:B-----5:R-:W0:Y:S04]  /*2a0c0*/  LDSM.16.MT88.4 R20, [R2+UR5+0x22000] ;  /* 0x022000050214783b */ /* 0x020e280008004200 */
[----:B0-----:R-:W-:-:S12]  /*2a0d0*/  STL.64 [R1+0x4630], R22 ;  /* 0x0046301601007387 */ /* 0x001fd80000100a00 */
[----:B------:R-:W-:Y:S04]  /*2a0e0*/  STL.64 [R1+0x1a0], R16 ;  /* 0x0001a01001007387 */ /* 0x000fe80000100a00 */
[----:B------:R-:W-:Y:S04]  /*2a0f0*/  STL.64 [R1+0x1a8], R18 ;  /* 0x0001a81201007387 */ /* 0x000fe80000100a00 */
[----:B------:R0:W-:Y:S04]  /*2a100*/  STL.64 [R1+0x4628], R20 ;  /* 0x0046281401007387 */ /* 0x0001e80000100a00 */
[----:B------:R-:W1:Y:S04]  /*2a110*/  LDSM.16.MT88.4 R16, [R2+UR5+0x22080] ;  /* 0x022080050210783b */ /* 0x000e680008004200 */
[----:B0-----:R-:W3:Y:S04]  /*2a120*/  LDL.LU R20, [R1+0x130] ;  /* 0x0001300001147983 */ /* 0x001ee80000300800 */
[----:B------:R-:W3:Y:S04]  /*2a130*/  LDL.LU R21, [R1+0x134] ;  /* 0x0001340001157983 */ /* 0x000ee80000300800 */
[----:B------:R-:W3:Y:S04]  /*2a140*/  LDL.LU R22, [R1+0x138] ;  /* 0x0001380001167983 */ /* 0x000ee80000300800 */
[----:B------:R-:W3:Y:S01]  /*2a150*/  LDL.LU R23, [R1+0x13c] ;  /* 0x00013c0001177983 */ /* 0x000ee20000300800 */
[----:B------:R-:W-:Y:S01]  /*2a160*/  IMAD.MOV.U32 R14, RZ, RZ, R25 ;  /* 0x000000ffff0e7224 */ /* 0x000fe200078e0019 */
[----:B------:R-:W-:-:S02]  /*2a170*/  MOV R15, R24 ;  /* 0x00000018000f7202 */ /* 0x000fc40000000f00 */
[----:B-1----:R-:W-:Y:S04]  /*2a180*/  STL [R1+0x4614], R16 ;  /* 0x0046141001007387 */ /* 0x002fe80000100800 */
[----:B------:R-:W-:Y:S04]  /*2a190*/  STL [R1+0x4610], R17 ;  /* 0x0046101101007387 */ /* 0x000fe80000100800 */
[----:B------:R-:W-:Y:S04]  /*2a1a0*/  STL [R1+0x460c], R18 ;  /* 0x00460c1201007387 */ /* 0x000fe80000100800 */
[----:B------:R3:W-:Y:S01]  /*2a1b0*/  STL [R1+0x4608], R19 ;  /* 0x0046081301007387 */ /* 0x0007e20000100800 */
[----:B--2---:R-:W-:-:S15]  /*2a1c0*/  HMMA.16816.F32.BF16 R4, R8, R26, R4 ;  /* 0x0000001a0804723c */ /* 0x004fde0000041804 */
[----:B------:R-:W-:-:S04]  /*2a1d0*/  NOP ;  /* 0x0000000000007918 */ /* 0x000fc80000000000 */
[----:B------:R-:W-:Y:S01]  /*2a1e0*/  IMAD.MOV.U32 R25, RZ, RZ, R6 ;  /* 0x000000ffff197224 */ /* 0x000fe200078e0006 */
[----:B------:R-:W-:Y:S01]  /*2a1f0*/  MOV R24, R7 ;  /* 0x0000000700187202 */ /* 0x000fe20000000f00 */
[----:B---3--:R-:W-:Y:S01]  /*2a200*/  HMMA.16816.F32.BF16 R16, R12, R26, R20 ;  /* 0x0000001a0c10723c */ /* 0x008fe20000041814 */
[----:B------:R-:W0:Y:S01]  /*2a210*/  LDSM.16.MT88.4 R12, [R2+UR5+0x22100] ;  /* 0x02210005020c783b */ /* 0x000e220008004200 */
[----:B------:R-:W-:-:S03]  /*2a220*/  IMAD.MOV.U32 R23, RZ, RZ, R29 ;  /* 0x000000ffff177224 */ /* 0x000fc600078e001d */
[----:B0-----:R-:W-:-:S14]  /*2a230*/  STL.64 [R1+0x4600], R14 ;  /* 0x0046000e01007387 */ /* 0x001fdc0000100a00 */
[----:B------:R-:W-:Y:S04]  /*2a240*/  STL.64 [R1+0x160], R16 ;  /* 0x0001601001007387 */ /* 0x000fe80000100a00 */
[----:B------:R-:W-:Y:S04]  /*2a250*/  STL.64 [R1+0x168], R18 ;  /* 0x0001681201007387 */ /* 0x000fe80000100a00 */
[----:B------:R-:W-:Y:S04]  /*2a260*/  STL.64 [R1+0x45f8], R12 ;  /* 0x0045f80c01007387 */ /* 0x000fe80000100a00 */
[----:B------:R-:W-:Y:S04]  /*2a270*/  STL.64 [R1+0x140], R4 ;  /* 0x0001400401007387 */ /* 0x000fe80000100a00 */
[----:B------:R-:W2:Y:S04]  /*2a280*/  LDL.LU R20, [R1+0x150] ;  /* 0x0001500001147983 */ /* 0x000ea80000300800 */
[----:B------:R-:W2:Y:S04]  /*2a290*/  LDL.LU R21, [R1+0x154] ;  /* 0x0001540001157983 */ /* 0x000ea80000300800 */
[----:B------:R-:W2:Y:S04]  /*2a2a0*/  LDL.LU R22, [R1+0x158] ;  /* 0x0001580001167983 */ /* 0x000ea80000300800 */
[----:B------:R-:W3:Y:S04]  /*2a2b0*/  LDL.LU R29, [R1+0x4648] ;  /* 0x00464800011d7983 */ /* 0x000ee80000300800 */
[----:B------:R-:W0:Y:S04]  /*2a2c0*/  LDSM.16.MT88.4 R4, [R2+UR5+0x22180] ;  /* 0x022180050204783b */ /* 0x000e280008004200 */
[----:B------:R-:W-:Y:S04]  /*2a2d0*/  STL [R1+0x4538], R24 ;  /* 0x0045381801007387 */ /* 0x000fe80000100800 */
[----:B------:R-:W-:Y:S01]  /*2a2e0*/  STL [R1+0x4534], R25 ;  /* 0x0045341901007387 */ /* 0x000fe20000100800 */
        /* <DEDUP_REMOVED lines=8> */
[----:B------:R-:W-:Y:S04]  /*2a370*/  STL [R1+0x4618], R2 ;  /* 0x0046180201007387 */ /* 0x000fe80000100800 */
[----:B0-----:R-:W-:Y:S04]  /*2a380*/  STL.64 [R1+0x40], R4 ;  /* 0x0000400401007387 */ /* 0x001fe80000100a00 */
[----:B------:R-:W-:Y:S01]  /*2a390*/  STL [R1+0x48], R6 ;  /* 0x0000480601007387 */ /* 0x000fe20000100800 */
[----:B------:R-:W-:-:S03]  /*2a3a0*/  MOV R28, R7 ;  /* 0x00000007001c7202 */ /* 0x000fc60000000f00 */
        /* <DEDUP_REMOVED lines=9> */
[----:B------:R-:W-:-:S02]  /*2a440*/  MOV R2, R7 ;  /* 0x0000000700027202 */ /* 0x000fc40000000f00 */
[----:B------:R-:W-:Y:S04]  /*2a450*/  LDSM.16.MT88.4 R4, [R0+UR5+0x24180] ;  /* 0x024180050004783b */ /* 0x000fe80008004200 */
[----:B---3--:R-:W0:Y:S04]  /*2a460*/  LDSM.16.M88.4 R8, [R29+UR5+0x40200] ;  /* 0x040200051d08783b */ /* 0x008e280008000200 */
[----:B0-----:R0:W-:Y:S04]  /*2a470*/  STL [R1+0x447c], R10 ;  /* 0x00447c0a01007387 */ /* 0x0011e80000100800 */
[----:B------:R1:W-:Y:S04]  /*2a480*/  STL [R1+0x4478], R11 ;  /* 0x0044780b01007387 */ /* 0x0003e80000100800 */
[----:B------:R3:W-:Y:S04]  /*2a490*/  STL.64 [R1+0x45c8], R8 ;  /* 0x0045c80801007387 */ /* 0x0007e80000100a00 */
[----:B------:R-:W-:Y:S01]  /*2a4a0*/  STL [R1+0x4130], R29 ;  /* 0x0041301d01007387 */ /* 0x000fe20000100800 */
[----:B0-----:R-:W-:Y:S01]  /*2a4b0*/  MOV R10, R5 ;  /* 0x00000005000a7202 */ /* 0x001fe20000000f00 */
[----:B-1----:R-:W-:-:S02]  /*2a4c0*/  IMAD.MOV.U32 R11, RZ, RZ, R4 ;  /* 0x000000ffff0b7224 */ /* 0x002fc400078e0004 */
[----:B---3--:R-:W-:Y:S01]  /*2a4d0*/  IMAD.MOV.U32 R9, RZ, RZ, R6 ;  /* 0x000000ffff097224 */ /* 0x008fe200078e0006 */
[----:B------:R-:W-:Y:S02]  /*2a4e0*/  MOV R8, R7 ;  /* 0x0000000700087202 */ /* 0x000fe40000000f00 */
[----:B------:R-:W2:Y:S04]  /*2a4f0*/  LDL.LU.64 R6, [R1+0x4640] ;  /* 0x0046400001067983 */ /* 0x000ea80000300a00 */
[----:B------:R-:W2:Y:S04]  /*2a500*/  LDL.LU.64 R4, [R1+0x4638] ;  /* 0x0046380001047983 */ /* 0x000ea80000300a00 */
[----:B------:R-:W-:Y:S01]  /*2a510*/  STL [R1+0x453c], R0 ;  /* 0x00453c0001007387 */ /* 0x000fe20000100800 */
[----:B--2---:R-:W-:Y:S03]  /*2a520*/  HMMA.16816.F32.BF16 R4, R4, R26, R20 ;  /* 0x0000001a0404723c */ /* 0x004fe60000041814 */
[----:B------:R-:W2:Y:S04]  /*2a530*/  LDL.LU.64 R22, [R1+0x4630] ;  /* 0x0046300001167983 */ /* 0x000ea80000300a00 */
[----:B------:R-:W2:-:S12]  /*2a540*/  LDL.LU.64 R20, [R1+0x4628] ;  /* 0x0046280001147983 */ /* 0x000e980000300a00 */
[----:B------:R-:W-:Y:S01]  /*2a550*/  IMAD.MOV.U32 R24, RZ, RZ, R6 ;  /* 0x000000ffff187224 */ /* 0x000fe200078e0006 */
[----:B------:R-:W-:Y:S01]  /*2a560*/  STL.64 [R1+0x170], R4 ;  /* 0x0001700401007387 */ /* 0x000fe20000100a00 */
[----:B------:R-:W-:-:S03]  /*2a570*/  MOV R25, R7 ;  /* 0x0000000700197202 */ /* 0x000fc60000000f00 */
[----:B----4-:R-:W0:Y:S04]  /*2a580*/  LDSM.16.MT88.4 R4, [R3+UR5+0x24000] ;  /* 0x024000050304783b */ /* 0x010e280008004200 */
[----:B------:R-:W-:Y:S04]  /*2a590*/  STL [R1+0x4544], R25 ;  /* 0x0045441901007387 */ /* 0x000fe80000100800 */
[----:B------:R-:W-:Y:S04]  /*2a5a0*/  STL [R1+0x4540], R24 ;  /* 0x0045401801007387 */ /* 0x000fe80000100800 */
[----:B0-----:R-:W-:Y:S04]  /*2a5b0*/  STL.64 [R1+0x4580], R6 ;  /* 0x0045800601007387 */ /* 0x001fe80000100a00 */
[----:B------:R0:W-:Y:S04]  /*2a5c0*/  STL.64 [R1+0x4578], R4 ;  /* 0x0045780401007387 */ /* 0x0001e80000100a00 */
[----:B0-----:R-:W2:Y:S04]  /*2a5d0*/  LDL.LU R4, [R1+0x180] ;  /* 0x0001800001047983 */ /* 0x001ea80000300800 */
[----:B------:R-:W2:Y:S04]  /*2a5e0*/  LDL.LU R5, [R1+0x184] ;  /* 0x0001840001057983 */ /* 0x000ea80000300800 */
[----:B------:R-:W2:Y:S04]  /*2a5f0*/  LDL.LU R6, [R1+0x188] ;  /* 0x0001880001067983 */ /* 0x000ea80000300800 */
[----:B------:R-:W2:Y:S02]  /*2a600*/  LDL.LU R7, [R1+0x18c] ;  /* 0x00018c0001077983 */ /* 0x000ea40000300800 */
[----:B--2---:R-:W-:Y:S01]  /*2a610*/  HMMA.16816.F32.BF16 R20, R20, R26, R4 ;  /* 0x0000001a1414723c */ /* 0x004fe20000041804 */
[----:B------:R-:W-:Y:S01]  /*2a620*/  MOV R4, R18 ;  /* 0x0000001200047202 */ /* 0x000fe20000000f00 */
[----:B------:R-:W-:Y:S01]  /*2a630*/  IMAD.MOV.U32 R5, RZ, RZ, R17 ;  /* 0x000000ffff057224 */ /* 0x000fe200078e0011 */
[----:B------:R-:W-:-:S15]  /*2a640*/  MOV R6, R16 ;  /* 0x0000001000067202 */ /* 0x000fde0000000f00 */
[----:B------:R-:W-:Y:S01]  /*2a650*/  NOP ;  /* 0x0000000000007918 */ /* 0x000fe20000000000 */
[----:B------:R0:W-:Y:S04]  /*2a660*/  STL.64 [R1+0x180], R20 ;  /* 0x0001801401007387 */ /* 0x0001e80000100a00 */
[----:B------:R-:W-:Y:S04]  /*2a670*/  STL [R1+0x188], R22 ;  /* 0x0001881601007387 */ /* 0x000fe80000100800 */
[----:B------:R-:W2:Y:S04]  /*2a680*/  LDL.LU R18, [R1+0x4624] ;  /* 0x0046240001127983 */ /* 0x000ea80000300800 */
[----:B------:R-:W3:Y:S04]  /*2a690*/  LDL.LU R17, [R1+0x4620] ;  /* 0x0046200001117983 */ /* 0x000ee80000300800 */
[----:B------:R-:W4:Y:S01]  /*2a6a0*/  LDL.LU R16, [R1+0x461c] ;  /* 0x00461c0001107983 */ /* 0x000f220000300800 */
[----:B------:R-:W-:-:S03]  /*2a6b0*/  IMAD.MOV.U32 R7, RZ, RZ, R2 ;  /* 0x000000ffff077224 */ /* 0x000fc600078e0002 */
[----:B------:R-:W5:Y:S04]  /*2a6c0*/  LDL.LU R2, [R1+0x4618] ;  /* 0x0046180001027983 */ /* 0x000f680000300800 */
[----:B------:R1:W-:Y:S04]  /*2a6d0*/  STL.64 [R1+0x45a0], R6 ;  /* 0x0045a00601007387 */ /* 0x0003e80000100a00 */
[----:B------:R1:W-:Y:S01]  /*2a6e0*/  STL.64 [R1+0x4598], R4 ;  /* 0x0045980401007387 */ /* 0x0003e20000100a00 */
[----:B------:R-:W-:Y:S01]  /*2a6f0*/  IMAD.MOV.U32 R29, RZ, RZ, R23 ;  /* 0x000000ffff1d7224 */ /* 0x000fe200078e0017 */
[----:B0-----:R-:W-:-:S02]  /*2a700*/  MOV R20, R11 ;  /* 0x0000000b00147202 */ /* 0x001fc40000000f00 */
[----:B-1----:R-:W-:Y:S01]  /*2a710*/  MOV R6, R13 ;  /* 0x0000000d00067202 */ /* 0x002fe20000000f00 */
[----:B------:R-:W-:Y:S01]  /*2a720*/  IMAD.MOV.U32 R7, RZ, RZ, R12 ;  /* 0x000000ffff077224 */ /* 0x000fe200078e000c */
[----:B------:R-:W-:Y:S01]  /*2a730*/  MOV R4, R15 ;  /* 0x0000000f00047202 */ /* 0x000fe20000000f00 */
[----:B------:R-:W-:-:S03]  /*2a740*/  IMAD.MOV.U32 R5, RZ, RZ, R14 ;  /* 0x000000ffff057224 */ /* 0x000fc600078e000e */
[----:B------:R-:W-:Y:S04]  /*2a750*/  STL.64 [R1+0x45c0], R6 ;  /* 0x0045c00601007387 */ /* 0x000fe80000100a00 */
[----:B------:R-:W-:Y:S04]  /*2a760*/  STL.64 [R1+0x45b8], R4 ;  /* 0x0045b80401007387 */ /* 0x000fe80000100a00 */
[----:B------:R-:W5:Y:S04]  /*2a770*/  LDL.LU R12, [R1+0xf0] ;  /* 0x0000f000010c7983 */ /* 0x000f680000300800 */
[----:B------:R-:W5:Y:S01]  /*2a780*/  LDL.LU R13, [R1+0xf4] ;  /* 0x0000f400010d7983 */ /* 0x000f620000300800 */
[----:B------:R-:W-:-:S02]  /*2a790*/  IMAD.MOV.U32 R21, RZ, RZ, R10 ;  /* 0x000000ffff157224 */ /* 0x000fc400078e000a */
[----:B------:R-:W-:Y:S01]  /*2a7a0*/  IMAD.MOV.U32 R23, RZ, RZ, R8 ;  /* 0x000000ffff177224 */ /* 0x000fe200078e0008 */
[----:B------:R-:W5:Y:S01]  /*2a7b0*/  LDL.LU R14, [R1+0xf8] ;  /* 0x0000f800010e7983 */ /* 0x000f620000300800 */
[----:B------:R-:W-:-:S03]  /*2a7c0*/  MOV R22, R9 ;  /* 0x0000000900167202 */ /* 0x000fc60000000f00 */
[----:B------:R-:W5:Y:S01]  /*2a7d0*/  LDL.LU R15, [R1+0xfc] ;  /* 0x0000fc00010f7983 */ /* 0x000f620000300800 */
[----:B------:R-:W-:Y:S01]  /*2a7e0*/  IMAD.MOV.U32 R11, RZ, RZ, R19 ;  /* 0x000000ffff0b7224 */ /* 0x000fe200078e0013 */
[----:B--2---:R-:W-:Y:S01]  /*2a7f0*/  MOV R10, R18 ;  /* 0x00000012000a7202 */ /* 0x004fe20000000f00 */
[----:B---3--:R-:W-:Y:S01]  /*2a800*/  IMAD.MOV.U32 R9, RZ, RZ, R17 ;  /* 0x000000ffff097224 */ /* 0x008fe200078e0011 */
[----:B----4-:R-:W-:Y:S02]  /*2a810*/  MOV R8, R16 ;  /* 0x0000001000087202 */ /* 0x010fe40000000f00 */
[----:B------:R-:W5:Y:S04]  /*2a820*/  LDL.LU R16, [R1+0x4614] ;  /* 0x0046140001107983 */ /* 0x000f680000300800 */
[----:B------:R-:W5:Y:S04]  /*2a830*/  LDL.LU R17, [R1+0x4610] ;  /* 0x0046100001117983 */ /* 0x000f680000300800 */
[----:B------:R-:W5:Y:S04]  /*2a840*/  LDL.LU R18, [R1+0x460c] ;  /* 0x00460c0001127983 */ /* 0x000f680000300800 */
[----:B------:R-:W5:Y:S04]  /*2a850*/  LDL.LU R19, [R1+0x4608] ;  /* 0x0046080001137983 */ /* 0x000f680000300800 */
[----:B------:R-:W-:Y:S04]  /*2a860*/  STL.64 [R1+0x45f0], R10 ;  /* 0x0045f00a01007387 */ /* 0x000fe80000100a00 */
[----:B------:R0:W-:Y:S04]  /*2a870*/  STL.64 [R1+0x45e8], R8 ;  /* 0x0045e80801007387 */ /* 0x0001e80000100a00 */
[----:B0-----:R-:W2:Y:S04]  /*2a880*/  LDL.LU R8, [R1+0x120] ;  /* 0x0001200001087983 */ /* 0x001ea80000300800 */
[----:B------:R-:W2:Y:S04]  /*2a890*/  LDL.LU R9, [R1+0x124] ;  /* 0x0001240001097983 */ /* 0x000ea80000300800 */
[----:B------:R-:W2:Y:S04]  /*2a8a0*/  LDL.LU R10, [R1+0x128] ;  /* 0x00012800010a7983 */ /* 0x000ea80000300800 */
[----:B------:R-:W2:Y:S04]  /*2a8b0*/  LDL.LU R11, [R1+0x12c] ;  /* 0x00012c00010b7983 */ /* 0x000ea80000300800 */
[----:B------:R-:W3:Y:S04]  /*2a8c0*/  LDL.LU R4, [R1+0xe0] ;  /* 0x0000e00001047983 */ /* 0x000ee80000300800 */
[----:B------:R-:W3:Y:S04]  /*2a8d0*/  LDL.LU R5, [R1+0xe4] ;  /* 0x0000e40001057983 */ /* 0x000ee80000300800 */
[----:B------:R-:W4:Y:S04]  /*2a8e0*/  LDL.LU R6, [R1+0xe8] ;  /* 0x0000e80001067983 */ /* 0x000f280000300800 */
[----:B------:R-:W4:Y:S04]  /*2a8f0*/  LDL.LU R7, [R1+0xec] ;  /* 0x0000ec0001077983 */ /* 0x000f280000300800 */
[----:B----4-:R-:W-:Y:S04]  /*2a900*/  STL.64 [R1+0x45d8], R6 ;  /* 0x0045d80601007387 */ /* 0x010fe80000100a00 */
[----:B---3--:R0:W-:Y:S04]  /*2a910*/  STL.64 [R1+0x45d0], R4 ;  /* 0x0045d00401007387 */ /* 0x0081e80000100a00 */
[----:B0-----:R-:W3:Y:S04]  /*2a920*/  LDL.LU R4, [R1+0x100] ;  /* 0x0001000001047983 */ /* 0x001ee80000300800 */
[----:B------:R-:W3:Y:S04]  /*2a930*/  LDL.LU R5, [R1+0x104] ;  /* 0x0001040001057983 */ /* 0x000ee80000300800 */
[----:B------:R-:W3:Y:S04]  /*2a940*/  LDL.LU R6, [R1+0x108] ;  /* 0x0001080001067983 */ /* 0x000ee80000300800 */
[----:B------:R-:W3:Y:S04]  /*2a950*/  LDL.LU R7, [R1+0x10c] ;  /* 0x00010c0001077983 */ /* 0x000ee80000300800 */
[----:B------:R-:W-:Y:S04]  /*2a960*/  STL.64 [R1+0x4590], R22 ;  /* 0x0045901601007387 */ /* 0x000fe80000100a00 */
[----:B------:R0:W-:Y:S04]  /*2a970*/  STL.64 [R1+0x4588], R20 ;  /* 0x0045881401007387 */ /* 0x0001e80000100a00 */
[----:B0-----:R-:W4:Y:S04]  /*2a980*/  LDL.LU R20, [R1+0xa0] ;  /* 0x0000a00001147983 */ /* 0x001f280000300800 */
[----:B------:R-:W4:Y:S04]  /*2a990*/  LDL.LU R21, [R1+0xa4] ;  /* 0x0000a40001157983 */ /* 0x000f280000300800 */
[----:B------:R-:W2:Y:S04]  /*2a9a0*/  LDL.LU R22, [R1+0xa8] ;  /* 0x0000a80001167983 */ /* 0x000ea80000300800 */
[----:B------:R-:W2:Y:S01]  /*2a9b0*/  LDL.LU R23, [R1+0xac] ;  /* 0x0000ac0001177983 */ /* 0x000ea20000300800 */
[-C--:B-----5:R-:W-:Y:S03]  /*2a9c0*/  HMMA.16816.F32.BF16 R16, R16, R26.reuse, R12 ;  /* 0x0000001a1010723c */ /* 0x0a0fe6000004180c */
[----:B--2---:R-:W-:Y:S04]  /*2a9d0*/  STL.64 [R1+0x45b0], R22 ;  /* 0x0045b01601007387 */ /* 0x004fe80000100a00 */
[----:B----4-:R0:W-:Y:S04]  /*2a9e0*/  STL.64 [R1+0x45a8], R20 ;  /* 0x0045a81401007387 */ /* 0x0101e80000100a00 */
[----:B0-----:R-:W2:Y:S04]  /*2a9f0*/  LDL.LU R20, [R1+0xb0] ;  /* 0x0000b00001147983 */ /* 0x001ea80000300800 */
[----:B------:R-:W2:Y:S04]  /*2aa00*/  LDL.LU R21, [R1+0xb4] ;  /* 0x0000b40001157983 */ /* 0x000ea80000300800 */
[----:B------:R-:W2:Y:S04]  /*2aa10*/  LDL.LU R22, [R1+0xb8] ;  /* 0x0000b80001167983 */ /* 0x000ea80000300800 */
[----:B------:R-:W2:Y:S04]  /*2aa20*/  LDL.LU R23, [R1+0xbc] ;  /* 0x0000bc0001177983 */ /* 0x000ea80000300800 */
[----:B------:R-:W-:Y:S04]  /*2aa30*/  STL [R1+0x4530], R29 ;  /* 0x0045301d01007387 */ /* 0x000fe80000100800 */
[----:B------:R-:W4:Y:S04]  /*2aa40*/  LDL.LU.64 R14, [R1+0x4600] ;  /* 0x00460000010e7983 */ /* 0x000f280000300a00 */
[----:B------:R-:W4:Y:S04]  /*2aa50*/  LDL.LU.64 R12, [R1+0x45f8] ;  /* 0x0045f800010c7983 */ /* 0x000f280000300a00 */
[----:B------:R-:W-:Y:S04]  /*2aa60*/  STL.64 [R1+0x150], R16 ;  /* 0x0001501001007387 */ /* 0x000fe80000100a00 */
[----:B------:R-:W-:Y:S04]  /*2aa70*/  STL.64 [R1+0x158], R18 ;  /* 0x0001581201007387 */ /* 0x000fe80000100a00 */
[----:B------:R-:W0:Y:S04]  /*2aa80*/  LDSM.16.MT88.4 R16, [R3+UR5+0x24080] ;  /* 0x024080050310783b */ /* 0x000e280008004200 */
[----:B0-----:R-:W-:Y:S04]  /*2aa90*/  STL.64 [R1+0x4570], R18 ;  /* 0x0045701201007387 */ /* 0x001fe80000100a00 */
[----:B------:R0:W-:Y:S04]  /*2aaa0*/  STL.64 [R1+0x4568], R16 ;  /* 0x0045681001007387 */ /* 0x0001e80000100a00 */
[----:B0-----:R-:W5:Y:S04]  /*2aab0*/  LDL.LU R16, [R1+0x80] ;  /* 0x0000800001107983 */ /* 0x001f680000300800 */
[----:B------:R-:W5:Y:S04]  /*2aac0*/  LDL.LU R17, [R1+0x84] ;  /* 0x0000840001117983 */ /* 0x000f680000300800 */
[----:B------:R-:W5:Y:S04]  /*2aad0*/  LDL.LU R18, [R1+0x88] ;  /* 0x0000880001127983 */ /* 0x000f680000300800 */
[----:B------:R-:W5:Y:S01]  /*2aae0*/  LDL.LU R19, [R1+0x8c] ;  /* 0x00008c0001137983 */ /* 0x000f620000300800 */
[----:B----4-:R-:W-:Y:S03]  /*2aaf0*/  HMMA.16816.F32.BF16 R12, R12, R26, R8 ;  /* 0x0000001a0c0c723c */ /* 0x010fe60000041808 */
[----:B------:R-:W3:Y:S04]  /*2ab00*/  LDL.LU.64 R10, [R1+0x45f0] ;  /* 0x0045f000010a7983 */ /* 0x000ee80000300a00 */
[----:B------:R-:W3:-:S12]  /*2ab10*/  LDL.LU.64 R8, [R1+0x45e8] ;  /* 0x0045e80001087983 */ /* 0x000ed80000300a00 */
        /* <DEDUP_REMOVED lines=8> */
[----:B------:R-:W-:-:S03]  /*2aba0*/  MOV R15, R28 ;  /* 0x0000001c000f7202 */ /* 0x000fc60000000f00 */
[----:B------:R-:W2:Y:S01]  /*2abb0*/  LDL.LU R28, [R1+0x45e0] ;  /* 0x0045e000011c7983 */ /* 0x000ea20000300800 */
[----:B---3--:R-:W-:Y:S03]  /*2abc0*/  HMMA.16816.F32.BF16 R24, R8, R26, R4 ;  /* 0x0000001a0818723c */ /* 0x008fe60000041804 */
[----:B------:R-:W4:Y:S04]  /*2abd0*/  LDL.LU.64 R6, [R1+0x45d8] ;  /* 0x0045d80001067983 */ /* 0x000f280000300a00 */
[----:B------:R-:W4:Y:S04]  /*2abe0*/  LDL.LU.64 R4, [R1+0x45d0] ;  /* 0x0045d00001047983 */ /* 0x000f280000300a00 */
[----:B------:R-:W4:Y:S08]  /*2abf0*/  LDL.LU.64 R8, [R1+0x45c8] ;  /* 0x0045c80001087983 */ /* 0x000f300000300a00 */
[----:B------:R0:W-:Y:S04]  /*2ac00*/  STL.64 [R1+0x120], R24 ;  /* 0x0001201801007387 */ /* 0x0001e80000100a00 */
[----:B------:R1:W-:Y:S04]  /*2ac10*/  STL.64 [R1+0x128], R26 ;  /* 0x0001281a01007387 */ /* 0x0003e80000100a00 */
[----:B0-----:R-:W3:Y:S04]  /*2ac20*/  LDL.LU R24, [R1+0x50] ;  /* 0x0000500001187983 */ /* 0x001ee80000300800 */
[----:B------:R-:W3:Y:S04]  /*2ac30*/  LDL.LU R25, [R1+0x54] ;  /* 0x0000540001197983 */ /* 0x000ee80000300800 */
[----:B-1----:R-:W3:Y:S04]  /*2ac40*/  LDL.LU R26, [R1+0x58] ;  /* 0x00005800011a7983 */ /* 0x002ee80000300800 */
[----:B------:R-:W3:Y:S01]  /*2ac50*/  LDL.LU R27, [R1+0x5c] ;  /* 0x00005c00011b7983 */ /* 0x000ee20000300800 */
        /* <DEDUP_REMOVED lines=12> */
[----:B------:R-:W-:Y:S04]  /*2ad20*/  STL [R1+0xf0], R4 ;  /* 0x0000f00401007387 */ /* 0x000fe80000100800 */
[----:B------:R0:W-:Y:S01]  /*2ad30*/  STL [R1+0xfc], R7 ;  /* 0x0000fc0701007387 */ /* 0x0001e20000100800 */
[----:B------:R-:W-:Y:S01]  /*2ad40*/  MOV R11, R6 ;  /* 0x00000006000b7202 */ /* 0x000fe20000000f00 */
[----:B------:R-:W-:Y:S02]  /*2ad50*/  IMAD.MOV.U32 R10, RZ, RZ, R5 ;  /* 0x000000ffff0a7224 */ /* 0x000fe400078e0005 */
[----:B0-----:R-:W2:Y:S04]  /*2ad60*/  LDL.LU.64 R6, [R1+0x45a0] ;  /* 0x0045a00001067983 */ /* 0x001ea80000300a00 */
[----:B------:R-:W2:Y:S04]  /*2ad70*/  LDL.LU.64 R4, [R1+0x4598] ;  /* 0x0045980001047983 */ /* 0x000ea80000300a00 */
[----:B------:R-:W-:Y:S04]  /*2ad80*/  STL [R1+0x4494], R10 ;  /* 0x0044940a01007387 */ /* 0x000fe80000100800 */
[----:B------:R-:W-:Y:S01]  /*2ad90*/  STL [R1+0x4490], R11 ;  /* 0x0044900b01007387 */ /* 0x000fe20000100800 */
[----:B--2---:R-:W-:Y:S03]  /*2ada0*/  HMMA.16816.F32.BF16 R4, R4, R8, R20 ;  /* 0x000000080404723c */ /* 0x004fe60000041814 */
[----:B------:R-:W3:Y:S04]  /*2adb0*/  LDL.LU.64 R22, [R1+0x4590] ;  /* 0x0045900001167983 */ /* 0x000ee80000300a00 */
[----:B------:R-:W3:-:S12]  /*2adc0*/  LDL.LU.64 R20, [R1+0x4588] ;  /* 0x0045880001147983 */ /* 0x000ed80000300a00 */
[----:B------:R-:W-:Y:S04]  /*2add0*/  STL.64 [R1+0xd0], R4 ;  /* 0x0000d00401007387 */ /* 0x000fe80000100a00 */
[----:B------:R0:W-:Y:S04]  /*2ade0*/  STL.64 [R1+0xd8], R6 ;  /* 0x0000d80601007387 */ /* 0x0001e80000100a00 */
[----:B0-----:R-:W5:Y:S04]  /*2adf0*/  LDL.LU.64 R6, [R1+0x4580] ;  /* 0x0045800001067983 */ /* 0x001f680000300a00 */
[----:B------:R-:W5:Y:S01]  /*2ae00*/  LDL.LU.64 R4, [R1+0x4578] ;  /* 0x0045780001047983 */ /* 0x000f620000300a00 */
[----:B---3--:R-:W-:Y:S03]  /*2ae10*/  HMMA.16816.F32.BF16 R20, R20, R8, R24 ;  /* 0x000000081414723c */ /* 0x008fe60000041818 */
[----:B------:R-:W0:-:S15]  /*2ae20*/  LDSM.16.MT88.4 R24, [R3+UR5+0x24180] ;  /* 0x024180050318783b */ /* 0x000e1e0008004200 */
[----:B------:R-:W-:Y:S01]  /*2ae30*/  NOP ;  /* 0x0000000000007918 */ /* 0x000fe20000000000 */
[----:B------:R0:W-:Y:S04]  /*2ae40*/  STL.64 [R1+0x130], R20 ;  /* 0x0001301401007387 */ /* 0x0001e80000100a00 */
[----:B------:R1:W-:Y:S01]  /*2ae50*/  STL.64 [R1+0x138], R22 ;  /* 0x0001381601007387 */ /* 0x0003e20000100a00 */
[----:B-----5:R-:W-:Y:S01]  /*2ae60*/  HMMA.16816.F32.BF16 R16, R4, R8, R16 ;  /* 0x000000080410723c */ /* 0x020fe20000041810 */
[----:B0-----:R-:W-:Y:S01]  /*2ae70*/  IMAD.MOV.U32 R21, RZ, RZ, R26 ;  /* 0x000000ffff157224 */ /* 0x001fe200078e001a */
[----:B-1----:R-:W-:Y:S01]  /*2ae80*/  MOV R22, R25 ;  /* 0x0000001900167202 */ /* 0x002fe20000000f00 */
[----:B------:R-:W-:-:S03]  /*2ae90*/  IMAD.MOV.U32 R23, RZ, RZ, R24 ;  /* 0x000000ffff177224 */ /* 0x000fc600078e0018 */
[----:B------:R-:W-:Y:S04]  /*2aea0*/  STL [R1+0x4550], R21 ;  /* 0x0045501501007387 */ /* 0x000fe80000100800 */
[----:B------:R-:W-:Y:S04]  /*2aeb0*/  STL [R1+0x454c], R22 ;  /* 0x00454c1601007387 */ /* 0x000fe80000100800 */
[----:B------:R-:W-:Y:S04]  /*2aec0*/  STL [R1+0x4548], R23 ;  /* 0x0045481701007387 */ /* 0x000fe80000100800 */
[----:B------:R-:W-:Y:S04]  /*2aed0*/  STL [R1+0x4498], R3 ;  /* 0x0044980301007387 */ /* 0x000fe80000100800 */
[----:B------:R-:W2:Y:S04]  /*2aee0*/  LDL.LU R4, [R1+0x70] ;  /* 0x0000700001047983 */ /* 0x000ea80000300800 */
[----:B------:R-:W-:Y:S04]  /*2aef0*/  STL.64 [R1+0x110], R16 ;  /* 0x0001101001007387 */ /* 0x000fe80000100a00 */
[----:B------:R-:W-:Y:S04]  /*2af00*/  STL.64 [R1+0x118], R18 ;  /* 0x0001181201007387 */ /* 0x000fe80000100a00 */
[----:B------:R-:W0:Y:S01]  /*2af10*/  LDSM.16.MT88.4 R16, [R28+UR5+0x24000] ;  /* 0x024000051c10783b */ /* 0x000e220008004200 */
[----:B------:R-:W-:-:S03]  /*2af20*/  MOV R20, R27 ;  /* 0x0000001b00147202 */ /* 0x000fc60000000f00 */
        /* <DEDUP_REMOVED lines=24> */
[----:B------:R-:W-:Y:S01]  /*2b0b0*/  LDSM.16.MT88.4 R16, [R2+UR5+0x24080] ;  /* 0x024080050210783b */ /* 0x000fe20008004200 */
[----:B--2---:R-:W-:Y:S03]  /*2b0c0*/  HMMA.16816.F32.BF16 R12, R12, R8, R4 ;  /* 0x000000080c0c723c */ /* 0x004fe60000041804 */
[----:B------:R-:W0:Y:S04]  /*2b0d0*/  LDSM.16.MT88.4 R4, [R28+UR5+0x24180] ;  /* 0x024180051c04783b */ /* 0x000e280008004200 */
[----:B0-----:R-:W-:-:S12]  /*2b0e0*/  STL.64 [R1+0x44e8], R6 ;  /* 0x0044e80601007387 */ /* 0x001fd80000100a00 */
[----:B------:R-:W-:Y:S04]  /*2b0f0*/  STL.64 [R1+0xc0], R12 ;  /* 0x0000c00c01007387 */ /* 0x000fe80000100a00 */
[----:B------:R-:W-:Y:S04]  /*2b100*/  STL.64 [R1+0xc8], R14 ;  /* 0x0000c80e01007387 */ /* 0x000fe80000100a00 */
[----:B------:R-:W0:Y:S04]  /*2b110*/  LDSM.16.MT88.4 R12, [R2+UR5+0x24000] ;  /* 0x02400005020c783b */ /* 0x000e280008004200 */
[----:B------:R-:W-:Y:S04]  /*2b120*/  STL.64 [R1+0x44e0], R4 ;  /* 0x0044e00401007387 */ /* 0x000fe80000100a00 */
[----:B------:R-:W-:Y:S04]  /*2b130*/  STL [R1+0x44c0], R28 ;  /* 0x0044c01c01007387 */ /* 0x000fe80000100800 */
[----:B0-----:R-:W-:Y:S04]  /*2b140*/  STL [R1+0x44d0], R12 ;  /* 0x0044d00c01007387 */ /* 0x001fe80000100800 */
[----:B------:R-:W-:Y:S04]  /*2b150*/  STL [R1+0x44cc], R13 ;  /* 0x0044cc0d01007387 */ /* 0x000fe80000100800 */
[----:B------:R-:W-:Y:S04]  /*2b160*/  STL [R1+0x44c8], R14 ;  /* 0x0044c80e01007387 */ /* 0x000fe80000100800 */
[----:B------:R-:W-:Y:S04]  /*2b170*/  STL [R1+0x44c4], R15 ;  /* 0x0044c40f01007387 */ /* 0x000fe80000100800 */
[----:B------:R-:W-:Y:S04]  /*2b180*/  STL.64 [R1+0x44b8], R18 ;  /* 0x0044b81201007387 */ /* 0x000fe80000100a00 */
[----:B------:R0:W-:Y:S02]  /*2b190*/  STL.64 [R1+0x44b0], R16 ;  /* 0x0044b01001007387 */ /* 0x0001e40000100a00 */
[----:B0-----:R-:W-:Y:S01]  /*2b1a0*/  IMAD.MOV.U32 R16, RZ, RZ, R21 ;  /* 0x000000ffff107224 */ /* 0x001fe200078e0015 */
[----:B------:R-:W-:Y:S01]  /*2b1b0*/  MOV R17, R22 ;  /* 0x0000001600117202 */ /* 0x000fe20000000f00 */
[----:B------:R-:W2:Y:S04]  /*2b1c0*/  LDL.LU R21, [R1+0x4550] ;  /* 0x0045500001157983 */ /* 0x000ea80000300800 */
[----:B------:R-:W3:Y:S01]  /*2b1d0*/  LDL.LU R22, [R1+0x454c] ;  /* 0x00454c0001167983 */ /* 0x000ee20000300800 */
[----:B------:R-:W-:-:S03]  /*2b1e0*/  IMAD.MOV.U32 R18, RZ, RZ, R23 ;  /* 0x000000ffff127224 */ /* 0x000fc600078e0017 */
[----:B------:R-:W4:Y:S01]  /*2b1f0*/  LDL.LU R23, [R1+0x4548] ;  /* 0x0045480001177983 */ /* 0x000f220000300800 */
[----:B------:R-:W-:Y:S02]  /*2b200*/  MOV R15, R20 ;  /* 0x00000014000f7202 */ /* 0x000fe40000000f00 */
[----:B------:R-:W-:Y:S02]  /*2b210*/  MOV R19, R25 ;  /* 0x0000001900137202 */ /* 0x000fe40000000f00 */
[----:B------:R-:W5:Y:S04]  /*2b220*/  LDL.LU R25, [R1+0x4544] ;  /* 0x0045440001197983 */ /* 0x000f680000300800 */
[----:B------:R-:W-:Y:S04]  /*2b230*/  STL.64 [R1+0x4508], R18 ;  /* 0x0045081201007387 */ /* 0x000fe80000100a00 */
[----:B------:R0:W-:Y:S02]  /*2b240*/  STL.64 [R1+0x4500], R16 ;  /* 0x0045001001007387 */ /* 0x0001e40000100a00 */
[----:B0-----:R-:W-:-:S02]  /*2b250*/  IMAD.MOV.U32 R16, RZ, RZ, R24 ;  /* 0x000000ffff107224 */ /* 0x001fc400078e0018 */
[----:B------:R-:W5:Y:S01]  /*2b260*/  LDL.LU R24, [R1+0x4540] ;  /* 0x0045400001187983 */ /* 0x000f620000300800 */
[----:B------:R-:W-:Y:S01]  /*2b270*/  IMAD.MOV.U32 R18, RZ, RZ, R27 ;  /* 0x000000ffff127224 */ /* 0x000fe200078e001b */
[----:B------:R-:W-:Y:S02]  /*2b280*/  MOV R19, R26 ;  /* 0x0000001a00137202 */ /* 0x000fe40000000f00 */
[----:B------:R-:W-:Y:S02]  /*2b290*/  MOV R17, R0 ;  /* 0x0000000000117202 */ /* 0x000fe40000000f00 */
[----:B------:R-:W5:Y:S04]  /*2b2a0*/  LDL.LU R0, [R1+0x453c] ;  /* 0x00453c0001007983 */ /* 0x000f680000300800 */
[----:B------:R-:W-:Y:S04]  /*2b2b0*/  STL.64 [R1+0x4528], R18 ;  /* 0x0045281201007387 */ /* 0x000fe80000100a00 */
[----:B------:R0:W-:Y:S04]  /*2b2c0*/  STL.64 [R1+0x4520], R16 ;  /* 0x0045201001007387 */ /* 0x0001e80000100a00 */
[----:B0-----:R-:W5:Y:S04]  /*2b2d0*/  LDL.LU R16, [R1+0x190] ;  /* 0x0001900001107983 */ /* 0x001f680000300800 */
[----:B------:R-:W5:Y:S04]  /*2b2e0*/  LDL.LU R17, [R1+0x194] ;  /* 0x0001940001117983 */ /* 0x000f680000300800 */
[----:B------:R-:W5:Y:S04]  /*2b2f0*/  LDL.LU R18, [R1+0x198] ;  /* 0x0001980001127983 */ /* 0x000f680000300800 */
[----:B------:R-:W5:Y:S01]  /*2b300*/  LDL.LU R19, [R1+0x19c] ;  /* 0x00019c0001137983 */ /* 0x000f620000300800 */
[----:B--2---:R-:W-:Y:S01]  /*2b310*/  IMAD.MOV.U32 R14, RZ, RZ, R21 ;  /* 0x000000ffff0e7224 */ /* 0x004fe200078e0015 */
[----:B---3--:R-:W-:Y:S01]  /*2b320*/  MOV R13, R22 ;  /* 0x00000016000d7202 */ /* 0x008fe20000000f00 */
[----:B----4-:R-:W-:-:S02]  /*2b330*/  IMAD.MOV.U32 R12, RZ, RZ, R23 ;  /* 0x000000ffff0c7224 */ /* 0x010fc400078e0017 */
[----:B------:R-:W0:Y:S04]  /*2b340*/  LDSM.16.MT88.4 R20, [R2+UR5+0x24100] ;  /* 0x024100050214783b */ /* 0x000e280008004200 */
[----:B0-----:R-:W-:Y:S04]  /*2b350*/  STL.64 [R1+0x44a8], R22 ;  /* 0x0044a81601007387 */ /* 0x001fe80000100a00 */
[----:B------:R0:W-:Y:S04]  /*2b360*/  STL.64 [R1+0x44a0], R20 ;  /* 0x0044a01401007387 */ /* 0x0001e80000100a00 */
[----:B0-----:R-:W2:Y:S04]  /*2b370*/  LDL.LU R20, [R1+0x170] ;  /* 0x0001700001147983 */ /* 0x001ea80000300800 */
[----:B------:R-:W2:Y:S01]  /*2b380*/  LDL.LU R21, [R1+0x174] ;  /* 0x0001740001157983 */ /* 0x000ea20000300800 */
[----:B-----5:R-:W-:Y:S01]  /*2b390*/  IMAD.MOV.U32 R22, RZ, RZ, R24 ;  /* 0x000000ffff167224 */ /* 0x020fe200078e0018 */
[----:B------:R-:W-:-:S02]  /*2b3a0*/  MOV R23, R25 ;  /* 0x0000001900177202 */ /* 0x000fc40000000f00 */
[----:B------:R-:W3:Y:S04]  /*2b3b0*/  LDL.LU R24, [R1+0x4538] ;  /* 0x0045380001187983 */ /* 0x000ee80000300800 */
[----:B------:R-:W4:Y:S04]  /*2b3c0*/  LDL.LU R25, [R1+0x4534] ;  /* 0x0045340001197983 */ /* 0x000f280000300800 */
[----:B------:R-:W-:Y:S01]  /*2b3d0*/  STL.64 [R1+0x44f8], R22 ;  /* 0x0044f81601007387 */ /* 0x000fe20000100a00 */
[----:B------:R-:W-:Y:S03]  /*2b3e0*/  HMMA.16816.F32.BF16 R12, R12, R8, R16 ;  /* 0x000000080c0c723c */ /* 0x000fe60000041810 */
[----:B------:R-:W0:Y:S04]  /*2b3f0*/  LDSM.16.MT88.4 R16, [R0+UR5+0x26000] ;  /* 0x026000050010783b */ /* 0x000e280008004200 */
[----:B--2---:R1:W-:Y:S04]  /*2b400*/  STL.64 [R1+0x44f0], R20 ;  /* 0x0044f01401007387 */ /* 0x0043e80000100a00 */
[----:B-1----:R-:W2:Y:S04]  /*2b410*/  LDL.LU R20, [R1+0x160] ;  /* 0x0001600001147983 */ /* 0x002ea80000300800 */
[----:B------:R-:W2:Y:S04]  /*2b420*/  LDL.LU R21, [R1+0x164] ;  /* 0x0001640001157983 */ /* 0x000ea80000300800 */
[----:B------:R-:W5:Y:S04]  /*2b430*/  LDL.LU R22, [R1+0x168] ;  /* 0x0001680001167983 */ /* 0x000f680000300800 */
[----:B------:R-:W5:Y:S01]  /*2b440*/  LDL.LU R23, [R1+0x16c] ;  /* 0x00016c0001177983 */ /* 0x000f620000300800 */
[----:B----4-:R-:W-:Y:S01]  /*2b450*/  IMAD.MOV.U32 R6, RZ, RZ, R25 ;  /* 0x000000ffff067224 */ /* 0x010fe200078e0019 */
[----:B---3--:R-:W-:-:S02]  /*2b460*/  MOV R7, R24 ;  /* 0x0000001800077202 */ /* 0x008fc40000000f00 */
[----:B------:R-:W1:Y:S01]  /*2b470*/  LDSM.16.MT88.4 R24, [R2+UR5+0x24180] ;  /* 0x024180050218783b */ /* 0x000e620008004200 */
[----:B0-----:R-:W-:-:S03]  /*2b480*/  MOV R28, R19 ;  /* 0x00000013001c7202 */ /* 0x001fc60000000f00 */
[----:B-----5:R-:W-:Y:S04]  /*2b490*/  STL.64 [R1+0x4518], R22 ;  /* 0x0045181601007387 */ /* 0x020fe80000100a00 */
[----:B--2---:R0:W-:Y:S04]  /*2b4a0*/  STL.64 [R1+0x4510], R20 ;  /* 0x0045101401007387 */ /* 0x0041e80000100a00 */
[----:B0-----:R-:W2:Y:S04]  /*2b4b0*/  LDL.LU R20, [R1+0x1a0] ;  /* 0x0001a00001147983 */ /* 0x001ea80000300800 */
[----:B------:R-:W2:Y:S04]  /*2b4c0*/  LDL.LU R21, [R1+0x1a4] ;  /* 0x0001a40001157983 */ /* 0x000ea80000300800 */
[----:B------:R-:W2:Y:S04]  /*2b4d0*/  LDL.LU R22, [R1+0x1a8] ;  /* 0x0001a80001167983 */ /* 0x000ea80000300800 */
[----:B------:R-:W2:Y:S04]  /*2b4e0*/  LDL.LU R23, [R1+0x1ac] ;  /* 0x0001ac0001177983 */ /* 0x000ea80000300800 */
[----:B------:R-:W3:Y:S04]  /*2b4f0*/  LDL.LU R4, [R1+0x140] ;  /* 0x0001400001047983 */ /* 0x000ee80000300800 */
[----:B------:R-:W3:Y:S04]  /*2b500*/  LDL.LU R5, [R1+0x144] ;  /* 0x0001440001057983 */ /* 0x000ee80000300800 */
[----:B-1----:R-:W-:Y:S04]  /*2b510*/  STL.64 [R1+0x4488], R26 ;  /* 0x0044881a01007387 */ /* 0x002fe80000100a00 */
[----:B------:R0:W-:Y:S02]  /*2b520*/  STL.64 [R1+0x4480], R24 ;  /* 0x0044801801007387 */ /* 0x0001e40000100a00 */
[----:B0-----:R-:W-:-:S02]  /*2b530*/  IMAD.MOV.U32 R24, RZ, RZ, R29 ;  /* 0x000000ffff187224 */ /* 0x001fc400078e001d */
[----:B------:R-:W4:Y:S04]  /*2b540*/  LDL.LU R29, [R1+0x4530] ;  /* 0x00453000011d7983 */ /* 0x000f280000300800 */
[----:B------:R-:W-:Y:S04]  /*2b550*/  STL [R1+0x4428], R2 ;  /* 0x0044280201007387 */ /* 0x000fe80000100800 */
[----:B------:R0:W-:Y:S04]  /*2b560*/  STL.64 [R1+0xb0], R12 ;  /* 0x0000b00c01007387 */ /* 0x0001e80000100a00 */
[----:B------:R1:W-:Y:S01]  /*2b570*/  STL.64 [R1+0xb8], R14 ;  /* 0x0000b80e01007387 */ /* 0x0003e20000100a00 */
[----:B0-----:R-:W-:-:S02]  /*2b580*/  IMAD.MOV.U32 R13, RZ, RZ, R16 ;  /* 0x000000ffff0d7224 */ /* 0x001fc400078e0010 */
[----:B-1----:R-:W-:Y:S01]  /*2b590*/  IMAD.MOV.U32 R15, RZ, RZ, R18 ;  /* 0x000000ffff0f7224 */ /* 0x002fe200078e0012 */
[----:B------:R-:W-:Y:S01]  /*2b5a0*/  MOV R14, R17 ;  /* 0x00000011000e7202 */ /* 0x000fe20000000f00 */
[----:B------:R-:W2:Y:S04]  /*2b5b0*/  LDL.LU.64 R18, [R1+0x4528] ;  /* 0x0045280001127983 */ /* 0x000ea80000300a00 */
[----:B------:R-:W2:Y:S04]  /*2b5c0*/  LDL.LU.64 R16, [R1+0x4520] ;  /* 0x0045200001107983 */ /* 0x000ea80000300a00 */
[----:B------:R-:W-:Y:S04]  /*2b5d0*/  STL [R1+0x44dc], R14 ;  /* 0x0044dc0e01007387 */ /* 0x000fe80000100800 */
[----:B------:R-:W-:Y:S04]  /*2b5e0*/  STL [R1+0x44d8], R15 ;  /* 0x0044d80f01007387 */ /* 0x000fe80000100800 */
[----:B------:R-:W-:Y:S01]  /*2b5f0*/  STL [R1+0x44d4], R28 ;  /* 0x0044d41c01007387 */ /* 0x000fe20000100800 */
[----:B--2---:R-:W-:Y:S03]  /*2b600*/  HMMA.16816.F32.BF16 R16, R16, R8, R20 ;  /* 0x000000081010723c */ /* 0x004fe60000041814 */
[----:B------:R-:W2:Y:S04]  /*2b610*/  LDL.LU.64 R22, [R1+0x4518] ;  /* 0x0045180001167983 */ /* 0x000ea80000300a00 */
[----:B------:R-:W2:-:S12]  /*2b620*/  LDL.LU.64 R20, [R1+0x4510] ;  /* 0x0045100001147983 */ /* 0x000e980000300a00 */
[----:B------:R-:W-:Y:S04]  /*2b630*/  STL.64 [R1+0xa0], R16 ;  /* 0x0000a01001007387 */ /* 0x000fe80000100a00 */
[----:B------:R0:W-:Y:S01]  /*2b640*/  STL [R1+0xa8], R18 ;  /* 0x0000a81201007387 */ /* 0x0001e20000100800 */
[----:B------:R-:W-:-:S03]  /*2b650*/  IMAD.MOV.U32 R2, RZ, RZ, R19 ;  /* 0x000000ffff027224 */ /* 0x000fc600078e0013 */
[----:B0-----:R-:W2:Y:S04]  /*2b660*/  LDL.LU.64 R18, [R1+0x4508] ;  /* 0x0045080001127983 */ /* 0x001ea80000300a00 */
[----:B------:R-:W2:Y:S04]  /*2b670*/  LDL.LU.64 R16, [R1+0x4500] ;  /* 0x0045000001107983 */ /* 0x000ea80000300a00 */
[----:B------:R-:W-:Y:S01]  /*2b680*/  STL [R1+0x442c], R2 ;  /* 0x00442c0201007387 */ /* 0x000fe20000100800 */
[----:B------:R-:W-:Y:S01]  /*2b690*/  MOV R25, R11 ;  /* 0x0000000b00197202 */ /* 0x000fe20000000f00 */
[----:B------:R-:W-:Y:S01]  /*2b6a0*/  IMAD.MOV.U32 R26, RZ, RZ, R10 ;  /* 0x000000ffff1a7224 */ /* 0x000fe200078e000a */
[----:B------:R-:W-:-:S07]  /*2b6b0*/  MOV R27, R3 ;  /* 0x00000003001b7202 */ /* 0x000fce0000000f00 */
[-C--:B---3--:R-:W-:Y:S08]  /*2b6c0*/  HMMA.16816.F32.BF16 R24, R24, R8.reuse, R4 ;  /* 0x000000081818723c */ /* 0x088ff00000041804 */
[----:B--2---:R-:W-:Y:S01]  /*2b6d0*/  HMMA.16816.F32.BF16 R20, R16, R8, R20 ;  /* 0x000000081014723c */ /* 0x004fe20000041814 */
[----:B------:R-:W2:-:S15]  /*2b6e0*/  LDL.LU R16, [R1+0x180] ;  /* 0x0001800001107983 */ /* 0x000e9e0000300800 */
[----:B------:R-:W-:-:S03]  /*2b6f0*/  NOP ;  /* 0x0000000000007918 */ /* 0x000fc60000000000 */
[----:B------:R-:W-:Y:S04]  /*2b700*/  STL.64 [R1+0x90], R20 ;  /* 0x0000901401007387 */ /* 0x000fe80000100a00 */
[----:B------:R-:W-:Y:S04]  /*2b710*/  STL.64 [R1+0x98], R22 ;  /* 0x0000981601007387 */ /* 0x000fe80000100a00 */
[----:B------:R-:W0:Y:S04]  /*2b720*/  LDSM.16.MT88.4 R20, [R0+UR5+0x26080] ;  /* 0x026080050014783b */ /* 0x000e280008004200 */
[----:B------:R-:W2:Y:S04]  /*2b730*/  LDL.LU R17, [R1+0x184] ;  /* 0x0001840001117983 */ /* 0x000ea80000300800 */
[----:B------:R-:W2:Y:S01]  /*2b740*/  LDL.LU R18, [R1+0x188] ;  /* 0x0001880001127983 */ /* 0x000ea20000300800 */
[----:B0-----:R-:W-:Y:S01]  /*2b750*/  IMAD.MOV.U32 R11, RZ, RZ, R22 ;  /* 0x000000ffff0b7224 */ /* 0x001fe200078e0016 */
[----:B------:R-:W-:Y:S01]  /*2b760*/  MOV R2, R23 ;  /* 0x0000001700027202 */ /* 0x000fe20000000f00 */
[----:B------:R-:W-:Y:S01]  /*2b770*/  IMAD.MOV.U32 R3, RZ, RZ, R20 ;  /* 0x000000ffff037224 */ /* 0x000fe200078e0014 */
[----:B------:R-:W-:Y:S01]  /*2b780*/  MOV R10, R21 ;  /* 0x00000015000a7202 */ /* 0x000fe20000000f00 */
[----:B------:R-:W3:Y:S04]  /*2b790*/  LDL.LU.64 R22, [R1+0x44f8] ;  /* 0x0044f80001167983 */ /* 0x000ee80000300a00 */
[----:B------:R-:W3:Y:S04]  /*2b7a0*/  LDL.LU.64 R20, [R1+0x44f0] ;  /* 0x0044f00001147983 */ /* 0x000ee80000300a00 */
[----:B------:R-:W3:Y:S04]  /*2b7b0*/  LDL.LU.64 R6, [R1+0x44e8] ;  /* 0x0044e80001067983 */ /* 0x000ee80000300a00 */
[----:B------:R-:W3:Y:S04]  /*2b7c0*/  LDL.LU.64 R4, [R1+0x44e0] ;  /* 0x0044e00001047983 */ /* 0x000ee80000300a00 */
[----:B------:R-:W-:Y:S04]  /*2b7d0*/  STL.64 [R1+0x70], R24 ;  /* 0x0000701801007387 */ /* 0x000fe80000100a00 */
[----:B------:R-:W-:Y:S04]  /*2b7e0*/  STL.64 [R1+0x78], R26 ;  /* 0x0000781a01007387 */ /* 0x000fe80000100a00 */
[----:B------:R-:W0:Y:S02]  /*2b7f0*/  LDSM.16.MT88.4 R24, [R0+UR5+0x26100] ;  /* 0x026100050018783b */ /* 0x000e240008004200 */
[----:B0-----:R-:W-:Y:S01]  /*2b800*/  IMAD.MOV.U32 R14, RZ, RZ, R24 ;  /* 0x000000ffff0e7224 */ /* 0x001fe200078e0018 */
[----:B------:R-:W-:Y:S01]  /*2b810*/  MOV R15, R25 ;  /* 0x00000019000f7202 */ /* 0x000fe20000000f00 */
[----:B------:R-:W-:Y:S01]  /*2b820*/  IMAD.MOV.U32 R28, RZ, RZ, R26 ;  /* 0x000000ffff1c7224 */ /* 0x000fe200078e001a */
[----:B------:R-:W-:Y:S01]  /*2b830*/  MOV R12, R27 ;  /* 0x0000001b000c7202 */ /* 0x000fe20000000f00 */
[----:B---3--:R-:W-:-:S15]  /*2b840*/  HMMA.16816.F32.BF16 R4, R4, R8, R20 ;  /* 0x000000080404723c */ /* 0x008fde0000041814 */
[----:B------:R-:W-:-:S04]  /*2b850*/  NOP ;  /* 0x0000000000007918 */ /* 0x000fc80000000000 */
[----:B------:R0:W-:Y:S04]  /*2b860*/  STL.64 [R1+0x40], R4 ;  /* 0x0000400401007387 */ /* 0x0001e80000100a00 */
[----:B------:R1:W-:Y:S04]  /*2b870*/  STL [R1+0x48], R6 ;  /* 0x0000480601007387 */ /* 0x0003e80000100800 */
[----:B------:R-:W3:Y:S04]  /*2b880*/  LDL.LU R20, [R1+0x150] ;  /* 0x0001500001147983 */ /* 0x000ee80000300800 */
[----:B------:R-:W3:Y:S04]  /*2b890*/  LDL.LU R21, [R1+0x154] ;  /* 0x0001540001157983 */ /* 0x000ee80000300800 */
[----:B------:R-:W3:Y:S04]  /*2b8a0*/  LDL.LU R22, [R1+0x158] ;  /* 0x0001580001167983 */ /* 0x000ee80000300800 */
[----:B------:R-:W3:Y:S04]  /*2b8b0*/  LDL.LU R23, [R1+0x15c] ;  /* 0x00015c0001177983 */ /* 0x000ee80000300800 */
[----:B------:R-:W5:Y:S04]  /*2b8c0*/  LDL.LU R24, [R1+0x60] ;  /* 0x0000600001187983 */ /* 0x000f680000300800 */
[----:B------:R-:W5:Y:S04]  /*2b8d0*/  LDL.LU R25, [R1+0x64] ;  /* 0x0000640001197983 */ /* 0x000f680000300800 */
[----:B------:R-:W5:Y:S04]  /*2b8e0*/  LDL.LU R26, [R1+0x68] ;  /* 0x00006800011a7983 */ /* 0x000f680000300800 */
[----:B------:R-:W5:Y:S01]  /*2b8f0*/  LDL.LU R27, [R1+0x6c] ;  /* 0x00006c00011b7983 */ /* 0x000f620000300800 */
[----:B0-----:R-:W-:Y:S01]  /*2b900*/  IMAD.MOV.U32 R5, RZ, RZ, R15 ;  /* 0x000000ffff057224 */ /* 0x001fe200078e000f */
[----:B------:R-:W-:-:S02]  /*2b910*/  MOV R4, R14 ;  /* 0x0000000e00047202 */ /* 0x000fc40000000f00 */
[----:B------:R-:W2:Y:S04]  /*2b920*/  LDL.LU R14, [R1+0x44dc] ;  /* 0x0044dc00010e7983 */ /* 0x000ea80000300800 */
[----:B------:R-:W3:Y:S01]  /*2b930*/  LDL.LU R15, [R1+0x44d8] ;  /* 0x0044d800010f7983 */ /* 0x000ee20000300800 */
[----:B----4-:R-:W-:Y:S01]  /*2b940*/  MOV R19, R29 ;  /* 0x0000001d00137202 */ /* 0x010fe20000000f00 */
[----:B------:R-:W-:Y:S01]  /*2b950*/  IMAD.MOV.U32 R29, RZ, RZ, R7 ;  /* 0x000000ffff1d7224 */ /* 0x000fe200078e0007 */
[----:B-1----:R-:W-:Y:S01]  /*2b960*/  MOV R6, R28 ;  /* 0x0000001c00067202 */ /* 0x002fe20000000f00 */
[----:B------:R-:W-:Y:S01]  /*2b970*/  IMAD.MOV.U32 R7, RZ, RZ, R12 ;  /* 0x000000ffff077224 */ /* 0x000fe200078e000c */
[----:B------:R-:W4:Y:S04]  /*2b980*/  LDL.LU R28, [R1+0x44d4] ;  /* 0x0044d400011c7983 */ /* 0x000f280000300800 */
[----:B------:R-:W5:Y:S04]  /*2b990*/  LDL.LU R12, [R1+0x44d0] ;  /* 0x0044d000010c7983 */ /* 0x000f680000300800 */
[----:B------:R-:W-:Y:S04]  /*2b9a0*/  STL.64 [R1+0x4450], R6 ;  /* 0x0044500601007387 */ /* 0x000fe80000100a00 */
[----:B------:R0:W-:Y:S02]  /*2b9b0*/  STL.64 [R1+0x4448], R4 ;  /* 0x0044480401007387 */ /* 0x0001e40000100a00 */
[----:B0-----:R-:W-:-:S02]  /*2b9c0*/  MOV R4, R13 ;  /* 0x0000000d00047202 */ /* 0x001fc40000000f00 */
[----:B------:R-:W5:Y:S01]  /*2b9d0*/  LDL.LU R13, [R1+0x44cc] ;  /* 0x0044cc00010d7983 */ /* 0x000f620000300800 */
[----:B--2---:R-:W-:Y:S01]  /*2b9e0*/  IMAD.MOV.U32 R5, RZ, RZ, R14 ;  /* 0x000000ffff057224 */ /* 0x004fe200078e000e */
[----:B---3--:R-:W-:Y:S02]  /*2b9f0*/  MOV R6, R15 ;  /* 0x0000000f00067202 */ /* 0x008fe40000000f00 */
[----:B------:R-:W5:Y:S04]  /*2ba00*/  LDL.LU R14, [R1+0x44c8] ;  /* 0x0044c800010e7983 */ /* 0x000f680000300800 */
[----:B------:R-:W5:Y:S01]  /*2ba10*/  LDL.LU R15, [R1+0x44c4] ;  /* 0x0044c400010f7983 */ /* 0x000f620000300800 */
[----:B----4-:R-:W-:-:S03]  /*2ba20*/  IMAD.MOV.U32 R7, RZ, RZ, R28 ;  /* 0x000000ffff077224 */ /* 0x010fc600078e001c */
[----:B------:R-:W2:Y:S04]  /*2ba30*/  LDL.LU R28, [R1+0x44c0] ;  /* 0x0044c000011c7983 */ /* 0x000ea80000300800 */
[----:B------:R-:W-:Y:S04]  /*2ba40*/  STL.64 [R1+0x4470], R6 ;  /* 0x0044700601007387 */ /* 0x000fe80000100a00 */
[----:B------:R0:W-:Y:S04]  /*2ba50*/  STL.64 [R1+0x4468], R4 ;  /* 0x0044680401007387 */ /* 0x0001e80000100a00 */
[----:B0-----:R-:W3:Y:S04]  /*2ba60*/  LDL.LU R4, [R1+0x120] ;  /* 0x0001200001047983 */ /* 0x001ee80000300800 */
[----:B------:R-:W3:Y:S04]  /*2ba70*/  LDL.LU R5, [R1+0x124] ;  /* 0x0001240001057983 */ /* 0x000ee80000300800 */
[----:B------:R-:W3:Y:S04]  /*2ba80*/  LDL.LU R6, [R1+0x128] ;  /* 0x0001280001067983 */ /* 0x000ee80000300800 */
[----:B------:R-:W3:Y:S04]  /*2ba90*/  LDL.LU R7, [R1+0x12c] ;  /* 0x00012c0001077983 */ /* 0x000ee80000300800 */
[----:B------:R-:W-:Y:S01]  /*2baa0*/  STL [R1+0x4378], R29 ;  /* 0x0043781d01007387 */ /* 0x000fe20000100800 */
[----:B-----5:R-:W-:Y:S03]  /*2bab0*/  HMMA.16816.F32.BF16 R12, R12, R8, R16 ;  /* 0x000000080c0c723c */ /* 0x020fe60000041810 */
[----:B------:R-:W4:Y:S04]  /*2bac0*/  LDL.LU.64 R18, [R1+0x44b8] ;  /* 0x0044b80001127983 */ /* 0x000f280000300a00 */
[----:B------:R-:W4:-:S12]  /*2bad0*/  LDL.LU.64 R16, [R1+0x44b0] ;  /* 0x0044b00001107983 */ /* 0x000f180000300a00 */
[----:B------:R0:W-:Y:S04]  /*2bae0*/  STL.64 [R1+0x50], R12 ;  /* 0x0000500c01007387 */ /* 0x0001e80000100a00 */
[----:B------:R1:W-:Y:S04]  /*2baf0*/  STL.64 [R1+0x58], R14 ;  /* 0x0000580e01007387 */ /* 0x0003e80000100a00 */
[----:B0-----:R-:W5:Y:S04]  /*2bb00*/  LDL.LU R12, [R1+0xd0] ;  /* 0x0000d000010c7983 */ /* 0x001f680000300800 */
[----:B------:R-:W5:Y:S04]  /*2bb10*/  LDL.LU R13, [R1+0xd4] ;  /* 0x0000d400010d7983 */ /* 0x000f680000300800 */
[----:B-1----:R-:W2:Y:S04]  /*2bb20*/  LDL.LU R14, [R1+0xd8] ;  /* 0x0000d800010e7983 */ /* 0x002ea80000300800 */
[----:B------:R-:W2:Y:S01]  /*2bb30*/  LDL.LU R15, [R1+0xdc] ;  /* 0x0000dc00010f7983 */ /* 0x000ea20000300800 */
[----:B----4-:R-:W-:Y:S03]  /*2bb40*/  HMMA.16816.F32.BF16 R16, R16, R8, R20 ;  /* 0x000000081010723c */ /* 0x010fe60000041814 */
[----:B--2---:R-:W-:Y:S04]  /*2bb50*/  STL.64 [R1+0x4460], R14 ;  /* 0x0044600e01007387 */ /* 0x004fe80000100a00 */
[----:B-----5:R0:W-:Y:S04]  /*2bb60*/  STL.64 [R1+0x4458], R12 ;  /* 0x0044580c01007387 */ /* 0x0201e80000100a00 */
[----:B0-----:R-:W2:Y:S04]  /*2bb70*/  LDL.LU R12, [R1+0x100] ;  /* 0x00010000010c7983 */ /* 0x001ea80000300800 */
[----:B------:R-:W2:Y:S04]  /*2bb80*/  LDL.LU R13, [R1+0x104] ;  /* 0x00010400010d7983 */ /* 0x000ea80000300800 */
[----:B------:R-:W2:Y:S04]  /*2bb90*/  LDL.LU R14, [R1+0x108] ;  /* 0x00010800010e7983 */ /* 0x000ea80000300800 */
[----:B------:R-:W2:Y:S04]  /*2bba0*/  LDL.LU R15, [R1+0x10c] ;  /* 0x00010c00010f7983 */ /* 0x000ea80000300800 */
[----:B------:R-:W4:Y:S04]  /*2bbb0*/  LDL.LU.64 R22, [R1+0x44a8] ;  /* 0x0044a80001167983 */ /* 0x000f280000300a00 */
[----:B------:R-:W4:Y:S04]  /*2bbc0*/  LDL.LU.64 R20, [R1+0x44a0] ;  /* 0x0044a00001147983 */ /* 0x000f280000300a00 */
[----:B------:R0:W-:Y:S04]  /*2bbd0*/  STL.64 [R1+0x80], R16 ;  /* 0x0000801001007387 */ /* 0x0001e80000100a00 */
[----:B------:R1:W-:Y:S01]  /*2bbe0*/  STL.64 [R1+0x88], R18 ;  /* 0x0000881201007387 */ /* 0x0003e20000100a00 */
[----:B0-----:R-:W-:Y:S01]  /*2bbf0*/  MOV R16, R3 ;  /* 0x0000000300107202 */ /* 0x001fe20000000f00 */
[----:B------:R-:W-:-:S02]  /*2bc00*/  IMAD.MOV.U32 R17, RZ, RZ, R10 ;  /* 0x000000ffff117224 */ /* 0x000fc400078e000a */
[----:B------:R-:W5:Y:S04]  /*2bc10*/  LDL.LU R3, [R1+0x4498] ;  /* 0x0044980001037983 */ /* 0x000f680000300800 */
[----:B------:R-:W2:Y:S01]  /*2bc20*/  LDL.LU R10, [R1+0x4494] ;  /* 0x00449400010a7983 */ /* 0x000ea20000300800 */
[----:B-1----:R-:W-:-:S03]  /*2bc30*/  MOV R18, R11 ;  /* 0x0000000b00127202 */ /* 0x002fc60000000f00 */
[----:B------:R-:W2:Y:S01]  /*2bc40*/  LDL.LU R11, [R1+0x4490] ;  /* 0x00449000010b7983 */ /* 0x000ea20000300800 */
[----:B----4-:R-:W-:Y:S03]  /*2bc50*/  HMMA.16816.F32.BF16 R20, R20, R8, R24 ;  /* 0x000000081414723c */ /* 0x010fe60000041818 */
[----:B------:R-:W3:Y:S04]  /*2bc60*/  LDL.LU.64 R26, [R1+0x4488] ;  /* 0x00448800011a7983 */ /* 0x000ee80000300a00 */
[----:B------:R-:W3:-:S12]  /*2bc70*/  LDL.LU.64 R24, [R1+0x4480] ;  /* 0x0044800001187983 */ /* 0x000ed80000300a00 */
[----:B------:R-:W-:Y:S04]  /*2bc80*/  STL.64 [R1+0x60], R20 ;  /* 0x0000601401007387 */ /* 0x000fe80000100a00 */
[----:B------:R2:W-:Y:S01]  /*2bc90*/  STL [R1+0x68], R22 ;  /* 0x0000681601007387 */ /* 0x0005e20000100800 */
[----:B------:R-:W-:Y:S02]  /*2bca0*/  MOV R29, R23 ;  /* 0x00000017001d7202 */ /* 0x000fe40000000f00 */
[----:B--2---:R-:W-:Y:S01]  /*2bcb0*/  MOV R22, R11 ;  /* 0x0000000b00167202 */ /* 0x004fe20000000f00 */
[----:B------:R-:W2:Y:S01]  /*2bcc0*/  LDL.LU R20, [R1+0xf0] ;  /* 0x0000f00001147983 */ /* 0x000ea20000300800 */
[----:B------:R-:W-:-:S03]  /*2bcd0*/  IMAD.MOV.U32 R21, RZ, RZ, R10 ;  /* 0x000000ffff157224 */ /* 0x000fc600078e000a */
[----:B------:R-:W4:Y:S04]  /*2bce0*/  LDL.LU R10, [R1+0x447c] ;  /* 0x00447c00010a7983 */ /* 0x000f280000300800 */
[----:B------:R-:W4:Y:S04]  /*2bcf0*/  LDL.LU R11, [R1+0x4478] ;  /* 0x00447800010b7983 */ /* 0x000f280000300800 */
[----:B------:R-:W2:Y:S04]  /*2bd00*/  LDL.LU R23, [R1+0xfc] ;  /* 0x0000fc0001177983 */ /* 0x000ea80000300800 */
[----:B------:R-:W-:Y:S01]  /*2bd10*/  STL [R1+0x4390], R29 ;  /* 0x0043901d01007387 */ /* 0x000fe20000100800 */
[----:B---3--:R-:W-:Y:S03]  /*2bd20*/  HMMA.16816.F32.BF16 R24, R24, R8, R4 ;  /* 0x000000081818723c */ /* 0x008fe60000041804 */
[----:B------:R-:W4:Y:S04]  /*2bd30*/  LDL.LU.64 R6, [R1+0x4470] ;  /* 0x0044700001067983 */ /* 0x000f280000300a00 */
[----:B------:R-:W4:-:S12]  /*2bd40*/  LDL.LU.64 R4, [R1+0x4468] ;  /* 0x0044680001047983 */ /* 0x000f180000300a00 */
[----:B------:R-:W-:Y:S04]  /*2bd50*/  STL.64 [R1+0x180], R24 ;  /* 0x0001801801007387 */ /* 0x000fe80000100a00 */
[----:B------:R-:W-:Y:S04]  /*2bd60*/  STL.64 [R1+0x188], R26 ;  /* 0x0001881a01007387 */ /* 0x000fe80000100a00 */
[----:B------:R-:W-:Y:S01]  /*2bd70*/  STL [R1+0x4394], R0 ;  /* 0x0043940001007387 */ /* 0x000fe20000100800 */
[----:B------:R-:W-:-:S03]  /*2bd80*/  IMAD.MOV.U32 R19, RZ, RZ, R2 ;  /* 0x000000ffff137224 */ /* 0x000fc600078e0002 */
[----:B------:R-:W-:Y:S01]  /*2bd90*/  LDSM.16.MT88.4 R24, [R0+UR5+0x26180] ;  /* 0x026180050018783b */ /* 0x000fe20008004200 */
[----:B----4-:R-:W-:Y:S03]  /*2bda0*/  HMMA.16816.F32.BF16 R4, R4, R10, R12 ;  /* 0x0000000a0404723c */ /* 0x010fe6000004180c */
[----:B------:R-:W3:Y:S04]  /*2bdb0*/  LDL.LU.64 R14, [R1+0x4460] ;  /* 0x00446000010e7983 */ /* 0x000ee80000300a00 */
[----:B------:R-:W3:-:S12]  /*2bdc0*/  LDL.LU.64 R12, [R1+0x4458] ;  /* 0x00445800010c7983 */ /* 0x000ed80000300a00 */
[----:B------:R-:W-:Y:S04]  /*2bdd0*/  STL.64 [R1+0x1b0], R4 ;  /* 0x0001b00401007387 */ /* 0x000fe80000100a00 */
[----:B------:R-:W-:Y:S04]  /*2bde0*/  STL.64 [R1+0x1b8], R6 ;  /* 0x0001b80601007387 */ /* 0x000fe80000100a00 */
[----:B-----5:R-:W0:Y:S02]  /*2bdf0*/  LDSM.16.MT88.4 R4, [R3+UR5+0x26000] ;  /* 0x026000050304783b */ /* 0x020e240008004200 */
[----:B0-----:R-:W-:Y:S01]  /*2be00*/  IMAD.MOV.U32 R2, RZ, RZ, R5 ;  /* 0x000000ffff027224 */ /* 0x001fe200078e0005 */
[----:B------:R-:W-:Y:S01]  /*2be10*/  MOV R29, R6 ;  /* 0x00000006001d7202 */ /* 0x000fe20000000f00 */
[----:B------:R-:W-:Y:S01]  /*2be20*/  STL [R1+0x30], R4 ;  /* 0x0000300401007387 */ /* 0x000fe20000100800 */
[----:B------:R-:W-:-:S03]  /*2be30*/  IMAD.MOV.U32 R0, RZ, RZ, R7 ;  /* 0x000000ffff007224 */ /* 0x000fc600078e0007 */
[----:B------:R-:W0:Y:S04]  /*2be40*/  LDSM.16.MT88.4 R4, [R3+UR5+0x26080] ;  /* 0x026080050304783b */ /* 0x000e280008004200 */
[----:B------:R-:W-:Y:S04]  /*2be50*/  STL [R1+0x4438], R0 ;  /* 0x0044380001007387 */ /* 0x000fe80000100800 */
[----:B------:R-:W-:Y:S04]  /*2be60*/  STL [R1+0x4434], R29 ;  /* 0x0044341d01007387 */ /* 0x000fe80000100800 */
[----:B------:R-:W-:Y:S04]  /*2be70*/  STL [R1+0x4430], R2 ;  /* 0x0044300201007387 */ /* 0x000fe80000100800 */
[----:B0-----:R-:W-:Y:S04]  /*2be80*/  STL.64 [R1+0x20], R4 ;  /* 0x0000200401007387 */ /* 0x001fe80000100a00 */
[----:B------:R0:W-:Y:S04]  /*2be90*/  STL.64 [R1+0x28], R6 ;  /* 0x0000280601007387 */ /* 0x0001e80000100a00 */
[----:B0-----:R-:W3:Y:S04]  /*2bea0*/  LDL.LU.64 R6, [R1+0x4450] ;  /* 0x0044500001067983 */ /* 0x001ee80000300a00 */
[----:B------:R-:W3:Y:S01]  /*2beb0*/  LDL.LU.64 R4, [R1+0x4448] ;  /* 0x0044480001047983 */ /* 0x000ee20000300a00 */
[----:B--2---:R-:W-:Y:S03]  /*2bec0*/  HMMA.16816.F32.BF16 R16, R16, R10, R20 ;  /* 0x0000000a1010723c */ /* 0x004fe60000041814 */
[----:B------:R-:W-:-:S15]  /*2bed0*/  LDSM.16.MT88.4 R20, [R28+UR5+0x26000] ;  /* 0x026000051c14783b */ /* 0x000fde0008004200 */
[----:B------:R-:W-:Y:S01]  /*2bee0*/  NOP ;  /* 0x0000000000007918 */ /* 0x000fe20000000000 */
[----:B------:R-:W-:Y:S01]  /*2bef0*/  MOV R9, R18 ;  /* 0x0000001200097202 */ /* 0x000fe20000000f00 */
[----:B------:R-:W-:Y:S01]  /*2bf00*/  STL.64 [R1+0x1a0], R16 ;  /* 0x0001a01001007387 */ /* 0x000fe20000100a00 */
[----:B------:R-:W-:-:S03]  /*2bf10*/  IMAD.MOV.U32 R8, RZ, RZ, R19 ;  /* 0x000000ffff087224 */ /* 0x000fc600078e0013 */
[----:B------:R-:W0:Y:S04]  /*2bf20*/  LDSM.16.MT88.4 R16, [R3+UR5+0x26100] ;  /* 0x026100050310783b */ /* 0x000e280008004200 */
[----:B------:R1:W-:Y:S04]  /*2bf30*/  STL [R1+0x431c], R8 ;  /* 0x00431c0801007387 */ /* 0x0003e80000100800 */
[----:B------:R2:W-:Y:S01]  /*2bf40*/  STL [R1+0x4318], R9 ;  /* 0x0043180901007387 */ /* 0x0005e20000100800 */
[----:B0-----:R-:W-:Y:S01]  /*2bf50*/  IMAD.MOV.U32 R29, RZ, RZ, R18 ;  /* 0x000000ffff1d7224 */ /* 0x001fe200078e0012 */
[----:B------:R-:W-:-:S02]  /*2bf60*/  MOV R2, R19 ;  /* 0x0000001300027202 */ /* 0x000fc40000000f00 */
[----:B------:R-:W-:Y:S04]  /*2bf70*/  STL [R1+0x10], R16 ;  /* 0x0000101001007387 */ /* 0x000fe80000100800 */
[----:B------:R-:W-:Y:S04]  /*2bf80*/  STL [R1+0x4440], R29 ;  /* 0x0044401d01007387 */ /* 0x000fe80000100800 */
[----:B------:R-:W-:Y:S01]  /*2bf90*/  STL [R1+0x443c], R2 ;  /* 0x00443c0201007387 */ /* 0x000fe20000100800 */
[----:B---3--:R-:W-:Y:S01]  /*2bfa0*/  HMMA.16816.F32.BF16 R4, R4, R10, R12 ;  /* 0x0000000a0404723c */ /* 0x008fe2000004180c */
[----:B------:R-:W-:-:S02]  /*2bfb0*/  MOV R0, R17 ;  /* 0x0000001100007202 */ /* 0x000fc40000000f00 */
[----:B------:R-:W-:Y:S04]  /*2bfc0*/  LDSM.16.MT88.4 R12, [R28+UR5+0x26100] ;  /* 0x026100051c0c783b */ /* 0x000fe80008004200 */
[----:B------:R-:W-:-:S12]  /*2bfd0*/  LDSM.16.MT88.4 R16, [R28+UR5+0x26080] ;  /* 0x026080051c10783b */ /* 0x000fd80008004200 */
[----:B-1----:R-:W-:Y:S01]  /*2bfe0*/  IMAD.MOV.U32 R8, RZ, RZ, R4 ;  /* 0x000000ffff087224 */ /* 0x002fe200078e0004 */
[----:B------:R-:W-:Y:S01]  /*2bff0*/  STL.64 [R1+0x198], R6 ;  /* 0x0001980601007387 */ /* 0x000fe20000100a00 */
[----:B--2---:R-:W-:-:S03]  /*2c000*/  MOV R9, R5 ;  /* 0x0000000500097202 */ /* 0x004fc60000000f00 */
[----:B------:R-:W0:Y:S04]  /*2c010*/  LDSM.16.MT88.4 R4, [R3+UR5+0x26180] ;  /* 0x026180050304783b */ /* 0x000e280008004200 */
[----:B------:R-:W-:Y:S04]  /*2c020*/  STL [R1+0x4324], R8 ;  /* 0x0043240801007387 */ /* 0x000fe80000100800 */
[----:B------:R-:W-:Y:S04]  /*2c030*/  STL [R1+0x4320], R9 ;  /* 0x0043200901007387 */ /* 0x000fe80000100800 */
[----:B0-----:R-:W-:Y:S04]  /*2c040*/  STL [R1+0x8], R6 ;  /* 0x0000080601007387 */ /* 0x001fe80000100800 */
[----:B------:R-:W-:Y:S04]  /*2c050*/  STL [R1+0x4360], R3 ;  /* 0x0043600301007387 */ /* 0x000fe80000100800 */
[----:B------:R-:W-:Y:S04]  /*2c060*/  STL.64 [R1+0x43b8], R22 ;  /* 0x0043b81601007387 */ /* 0x000fe80000100a00 */
[----:B------:R0:W-:Y:S04]  /*2c070*/  STL.64 [R1+0x43b0], R20 ;  /* 0x0043b01401007387 */ /* 0x0001e80000100a00 */
[----:B0-----:R-:W2:Y:S04]  /*2c080*/  LDL.LU R20, [R1+0x130] ;  /* 0x0001300001147983 */ /* 0x001ea80000300800 */
[----:B------:R-:W2:Y:S04]  /*2c090*/  LDL.LU R21, [R1+0x134] ;  /* 0x0001340001157983 */ /* 0x000ea80000300800 */
[----:B------:R-:W2:Y:S04]  /*2c0a0*/  LDL.LU R22, [R1+0x138] ;  /* 0x0001380001167983 */ /* 0x000ea80000300800 */
[----:B------:R-:W2:Y:S01]  /*2c0b0*/  LDL.LU R23, [R1+0x13c] ;  /* 0x00013c0001177983 */ /* 0x000ea20000300800 */
[----:B------:R-:W-:Y:S01]  /*2c0c0*/  IMAD.MOV.U32 R29, RZ, RZ, R4 ;  /* 0x000000ffff1d7224 */ /* 0x000fe200078e0004 */
[----:B------:R-:W-:Y:S01]  /*2c0d0*/  MOV R2, R5 ;  /* 0x0000000500027202 */ /* 0x000fe20000000f00 */
[----:B------:R-:W-:-:S02]  /*2c0e0*/  IMAD.MOV.U32 R8, RZ, RZ, R7 ;  /* 0x000000ffff087224 */ /* 0x000fc400078e0007 */
[----:B------:R-:W0:Y:S04]  /*2c0f0*/  LDSM.16.MT88.4 R4, [R28+UR5+0x26180] ;  /* 0x026180051c04783b */ /* 0x000e280008004200 */
[----:B------:R-:W-:Y:S04]  /*2c100*/  STL [R1+0x439c], R18 ;  /* 0x00439c1201007387 */ /* 0x000fe80000100800 */
[----:B------:R-:W-:Y:S04]  /*2c110*/  STL [R1+0x4398], R19 ;  /* 0x0043981301007387 */ /* 0x000fe80000100800 */
[----:B------:R-:W-:Y:S04]  /*2c120*/  STL.64 [R1+0x43e0], R16 ;  /* 0x0043e01001007387 */ /* 0x000fe80000100a00 */
[----:B------:R-:W-:Y:S04]  /*2c130*/  STL.64 [R1+0x4388], R14 ;  /* 0x0043880e01007387 */ /* 0x000fe80000100a00 */
[----:B------:R-:W-:Y:S04]  /*2c140*/  STL.64 [R1+0x4380], R12 ;  /* 0x0043800c01007387 */ /* 0x000fe80000100a00 */
[----:B0-----:R-:W-:Y:S04]  /*2c150*/  STL.64 [R1+0x4370], R6 ;  /* 0x0043700601007387 */ /* 0x001fe80000100a00 */
[----:B------:R-:W-:Y:S04]  /*2c160*/  STL.64 [R1+0x4368], R4 ;  /* 0x0043680401007387 */ /* 0x000fe80000100a00 */
[----:B------:R-:W-:Y:S01]  /*2c170*/  STL [R1+0x4328], R28 ;  /* 0x0043281c01007387 */ /* 0x000fe20000100800 */
[----:B--2---:R-:W-:Y:S01]  /*2c180*/  HMMA.16816.F32.BF16 R24, R24, R10, R20 ;  /* 0x0000000a1818723c */ /* 0x004fe20000041814 */
[----:B------:R-:W-:Y:S01]  /*2c190*/  IMAD.MOV.U32 R20, RZ, RZ, R29 ;  /* 0x000000ffff147224 */ /* 0x000fe200078e001d */
[----:B------:R-:W-:-:S15]  /*2c1a0*/  MOV R21, R2 ;  /* 0x0000000200157202 */ /* 0x000fde0000000f00 */
[----:B------:R-:W-:Y:S02]  /*2c1b0*/  NOP ;  /* 0x0000000000007918 */ /* 0x000fe40000000000 */
[----:B------:R-:W-:Y:S04]  /*2c1c0*/  STL [R1+0x174], R25 ;  /* 0x0001741901007387 */ /* 0x000fe80000100800 */
[----:B------:R-:W-:Y:S04]  /*2c1d0*/  STL.64 [R1+0x178], R26 ;  /* 0x0001781a01007387 */ /* 0x000fe80000100a00 */
[----:B------:R-:W2:Y:S04]  /*2c1e0*/  LDL.LU R29, [R1+0x4440] ;  /* 0x00444000011d7983 */ /* 0x000ea80000300800 */
[----:B------:R-:W3:Y:S04]  /*2c1f0*/  LDL.LU R2, [R1+0x443c] ;  /* 0x00443c0001027983 */ /* 0x000ee80000300800 */
[----:B------:R-:W4:Y:S01]  /*2c200*/  LDL.LU R22, [R1+0x8] ;  /* 0x0000080001167983 */ /* 0x000f220000300800 */
[----:B------:R-:W-:-:S05]  /*2c210*/  IMAD.MOV.U32 R23, RZ, RZ, R8 ;  /* 0x000000ffff177224 */ /* 0x000fca00078e0008 */
[----:B----4-:R-:W-:Y:S04]  /*2c220*/  STL.64 [R1+0x43d8], R22 ;  /* 0x0043d81601007387 */ /* 0x010fe80000100a00 */
[----:B------:R0:W-:Y:S04]  /*2c230*/  STL.64 [R1+0x43d0], R20 ;  /* 0x0043d01401007387 */ /* 0x0001e80000100a00 */
[----:B0-----:R-:W4:Y:S01]  /*2c240*/  LDL.LU R20, [R1+0x10] ;  /* 0x0000100001147983 */ /* 0x001f220000300800 */
[----:B--2---:R-:W-:Y:S01]  /*2c250*/  IMAD.MOV.U32 R22, RZ, RZ, R29 ;  /* 0x000000ffff167224 */ /* 0x004fe200078e001d */
[----:B---3--:R-:W-:-:S02]  /*2c260*/  MOV R23, R2 ;  /* 0x0000000200177202 */ /* 0x008fc40000000f00 */
[----:B------:R-:W-:Y:S02]  /*2c270*/  MOV R21, R0 ;  /* 0x0000000000157202 */ /* 0x000fe40000000f00 */
[----:B------:R-:W2:Y:S04]  /*2c280*/  LDL.LU R0, [R1+0x4438] ;  /* 0x0044380001007983 */ /* 0x000ea80000300800 */
[----:B------:R-:W3:Y:S04]  /*2c290*/  LDL.LU R29, [R1+0x4434] ;  /* 0x00443400011d7983 */ /* 0x000ee80000300800 */
[----:B------:R-:W5:Y:S04]  /*2c2a0*/  LDL.LU R2, [R1+0x4430] ;  /* 0x0044300001027983 */ /* 0x000f680000300800 */
[----:B------:R-:W-:Y:S04]  /*2c2b0*/  STL.64 [R1+0x43f0], R22 ;  /* 0x0043f01601007387 */ /* 0x000fe80000100a00 */
[----:B----4-:R0:W-:Y:S04]  /*2c2c0*/  STL.64 [R1+0x43e8], R20 ;  /* 0x0043e81401007387 */ /* 0x0101e80000100a00 */
[----:B0-----:R-:W4:Y:S04]  /*2c2d0*/  LDL.LU R20, [R1+0x20] ;  /* 0x0000200001147983 */ /* 0x001f280000300800 */
[----:B------:R-:W4:Y:S04]  /*2c2e0*/  LDL.LU R21, [R1+0x24] ;  /* 0x0000240001157983 */ /* 0x000f280000300800 */
[----:B------:R-:W2:Y:S04]  /*2c2f0*/  LDL.LU R22, [R1+0x28] ;  /* 0x0000280001167983 */ /* 0x000ea80000300800 */
[----:B------:R-:W2:Y:S04]  /*2c300*/  LDL.LU R23, [R1+0x2c] ;  /* 0x00002c0001177983 */ /* 0x000ea80000300800 */
[----:B--2---:R-:W-:Y:S04]  /*2c310*/  STL.64 [R1+0x4410], R22 ;  /* 0x0044101601007387 */ /* 0x004fe80000100a00 */
[----:B----4-:R0:W-:Y:S04]  /*2c320*/  STL.64 [R1+0x4408], R20 ;  /* 0x0044081401007387 */ /* 0x0101e80000100a00 */
[----:B0-----:R-:W2:Y:S01]  /*2c330*/  LDL.LU R20, [R1+0x30] ;  /* 0x0000300001147983 */ /* 0x001ea20000300800 */
[----:B-----5:R-:W-:-:S03]  /*2c340*/  IMAD.MOV.U32 R21, RZ, RZ, R2 ;  /* 0x000000ffff157224 */ /* 0x020fc600078e0002 */
        /* <DEDUP_REMOVED lines=15> */
[----:B------:R-:W2:Y:S04]  /*2c440*/  LDL.LU R18, [R1+0x118] ;  /* 0x0001180001127983 */ /* 0x000ea80000300800 */
[----:B------:R-:W2:Y:S04]  /*2c450*/  LDL.LU R19, [R1+0x11c] ;  /* 0x00011c0001137983 */ /* 0x000ea80000300800 */
[----:B------:R-:W5:Y:S04]  /*2c460*/  LDL.LU R12, [R1+0x90] ;  /* 0x00009000010c7983 */ /* 0x000f680000300800 */
[----:B------:R-:W5:Y:S04]  /*2c470*/  LDL.LU R13, [R1+0x94] ;  /* 0x00009400010d7983 */ /* 0x000f680000300800 */
[----:B------:R-:W2:Y:S04]  /*2c480*/  LDL.LU R14, [R1+0x98] ;  /* 0x00009800010e7983 */ /* 0x000ea80000300800 */
[----:B------:R-:W2:Y:S01]  /*2c490*/  LDL.LU R15, [R1+0x9c] ;  /* 0x00009c00010f7983 */ /* 0x000ea20000300800 */
[----:B---3--:R-:W-:Y:S01]  /*2c4a0*/  MOV R22, R29 ;  /* 0x0000001d00167202 */ /* 0x008fe20000000f00 */
[----:B------:R-:W-:-:S02]  /*2c4b0*/  IMAD.MOV.U32 R23, RZ, RZ, R0 ;  /* 0x000000ffff177224 */ /* 0x000fc400078e0000 */
[----:B--2---:R-:W-:Y:S04]  /*2c4c0*/  STL.64 [R1+0x43a8], R14 ;  /* 0x0043a80e01007387 */ /* 0x004fe80000100a00 */
[----:B-----5:R0:W-:Y:S04]  /*2c4d0*/  STL.64 [R1+0x43a0], R12 ;  /* 0x0043a00c01007387 */ /* 0x0201e80000100a00 */
[----:B0-----:R-:W2:Y:S04]  /*2c4e0*/  LDL.LU R12, [R1+0xa0] ;  /* 0x0000a000010c7983 */ /* 0x001ea80000300800 */
[----:B------:R-:W2:Y:S04]  /*2c4f0*/  LDL.LU R13, [R1+0xa4] ;  /* 0x0000a400010d7983 */ /* 0x000ea80000300800 */
[----:B------:R-:W3:Y:S01]  /*2c500*/  LDL.LU R14, [R1+0xa8] ;  /* 0x0000a800010e7983 */ /* 0x000ee20000300800 */
[----:B------:R-:W-:Y:S01]  /*2c510*/  HMMA.16816.F32.BF16 R20, R20, R10, R16 ;  /* 0x0000000a1414723c */ /* 0x000fe20000041810 */
[----:B----4-:R-:W-:-:S02]  /*2c520*/  MOV R15, R2 ;  /* 0x00000002000f7202 */ /* 0x010fc40000000f00 */
[----:B------:R-:W4:Y:S01]  /*2c530*/  LDL.LU R2, [R1+0x4428] ;  /* 0x0044280001027983 */ /* 0x000f220000300800 */
[----:B------:R-:W-:-:S15]  /*2c540*/  MOV R9, R24 ;  /* 0x0000001800097202 */ /* 0x000fde0000000f00 */
[----:B------:R-:W-:Y:S01]  /*2c550*/  IMAD.MOV.U32 R28, RZ, RZ, R22 ;  /* 0x000000ffff1c7224 */ /* 0x000fe200078e0016 */
[----:B------:R-:W-:Y:S01]  /*2c560*/  MOV R8, R23 ;  /* 0x0000001700087202 */ /* 0x000fe20000000f00 */
[----:B---3--:R-:W-:Y:S04]  /*2c570*/  STL.64 [R1+0x43c8], R14 ;  /* 0x0043c80e01007387 */ /* 0x008fe80000100a00 */
[----:B--2---:R0:W-:Y:S04]  /*2c580*/  STL.64 [R1+0x43c0], R12 ;  /* 0x0043c00c01007387 */ /* 0x0041e80000100a00 */
[----:B----4-:R-:W-:Y:S04]  /*2c590*/  LDSM.16.MT88.4 R24, [R2+UR5+0x26000] ;  /* 0x026000050218783b */ /* 0x010fe80008004200 */
        /* <DEDUP_REMOVED lines=9> */
[----:B------:R-:W4:Y:S04]  /*2c630*/  LDL.LU.64 R18, [R1+0x4420] ;  /* 0x0044200001127983 */ /* 0x000f280000300a00 */
[----:B------:R-:W4:Y:S04]  /*2c640*/  LDL.LU.64 R16, [R1+0x4418] ;  /* 0x0044180001107983 */ /* 0x000f280000300a00 */
[----:B------:R0:W-:Y:S04]  /*2c650*/  STL.64 [R1+0x160], R20 ;  /* 0x0001601401007387 */ /* 0x0001e80000100a00 */
[----:B------:R-:W4:Y:S04]  /*2c660*/  LDL.LU.64 R22, [R1+0x4410] ;  /* 0x0044100001167983 */ /* 0x000f280000300a00 */
[----:B0-----:R-:W4:Y:S04]  /*2c670*/  LDL.LU.64 R20, [R1+0x4408] ;  /* 0x0044080001147983 */ /* 0x001f280000300a00 */
[----:B------:R-:W-:Y:S04]  /*2c680*/  STL [R1+0x4334], R8 ;  /* 0x0043340801007387 */ /* 0x000fe80000100800 */
[----:B------:R-:W-:Y:S01]  /*2c690*/  STL [R1+0x4330], R28 ;  /* 0x0043301c01007387 */ /* 0x000fe20000100800 */
[----:B----4-:R-:W-:Y:S03]  /*2c6a0*/  HMMA.16816.F32.BF16 R20, R20, R10, R16 ;  /* 0x0000000a1414723c */ /* 0x010fe60000041810 */
[----:B------:R-:W4:Y:S04]  /*2c6b0*/  LDL.LU.64 R18, [R1+0x4400] ;  /* 0x0044000001127983 */ /* 0x000f280000300a00 */
[----:B------:R-:W4:-:S12]  /*2c6c0*/  LDL.LU.64 R16, [R1+0x43f8] ;  /* 0x0043f80001107983 */ /* 0x000f180000300a00 */
[----:B------:R-:W-:Y:S04]  /*2c6d0*/  STL.64 [R1+0x150], R20 ;  /* 0x0001501401007387 */ /* 0x000fe80000100a00 */
[----:B------:R-:W-:Y:S04]  /*2c6e0*/  STL.64 [R1+0x158], R22 ;  /* 0x0001581601007387 */ /* 0x000fe80000100a00 */
[----:B------:R-:W0:Y:S02]  /*2c6f0*/  LDSM.16.MT88.4 R20, [R2+UR5+0x26080] ;  /* 0x026080050214783b */ /* 0x000e240008004200 */
[----:B0-----:R-:W-:-:S02]  /*2c700*/  MOV R28, R22 ;  /* 0x00000016001c7202 */ /* 0x001fc40000000f00 */
[----:B------:R0:W-:Y:S01]  /*2c710*/  STL [R1+0x20], R20 ;  /* 0x0000201401007387 */ /* 0x0001e20000100800 */
[----:B------:R-:W-:Y:S02]  /*2c720*/  IMAD.MOV.U32 R8, RZ, RZ, R23 ;  /* 0x000000ffff087224 */ /* 0x000fe400078e0017 */
[----:B------:R-:W-:Y:S01]  /*2c730*/  IMAD.MOV.U32 R3, RZ, RZ, R21 ;  /* 0x000000ffff037224 */ /* 0x000fe200078e0015 */
[----:B------:R-:W4:Y:S04]  /*2c740*/  LDL.LU.64 R22, [R1+0x43f0] ;  /* 0x0043f00001167983 */ /* 0x000f280000300a00 */
[----:B0-----:R-:W4:Y:S02]  /*2c750*/  LDL.LU.64 R20, [R1+0x43e8] ;  /* 0x0043e80001147983 */ /* 0x001f240000300a00 */
[----:B----4-:R-:W-:Y:S02]  /*2c760*/  HMMA.16816.F32.BF16 R20, R20, R10, R16 ;  /* 0x0000000a1414723c */ /* 0x010fe40000041810 */
[----:B------:R-:W4:-:S15]  /*2c770*/  LDL.LU.64 R16, [R1+0x43e0] ;  /* 0x0043e00001107983 */ /* 0x000f1e0000300a00 */
        /* <DEDUP_REMOVED lines=19> */
[----:B------:R-:W4:Y:S04]  /*2c8b0*/  LDL.LU.64 R12, [R1+0x43a0] ;  /* 0x0043a000010c7983 */ /* 0x000f280000300a00 */
[----:B------:R-:W2:Y:S09]  /*2c8c0*/  LDL R9, [R1+0x1f0] ;  /* 0x0001f00001097983 */ /* 0x000eb20000100800 */
[----:B------:R0:W-:Y:S04]  /*2c8d0*/  STL.64 [R1+0x100], R20 ;  /* 0x0001001401007387 */ /* 0x0001e80000100a00 */
[----:B------:R1:W-:Y:S01]  /*2c8e0*/  STL.64 [R1+0x108], R22 ;  /* 0x0001081601007387 */ /* 0x0003e20000100a00 */
[----:B0-----:R-:W-:Y:S01]  /*2c8f0*/  MOV R20, R18 ;  /* 0x0000001200147202 */ /* 0x001fe20000000f00 */
[----:B------:R-:W-:-:S02]  /*2c900*/  IMAD.MOV.U32 R21, RZ, RZ, R19 ;  /* 0x000000ffff157224 */ /* 0x000fc400078e0013 */
[----:B------:R-:W4:Y:S04]  /*2c910*/  LDL.LU R18, [R1+0x439c] ;  /* 0x00439c0001127983 */ /* 0x000f280000300800 */
[----:B------:R-:W4:Y:S01]  /*2c920*/  LDL.LU R19, [R1+0x4398] ;  /* 0x0043980001137983 */ /* 0x000f220000300800 */
[----:B-1----:R-:W-:Y:S01]  /*2c930*/  MOV R22, R0 ;  /* 0x0000000000167202 */ /* 0x002fe20000000f00 */
[----:B------:R-:W-:Y:S02]  /*2c940*/  IMAD.MOV.U32 R23, RZ, RZ, R29 ;  /* 0x000000ffff177224 */ /* 0x000fe400078e001d */
[----:B------:R-:W5:Y:S04]  /*2c950*/  LDL.LU R0, [R1+0x4394] ;  /* 0x0043940001007983 */ /* 0x000f680000300800 */
[----:B------:R-:W2:Y:S04]  /*2c960*/  LDL.LU R29, [R1+0x4390] ;  /* 0x00439000011d7983 */ /* 0x000ea80000300800 */
[----:B------:R-:W-:Y:S04]  /*2c970*/  STL.64 [R1+0x4358], R22 ;  /* 0x0043581601007387 */ /* 0x000fe80000100a00 */
[----:B------:R0:W-:Y:S04]  /*2c980*/  STL.64 [R1+0x4350], R20 ;  /* 0x0043501401007387 */ /* 0x0001e80000100a00 */
[----:B0-----:R-:W2:Y:S04]  /*2c990*/  LDL.LU R20, [R1+0x80] ;  /* 0x0000800001147983 */ /* 0x001ea80000300800 */
[----:B------:R-:W2:Y:S04]  /*2c9a0*/  LDL.LU R21, [R1+0x84] ;  /* 0x0000840001157983 */ /* 0x000ea80000300800 */
[----:B------:R-:W2:Y:S04]  /*2c9b0*/  LDL.LU R22, [R1+0x88] ;  /* 0x0000880001167983 */ /* 0x000ea80000300800 */
        /* <DEDUP_REMOVED lines=8> */
[----:B-1----:R-:W4:Y:S01]  /*2ca40*/  LDL.LU R18, [R1+0x68] ;  /* 0x0000680001127983 */ /* 0x002f220000300800 */
[----:B--2---:R-:W-:-:S03]  /*2ca50*/  MOV R19, R29 ;  /* 0x0000001d00137202 */ /* 0x004fc60000000f00 */
        /* <DEDUP_REMOVED lines=11> */
[----:B------:R-:W-:-:S15]  /*2cb10*/  LDSM.16.MT88.4 R12, [R2+UR5+0x26180] ;  /* 0x02618005020c783b */ /* 0x000fde0008004200 */
[----:B------:R-:W-:-:S03]  /*2cb20*/  NOP ;  /* 0x0000000000007918 */ /* 0x000fc60000000000 */
[----:B------:R0:W-:Y:S04]  /*2cb30*/  STL.64 [R1+0x110], R4 ;  /* 0x0001100401007387 */ /* 0x0001e80000100a00 */
[----:B------:R1:W-:Y:S01]  /*2cb40*/  STL [R1+0x118], R6 ;  /* 0x0001180601007387 */ /* 0x0003e20000100800 */
[----:B------:R-:W-:-:S03]  /*2cb50*/  MOV R29, R7 ;  /* 0x00000007001d7202 */ /* 0x000fc60000000f00 */
[----:B0-----:R-:W2:Y:S04]  /*2cb60*/  LDL.LU R4, [R1+0x50] ;  /* 0x0000500001047983 */ /* 0x001ea80000300800 */
[----:B------:R-:W2:Y:S04]  /*2cb70*/  LDL.LU R5, [R1+0x54] ;  /* 0x0000540001057983 */ /* 0x000ea80000300800 */
[----:B-1----:R-:W2:Y:S04]  /*2cb80*/  LDL.LU R6, [R1+0x58] ;  /* 0x0000580001067983 */ /* 0x002ea80000300800 */
[----:B------:R-:W2:Y:S04]  /*2cb90*/  LDL.LU R7, [R1+0x5c] ;  /* 0x00005c0001077983 */ /* 0x000ea80000300800 */
[----:B------:R-:W-:Y:S04]  /*2cba0*/  STL [R1+0x4268], R29 ;  /* 0x0042681d01007387 */ /* 0x000fe80000100800 */
[----:B------:R-:W-:Y:S01]  /*2cbb0*/  STL [R1+0x426c], R2 ;  /* 0x00426c0201007387 */ /* 0x000fe20000100800 */
[----:B--2---:R-:W-:Y:S03]  /*2cbc0*/  HMMA.16816.F32.BF16 R4, R24, R10, R4 ;  /* 0x0000000a1804723c */ /* 0x004fe60000041804 */
[----:B-----5:R-:W0:Y:S04]  /*2cbd0*/  LDSM.16.MT88.4 R24, [R0+UR5+0x28000] ;  /* 0x028000050018783b */ /* 0x020e280008004200 */
[----:B0-----:R0:W-:-:S12]  /*2cbe0*/  STL [R1+0x4344], R24 ;  /* 0x0043441801007387 */ /* 0x0011d80000100800 */
[----:B------:R-:W-:Y:S04]  /*2cbf0*/  STL.64 [R1+0x120], R4 ;  /* 0x0001200401007387 */ /* 0x000fe80000100a00 */
[----:B------:R-:W-:Y:S04]  /*2cc00*/  STL.64 [R1+0x128], R6 ;  /* 0x0001280601007387 */ /* 0x000fe80000100a00 */
[----:B------:R1:W-:Y:S04]  /*2cc10*/  STL [R1+0x4340], R25 ;  /* 0x0043401901007387 */ /* 0x0003e80000100800 */
[----:B------:R2:W-:Y:S04]  /*2cc20*/  STL [R1+0x433c], R26 ;  /* 0x00433c1a01007387 */ /* 0x0005e80000100800 */
[----:B------:R3:W-:Y:S04]  /*2cc30*/  STL [R1+0x4338], R27 ;  /* 0x0043381b01007387 */ /* 0x0007e80000100800 */
[----:B------:R-:W5:Y:S04]  /*2cc40*/  LDSM.16.M88.4 R4, [R9+UR5+0x40280] ;  /* 0x040280050904783b */ /* 0x000f680008000200 */
[----:B0-----:R-:W4:Y:S01]  /*2cc50*/  LDL.LU R24, [R1+0x20] ;  /* 0x0000200001187983 */ /* 0x001f220000300800 */
[----:B-1----:R-:W-:Y:S01]  /*2cc60*/  IMAD.MOV.U32 R25, RZ, RZ, R3 ;  /* 0x000000ffff197224 */ /* 0x002fe200078e0003 */
[----:B--2---:R-:W-:Y:S01]  /*2cc70*/  MOV R26, R28 ;  /* 0x0000001c001a7202 */ /* 0x004fe20000000f00 */
[----:B---3--:R-:W-:Y:S01]  /*2cc80*/  IMAD.MOV.U32 R27, RZ, RZ, R8 ;  /* 0x000000ffff1b7224 */ /* 0x008fe200078e0008 */
[----:B------:R-:W2:Y:S04]  /*2cc90*/  LDL.LU R3, [R1+0x4360] ;  /* 0x0043600001037983 */ /* 0x000ea80000300800 */
[----:B-----5:R-:W-:Y:S04]  /*2cca0*/  STL [R1+0x4348], R5 ;  /* 0x0043480501007387 */ /* 0x020fe80000100800 */
[----:B------:R-:W-:Y:S04]  /*2ccb0*/  STL [R1+0x4204], R6 ;  /* 0x0042040601007387 */ /* 0x000fe80000100800 */
[----:B------:R-:W-:Y:S01]  /*2ccc0*/  STL [R1+0x4200], R7 ;  /* 0x0042000701007387 */ /* 0x000fe20000100800 */
[----:B----4-:R-:W-:Y:S03]  /*2ccd0*/  HMMA.16816.F32.BF16 R24, R24, R10, R20 ;  /* 0x0000000a1818723c */ /* 0x010fe60000041814 */
[----:B------:R-:W3:Y:S04]  /*2cce0*/  LDL.LU.64 R22, [R1+0x4358] ;  /* 0x0043580001167983 */ /* 0x000ee80000300a00 */
[----:B------:R-:W3:-:S12]  /*2ccf0*/  LDL.LU.64 R20, [R1+0x4350] ;  /* 0x0043500001147983 */ /* 0x000ed80000300a00 */
[----:B------:R-:W-:Y:S04]  /*2cd00*/  STL.64 [R1+0xf0], R24 ;  /* 0x0000f01801007387 */ /* 0x000fe80000100a00 */
[----:B------:R-:W-:Y:S04]  /*2cd10*/  STL.64 [R1+0xf8], R26 ;  /* 0x0000f81a01007387 */ /* 0x000fe80000100a00 */
[----:B------:R-:W0:Y:S02]  /*2cd20*/  LDSM.16.MT88.4 R24, [R0+UR5+0x28080] ;  /* 0x028080050018783b */ /* 0x000e240008004200 */
[----:B0-----:R-:W-:Y:S01]  /*2cd30*/  IMAD.MOV.U32 R2, RZ, RZ, R27 ;  /* 0x000000ffff027224 */ /* 0x001fe200078e001b */
[----:B------:R-:W-:Y:S01]  /*2cd40*/  MOV R29, R24 ;  /* 0x00000018001d7202 */ /* 0x000fe20000000f00 */
[----:B------:R-:W-:Y:S01]  /*2cd50*/  IMAD.MOV.U32 R7, RZ, RZ, R25 ;  /* 0x000000ffff077224 */ /* 0x000fe200078e0019 */
[----:B---3--:R-:W-:Y:S01]  /*2cd60*/  HMMA.16816.F32.BF16 R20, R20, R10, R16 ;  /* 0x0000000a1414723c */ /* 0x008fe20000041810 */
[----:B------:R-:W0:-:S15]  /*2cd70*/  LDSM.16.MT88.4 R16, [R0+UR5+0x28100] ;  /* 0x028100050010783b */ /* 0x000e1e0008004200 */
[----:B------:R-:W-:-:S03]  /*2cd80*/  NOP ;  /* 0x0000000000007918 */ /* 0x000fc60000000000 */
[----:B------:R-:W-:Y:S04]  /*2cd90*/  STL.64 [R1+0xd0], R20 ;  /* 0x0000d01401007387 */ /* 0x000fe80000100a00 */
[----:B------:R-:W-:Y:S04]  /*2cda0*/  STL.64 [R1+0xd8], R22 ;  /* 0x0000d81601007387 */ /* 0x000fe80000100a00 */
[----:B--2---:R-:W1:Y:S01]  /*2cdb0*/  LDSM.16.MT88.4 R20, [R3+UR5+0x28000] ;  /* 0x028000050314783b */ /* 0x004e620008004200 */
[----:B0-----:R-:W-:Y:S01]  /*2cdc0*/  MOV R27, R16 ;  /* 0x00000010001b7202 */ /* 0x001fe20000000f00 */
[----:B------:R-:W-:Y:S01]  /*2cdd0*/  IMAD.MOV.U32 R8, RZ, RZ, R17 ;  /* 0x000000ffff087224 */ /* 0x000fe200078e0011 */
[----:B------:R-:W-:Y:S01]  /*2cde0*/  MOV R28, R18 ;  /* 0x00000012001c7202 */ /* 0x000fe20000000f00 */
[----:B------:R-:W-:-:S02]  /*2cdf0*/  IMAD.MOV.U32 R9, RZ, RZ, R19 ;  /* 0x000000ffff097224 */ /* 0x000fc400078e0013 */
[----:B------:R-:W0:Y:S04]  /*2ce00*/  LDSM.16.MT88.4 R16, [R0+UR5+0x28180] ;  /* 0x028180050010783b */ /* 0x000e280008004200 */
[----:B------:R1:W-:Y:S02]  /*2ce10*/  STL [R1+0x4270], R0 ;  /* 0x0042700001007387 */ /* 0x0003e40000100800 */
[----:B-1----:R-:W-:Y:S01]  /*2ce20*/  IMAD.MOV.U32 R0, RZ, RZ, R23 ;  /* 0x000000ffff007224 */ /* 0x002fe200078e0017 */
[----:B0-----:R-:W-:Y:S01]  /*2ce30*/  MOV R5, R16 ;  /* 0x0000001000057202 */ /* 0x001fe20000000f00 */
[----:B------:R-:W-:Y:S01]  /*2ce40*/  IMAD.MOV.U32 R24, RZ, RZ, R17 ;  /* 0x000000ffff187224 */ /* 0x000fe200078e0011 */
[----:B------:R-:W-:Y:S02]  /*2ce50*/  MOV R25, R18 ;  /* 0x0000001200197202 */ /* 0x000fe40000000f00 */
[----:B------:R-:W-:Y:S01]  /*2ce60*/  MOV R18, R20 ;  /* 0x0000001400127202 */ /* 0x000fe20000000f00 */
[----:B------:R-:W-:Y:S01]  /*2ce70*/  IMAD.MOV.U32 R17, RZ, RZ, R21 ;  /* 0x000000ffff117224 */ /* 0x000fe200078e0015 */
[----:B------:R-:W-:-:S02]  /*2ce80*/  MOV R16, R22 ;  /* 0x0000001600107202 */ /* 0x000fc40000000f00 */
[----:B------:R-:W0:Y:S04]  /*2ce90*/  LDSM.16.MT88.4 R20, [R3+UR5+0x28080] ;  /* 0x028080050314783b */ /* 0x000e280008004200 */
[----:B0-----:R0:W-:Y:S04]  /*2cea0*/  STL.64 [R1+0x4290], R22 ;  /* 0x0042901601007387 */ /* 0x0011e80000100a00 */
[----:B------:R1:W-:Y:S01]  /*2ceb0*/  STL.64 [R1+0x4288], R20 ;  /* 0x0042881401007387 */ /* 0x0003e20000100a00 */
[----:B0-----:R-:W-:Y:S01]  /*2cec0*/  MOV R22, R16 ;  /* 0x0000001000167202 */ /* 0x001fe20000000f00 */
[----:B------:R-:W-:Y:S01]  /*2ced0*/  IMAD.MOV.U32 R23, RZ, RZ, R0 ;  /* 0x000000ffff177224 */ /* 0x000fe200078e0000 */
[----:B-1----:R-:W-:Y:S01]  /*2cee0*/  MOV R20, R18 ;  /* 0x0000001200147202 */ /* 0x002fe20000000f00 */
[----:B------:R-:W-:-:S03]  /*2cef0*/  IMAD.MOV.U32 R21, RZ, RZ, R17 ;  /* 0x000000ffff157224 */ /* 0x000fc600078e0011 */
[----:B------:R-:W-:Y:S04]  /*2cf00*/  STL.64 [R1+0x42b0], R22 ;  /* 0x0042b01601007387 */ /* 0x000fe80000100a00 */
[----:B------:R0:W-:Y:S04]  /*2cf10*/  STL.64 [R1+0x42a8], R20 ;  /* 0x0042a81401007387 */ /* 0x0001e80000100a00 */
[----:B0-----:R-:W2:Y:S04]  /*2cf20*/  LDL.LU R20, [R1+0x180] ;  /* 0x0001800001147983 */ /* 0x001ea80000300800 */
[----:B------:R-:W2:Y:S04]  /*2cf30*/  LDL.LU R21, [R1+0x184] ;  /* 0x0001840001157983 */ /* 0x000ea80000300800 */
[----:B------:R-:W2:Y:S04]  /*2cf40*/  LDL.LU R22, [R1+0x188] ;  /* 0x0001880001167983 */ /* 0x000ea80000300800 */
[----:B------:R-:W2:Y:S01]  /*2cf50*/  LDL.LU R23, [R1+0x18c] ;  /* 0x00018c0001177983 */ /* 0x000ea20000300800 */
[----:B------:R-:W-:Y:S01]  /*2cf60*/  MOV R6, R26 ;  /* 0x0000001a00067202 */ /* 0x000fe20000000f00 */
[----:B------:R-:W-:-:S02]  /*2cf70*/  IMAD.MOV.U32 R26, RZ, RZ, R19 ;  /* 0x000000ffff1a7224 */ /* 0x000fc400078e0013 */
[----:B------:R-:W0:Y:S04]  /*2cf80*/  LDSM.16.MT88.4 R16, [R3+UR5+0x28100] ;  /* 0x028100050310783b */ /* 0x000e280008004200 */
[----:B0-----:R-:W-:Y:S04]  /*2cf90*/  STL.64 [R1+0x4280], R18 ;  /* 0x0042801201007387 */ /* 0x001fe80000100a00 */
[----:B------:R0:W-:Y:S04]  /*2cfa0*/  STL.64 [R1+0x4278], R16 ;  /* 0x0042781001007387 */ /* 0x0001e80000100a00 */
[----:B0-----:R-:W3:Y:S01]  /*2cfb0*/  LDL.LU R16, [R1+0x150] ;  /* 0x0001500001107983 */ /* 0x001ee20000300800 */
[----:B--2---:R-:W-:-:S15]  /*2cfc0*/  HMMA.16816.F32.BF16 R12, R12, R10, R20 ;  /* 0x0000000a0c0c723c */ /* 0x004fde0000041814 */
[----:B------:R-:W-:-:S04]  /*2cfd0*/  NOP ;  /* 0x0000000000007918 */ /* 0x000fc80000000000 */
[----:B------:R-:W-:Y:S04]  /*2cfe0*/  STL.64 [R1+0xb0], R12 ;  /* 0x0000b00c01007387 */ /* 0x000fe80000100a00 */
[----:B------:R-:W-:Y:S04]  /*2cff0*/  STL.64 [R1+0xb8], R14 ;  /* 0x0000b80e01007387 */ /* 0x000fe80000100a00 */
[----:B------:R-:W3:Y:S04]  /*2d000*/  LDL.LU R17, [R1+0x154] ;  /* 0x0001540001117983 */ /* 0x000ee80000300800 */
[----:B------:R-:W2:Y:S04]  /*2d010*/  LDL.LU R18, [R1+0x158] ;  /* 0x0001580001127983 */ /* 0x000ea80000300800 */
[----:B------:R-:W2:Y:S01]  /*2d020*/  LDL.LU R19, [R1+0x15c] ;  /* 0x00015c0001137983 */ /* 0x000ea20000300800 */
[----:B------:R-:W-:-:S02]  /*2d030*/  MOV R20, R5 ;  /* 0x0000000500147202 */ /* 0x000fc40000000f00 */
[----:B------:R-:W-:Y:S01]  /*2d040*/  MOV R22, R25 ;  /* 0x0000001900167202 */ /* 0x000fe20000000f00 */
[----:B------:R-:W-:Y:S01]  /*2d050*/  IMAD.MOV.U32 R23, RZ, RZ, R26 ;  /* 0x000000ffff177224 */ /* 0x000fe200078e001a */
[----:B------:R-:W4:Y:S01]  /*2d060*/  LDL.LU R5, [R1+0x4348] ;  /* 0x0043480001057983 */ /* 0x000f220000300800 */
[----:B------:R-:W-:-:S03]  /*2d070*/  IMAD.MOV.U32 R21, RZ, RZ, R24 ;  /* 0x000000ffff157224 */ /* 0x000fc600078e0018 */
[----:B------:R-:W4:Y:S04]  /*2d080*/  LDL.LU R24, [R1+0x4344] ;  /* 0x0043440001187983 */ /* 0x000f280000300800 */
[----:B------:R-:W4:Y:S04]  /*2d090*/  LDL.LU R25, [R1+0x4340] ;  /* 0x0043400001197983 */ /* 0x000f280000300800 */
[----:B------:R-:W4:Y:S04]  /*2d0a0*/  LDL.LU R26, [R1+0x433c] ;  /* 0x00433c00011a7983 */ /* 0x000f280000300800 */
[----:B------:R0:W-:Y:S04]  /*2d0b0*/  STL.64 [R1+0x42d0], R22 ;  /* 0x0042d01601007387 */ /* 0x0001e80000100a00 */
[----:B------:R1:W-:Y:S01]  /*2d0c0*/  STL.64 [R1+0x42c8], R20 ;  /* 0x0042c81401007387 */ /* 0x0003e20000100a00 */
[----:B0-----:R-:W-:-:S02]  /*2d0d0*/  MOV R22, R28 ;  /* 0x0000001c00167202 */ /* 0x001fc40000000f00 */
[----:B-1----:R-:W-:Y:S01]  /*2d0e0*/  MOV R20, R27 ;  /* 0x0000001b00147202 */ /* 0x002fe20000000f00 */
[----:B------:R-:W-:Y:S01]  /*2d0f0*/  IMAD.MOV.U32 R23, RZ, RZ, R9 ;  /* 0x000000ffff177224 */ /* 0x000fe200078e0009 */
[----:B------:R-:W4:Y:S01]  /*2d100*/  LDL.LU R27, [R1+0x4338] ;  /* 0x00433800011b7983 */ /* 0x000f220000300800 */
[----:B------:R-:W-:-:S03]  /*2d110*/  IMAD.MOV.U32 R21, RZ, RZ, R8 ;  /* 0x000000ffff157224 */ /* 0x000fc600078e0008 */
[----:B------:R-:W5:Y:S04]  /*2d120*/  LDL.LU R8, [R1+0x4334] ;  /* 0x0043340001087983 */ /* 0x000f680000300800 */
[----:B------:R-:W4:Y:S04]  /*2d130*/  LDL.LU R28, [R1+0x4330] ;  /* 0x00433000011c7983 */ /* 0x000f280000300800 */
[----:B------:R-:W4:Y:S04]  /*2d140*/  LDL.LU R9, [R1+0x432c] ;  /* 0x00432c0001097983 */ /* 0x000f280000300800 */
[----:B------:R0:W-:Y:S04]  /*2d150*/  STL.64 [R1+0x42f0], R22 ;  /* 0x0042f01601007387 */ /* 0x0001e80000100a00 */
[----:B------:R1:W-:Y:S01]  /*2d160*/  STL.64 [R1+0x42e8], R20 ;  /* 0x0042e81401007387 */ /* 0x0003e20000100a00 */
[----:B0-----:R-:W-:Y:S01]  /*2d170*/  MOV R22, R6 ;  /* 0x0000000600167202 */ /* 0x001fe20000000f00 */
[----:B------:R-:W-:Y:S01]  /*2d180*/  IMAD.MOV.U32 R23, RZ, RZ, R2 ;  /* 0x000000ffff177224 */ /* 0x000fe200078e0002 */
[----:B-1----:R-:W-:Y:S01]  /*2d190*/  MOV R20, R29 ;  /* 0x0000001d00147202 */ /* 0x002fe20000000f00 */
[----:B------:R-:W-:-:S03]  /*2d1a0*/  IMAD.MOV.U32 R21, RZ, RZ, R7 ;  /* 0x000000ffff157224 */ /* 0x000fc600078e0007 */
[----:B------:R-:W-:Y:S04]  /*2d1b0*/  STL.64 [R1+0x4310], R22 ;  /* 0x0043101601007387 */ /* 0x000fe80000100a00 */
[----:B------:R-:W-:Y:S04]  /*2d1c0*/  STL.64 [R1+0x4308], R20 ;  /* 0x0043081401007387 */ /* 0x000fe80000100a00 */
[----:B--2---:R-:W-:Y:S04]  /*2d1d0*/  STL.64 [R1+0x42a0], R18 ;  /* 0x0042a01201007387 */ /* 0x004fe80000100a00 */
[----:B---3--:R0:W-:Y:S04]  /*2d1e0*/  STL.64 [R1+0x4298], R16 ;  /* 0x0042981001007387 */ /* 0x0081e80000100a00 */
[----:B0-----:R-:W2:Y:S04]  /*2d1f0*/  LDL.LU R16, [R1+0x160] ;  /* 0x0001600001107983 */ /* 0x001ea80000300800 */
[----:B------:R-:W2:Y:S01]  /*2d200*/  LDL.LU R17, [R1+0x164] ;  /* 0x0001640001117983 */ /* 0x000ea20000300800 */
[----:B-----5:R-:W-:Y:S01]  /*2d210*/  IMAD.MOV.U32 R19, RZ, RZ, R8 ;  /* 0x000000ffff137224 */ /* 0x020fe200078e0008 */
[----:B----4-:R-:W-:-:S02]  /*2d220*/  MOV R18, R28 ;  /* 0x0000001c00127202 */ /* 0x010fc40000000f00 */
[----:B------:R-:W3:Y:S04]  /*2d230*/  LDL.LU R28, [R1+0x4328] ;  /* 0x00432800011c7983 */ /* 0x000ee80000300800 */
[----:B------:R-:W4:Y:S04]  /*2d240*/  LDL.LU R8, [R1+0x4324] ;  /* 0x0043240001087983 */ /* 0x000f280000300800 */
[----:B------:R-:W5:Y:S04]  /*2d250*/  LDL.LU R20, [R1+0x1b0] ;  /* 0x0001b00001147983 */ /* 0x000f680000300800 */
[----:B------:R-:W5:Y:S04]  /*2d260*/  LDL.LU R21, [R1+0x1b4] ;  /* 0x0001b40001157983 */ /* 0x000f680000300800 */
[----:B------:R-:W5:Y:S04]  /*2d270*/  LDL.LU R22, [R1+0x1b8] ;  /* 0x0001b80001167983 */ /* 0x000f680000300800 */
[----:B------:R-:W5:Y:S04]  /*2d280*/  LDL.LU R23, [R1+0x1bc] ;  /* 0x0001bc0001177983 */ /* 0x000f680000300800 */
[----:B------:R-:W-:Y:S04]  /*2d290*/  STL.64 [R1+0x42c0], R18 ;  /* 0x0042c01201007387 */ /* 0x000fe80000100a00 */
[----:B--2---:R0:W-:Y:S02]  /*2d2a0*/  STL.64 [R1+0x42b8], R16 ;  /* 0x0042b81001007387 */ /* 0x0041e40000100a00 */
[----:B0-----:R-:W-:-:S02]  /*2d2b0*/  MOV R16, R9 ;  /* 0x0000000900107202 */ /* 0x001fc40000000f00 */
[----:B------:R-:W2:Y:S04]  /*2d2c0*/  LDL.LU R9, [R1+0x4320] ;  /* 0x0043200001097983 */ /* 0x000ea80000300800 */
[----:B------:R-:W2:Y:S04]  /*2d2d0*/  LDL.LU R17, [R1+0x174] ;  /* 0x0001740001117983 */ /* 0x000ea80000300800 */
[----:B------:R-:W2:Y:S04]  /*2d2e0*/  LDL.LU R18, [R1+0x178] ;  /* 0x0001780001127983 */ /* 0x000ea80000300800 */
[----:B------:R-:W2:Y:S04]  /*2d2f0*/  LDL.LU R19, [R1+0x17c] ;  /* 0x00017c0001137983 */ /* 0x000ea80000300800 */
[----:B---3--:R-:W-:Y:S04]  /*2d300*/  LDSM.16.MT88.4 R12, [R28+UR5+0x28000] ;  /* 0x028000051c0c783b */ /* 0x008fe80008004200 */
[----:B--2---:R-:W-:Y:S04]  /*2d310*/  STL.64 [R1+0x42e0], R18 ;  /* 0x0042e01201007387 */ /* 0x004fe80000100a00 */
[----:B------:R4:W-:Y:S02]  /*2d320*/  STL.64 [R1+0x42d8], R16 ;  /* 0x0042d81001007387 */ /* 0x0009e40000100a00 */
[----:B----4-:R-:W-:Y:S01]  /*2d330*/  IMAD.MOV.U32 R16, RZ, RZ, R8 ;  /* 0x000000ffff107224 */ /* 0x010fe200078e0008 */
[----:B------:R-:W-:Y:S01]  /*2d340*/  MOV R17, R9 ;  /* 0x0000000900117202 */ /* 0x000fe20000000f00 */
[----:B------:R-:W2:Y:S04]  /*2d350*/  LDL.LU R8, [R1+0x431c] ;  /* 0x00431c0001087983 */ /* 0x000ea80000300800 */
[----:B------:R-:W3:Y:S04]  /*2d360*/  LDL.LU R9, [R1+0x4318] ;  /* 0x0043180001097983 */ /* 0x000ee80000300800 */
[----:B------:R-:W4:Y:S04]  /*2d370*/  LDL.LU R18, [R1+0x198] ;  /* 0x0001980001127983 */ /* 0x000f280000300800 */
[----:B------:R-:W4:Y:S01]  /*2d380*/  LDL.LU R19, [R1+0x19c] ;  /* 0x00019c0001137983 */ /* 0x000f220000300800 */
[----:B-----5:R-:W-:Y:S03]  /*2d390*/  HMMA.16816.F32.BF16 R24, R24, R4, R20 ;  /* 0x000000041818723c */ /* 0x020fe60000041814 */
[----:B----4-:R3:W-:Y:S02]  /*2d3a0*/  STL.64 [R1+0x4300], R18 ;  /* 0x0043001201007387 */ /* 0x0107e40000100a00 */
[----:B---3--:R-:W-:Y:S01]  /*2d3b0*/  IMAD.MOV.U32 R18, RZ, RZ, R9 ;  /* 0x000000ffff127224 */ /* 0x008fe200078e0009 */
[----:B--2---:R-:W-:-:S02]  /*2d3c0*/  MOV R19, R8 ;  /* 0x0000000800137202 */ /* 0x004fc40000000f00 */
[----:B------:R-:W0:Y:S04]  /*2d3d0*/  LDSM.16.MT88.4 R8, [R3+UR5+0x28180] ;  /* 0x028180050308783b */ /* 0x000e280008004200 */
[----:B------:R1:W-:Y:S04]  /*2d3e0*/  STL.64 [R1+0x42f8], R16 ;  /* 0x0042f81001007387 */ /* 0x0003e80000100a00 */
[----:B-1----:R-:W2:Y:S04]  /*2d3f0*/  LDL.LU R16, [R1+0x1a0] ;  /* 0x0001a00001107983 */ /* 0x002ea80000300800 */
        /* <DEDUP_REMOVED lines=18> */
[----:B------:R-:W-:Y:S01]  /*2d520*/  LDSM.16.MT88.4 R24, [R28+UR5+0x28080] ;  /* 0x028080051c18783b */ /* 0x000fe20008004200 */
[----:B--2---:R-:W-:Y:S03]  /*2d530*/  HMMA.16816.F32.BF16 R20, R20, R4, R16 ;  /* 0x000000041414723c */ /* 0x004fe60000041810 */
[----:B------:R-:W2:Y:S04]  /*2d540*/  LDL.LU.64 R18, [R1+0x4300] ;  /* 0x0043000001127983 */ /* 0x000ea80000300a00 */
[----:B------:R-:W2:-:S12]  /*2d550*/  LDL.LU.64 R16, [R1+0x42f8] ;  /* 0x0042f80001107983 */ /* 0x000e980000300a00 */
        /* <DEDUP_REMOVED lines=37> */
[----:B------:R1:W-:Y:S01]  /*2d7b0*/  STL.64 [R1+0x68], R22 ;  /* 0x0000681601007387 */ /* 0x0003e20000100a00 */
[----:B0-----:R-:W-:Y:S01]  /*2d7c0*/  IMAD.MOV.U32 R20, RZ, RZ, R0 ;  /* 0x000000ffff147224 */ /* 0x001fe200078e0000 */
[----:B------:R-:W-:Y:S02]  /*2d7d0*/  MOV R21, R2 ;  /* 0x0000000200157202 */ /* 0x000fe40000000f00 */
[----:B------:R-:W2:Y:S04]  /*2d7e0*/  LDL.LU R0, [R1+0x4270] ;  /* 0x0042700001007983 */ /* 0x000ea80000300800 */
[----:B------:R-:W5:Y:S01]  /*2d7f0*/  LDL.LU R2, [R1+0x426c] ;  /* 0x00426c0001027983 */ /* 0x000f620000300800 */
[----:B-1----:R-:W-:-:S03]  /*2d800*/  IMAD.MOV.U32 R22, RZ, RZ, R29 ;  /* 0x000000ffff167224 */ /* 0x002fc600078e001d */
[----:B------:R-:W2:Y:S01]  /*2d810*/  LDL.LU R29, [R1+0x4268] ;  /* 0x00426800011d7983 */ /* 0x000ea20000300800 */
        /* <DEDUP_REMOVED lines=12> */
[----:B------:R-:W-:Y:S01]  /*2d8e0*/  STL [R1+0x4224], R28 ;  /* 0x0042241c01007387 */ /* 0x000fe20000100800 */
        /* <DEDUP_REMOVED lines=10> */
[----:B------:R-:W4:-:S15]  /*2d990*/  LDL.LU R12, [R1+0xe0] ;  /* 0x0000e000010c7983 */ /* 0x000f1e0000300800 */
[----:B------:R-:W-:Y:S02]  /*2d9a0*/  NOP ;  /* 0x0000000000007918 */ /* 0x000fe40000000000 */
[----:B------:R-:W-:Y:S04]  /*2d9b0*/  STL.64 [R1+0x1c0], R8 ;  /* 0x0001c00801007387 */ /* 0x000fe80000100a00 */
[----:B------:R-:W-:Y:S04]  /*2d9c0*/  STL.64 [R1+0x1c8], R10 ;  /* 0x0001c80a01007387 */ /* 0x000fe80000100a00 */
[----:B------:R-:W4:Y:S04]  /*2d9d0*/  LDL.LU R13, [R1+0xe4] ;  /* 0x0000e400010d7983 */ /* 0x000f280000300800 */
[----:B------:R-:W4:Y:S04]  /*2d9e0*/  LDL.LU R14, [R1+0xe8] ;  /* 0x0000e800010e7983 */ /* 0x000f280000300800 */
[----:B------:R-:W4:Y:S04]  /*2d9f0*/  LDL.LU R15, [R1+0xec] ;  /* 0x0000ec00010f7983 */ /* 0x000f280000300800 */
[----:B-----5:R-:W0:Y:S01]  /*2da00*/  LDSM.16.MT88.4 R8, [R2+UR5+0x28000] ;  /* 0x028000050208783b */ /* 0x020e220008004200 */
[----:B------:R-:W-:-:S07]  /*2da10*/  MOV R23, R3 ;  /* 0x0000000300177202 */ /* 0x000fce0000000f00 */
[-C--:B---3--:R-:W-:Y:S01]  /*2da20*/  HMMA.16816.F32.BF16 R20, R20, R4.reuse, R16 ;  /* 0x000000041414723c */ /* 0x088fe20000041810 */
[----:B------:R-:W-:Y:S04]  /*2da30*/  LDSM.16.MT88.4 R16, [R2+UR5+0x28100] ;  /* 0x028100050210783b */ /* 0x000fe80008004200 */
[----:B0-----:R-:W-:Y:S04]  /*2da40*/  STL.64 [R1+0x4230], R10 ;  /* 0x0042300a01007387 */ /* 0x001fe80000100a00 */
[----:B------:R0:W-:Y:S04]  /*2da50*/  STL.64 [R1+0x4228], R8 ;  /* 0x0042280801007387 */ /* 0x0001e80000100a00 */
[----:B0-----:R-:W3:Y:S04]  /*2da60*/  LDL.LU R8, [R1+0x110] ;  /* 0x0001100001087983 */ /* 0x001ee80000300800 */
[----:B------:R-:W3:Y:S04]  /*2da70*/  LDL.LU R9, [R1+0x114] ;  /* 0x0001140001097983 */ /* 0x000ee80000300800 */
[----:B------:R-:W3:Y:S01]  /*2da80*/  LDL.LU R10, [R1+0x118] ;  /* 0x00011800010a7983 */ /* 0x000ee20000300800 */
[----:B----4-:R-:W-:Y:S03]  /*2da90*/  HMMA.16816.F32.BF16 R24, R24, R4, R12 ;  /* 0x000000041818723c */ /* 0x010fe6000004180c */
[----:B------:R-:W0:Y:S04]  /*2daa0*/  LDSM.16.MT88.4 R12, [R2+UR5+0x28080] ;  /* 0x02808005020c783b */ /* 0x000e280008004200 */
[----:B0-----:R0:W-:-:S12]  /*2dab0*/  STL.64 [R1+0x4210], R14 ;  /* 0x0042100e01007387 */ /* 0x0011d80000100a00 */
[----:B------:R-:W-:Y:S04]  /*2dac0*/  STL.64 [R1+0x1b0], R24 ;  /* 0x0001b01801007387 */ /* 0x000fe80000100a00 */
[----:B------:R-:W-:Y:S04]  /*2dad0*/  STL.64 [R1+0x1b8], R26 ;  /* 0x0001b81a01007387 */ /* 0x000fe80000100a00 */
[----:B------:R1:W-:Y:S04]  /*2dae0*/  STL.64 [R1+0x4208], R12 ;  /* 0x0042080c01007387 */ /* 0x0003e80000100a00 */
[----:B------:R-:W-:Y:S04]  /*2daf0*/  STL.64 [R1+0x1a0], R20 ;  /* 0x0001a01401007387 */ /* 0x000fe80000100a00 */
[----:B------:R-:W-:Y:S04]  /*2db00*/  STL.64 [R1+0x1a8], R22 ;  /* 0x0001a81601007387 */ /* 0x000fe80000100a00 */
[----:B------:R-:W4:Y:S01]  /*2db10*/  LDSM.16.MT88.4 R20, [R2+UR5+0x28180] ;  /* 0x028180050214783b */ /* 0x000f220008004200 */
[----:B0-----:R-:W-:Y:S01]  /*2db20*/  MOV R15, R16 ;  /* 0x00000010000f7202 */ /* 0x001fe20000000f00 */
[----:B------:R-:W-:Y:S01]  /*2db30*/  IMAD.MOV.U32 R14, RZ, RZ, R17 ;  /* 0x000000ffff0e7224 */ /* 0x000fe200078e0011 */
[----:B-1----:R-:W-:Y:S01]  /*2db40*/  MOV R13, R18 ;  /* 0x00000012000d7202 */ /* 0x002fe20000000f00 */
[----:B------:R-:W-:-:S02]  /*2db50*/  IMAD.MOV.U32 R12, RZ, RZ, R19 ;  /* 0x000000ffff0c7224 */ /* 0x000fc400078e0013 */
[----:B--2---:R-:W0:Y:S04]  /*2db60*/  LDSM.16.MT88.4 R16, [R0+UR5+0x2a000] ;  /* 0x02a000050010783b */ /* 0x004e280008004200 */
[----:B----4-:R0:W-:Y:S04]  /*2db70*/  STL.64 [R1+0x41d8], R22 ;  /* 0x0041d81601007387 */ /* 0x0101e80000100a00 */
[----:B------:R1:W-:Y:S01]  /*2db80*/  STL.64 [R1+0x41d0], R20 ;  /* 0x0041d01401007387 */ /* 0x0003e20000100a00 */
[----:B0-----:R-:W-:Y:S01]  /*2db90*/  MOV R23, R16 ;  /* 0x0000001000177202 */ /* 0x001fe20000000f00 */
[----:B------:R-:W-:Y:S01]  /*2dba0*/  IMAD.MOV.U32 R22, RZ, RZ, R17 ;  /* 0x000000ffff167224 */ /* 0x000fe200078e0011 */
[----:B-1----:R-:W-:Y:S01]  /*2dbb0*/  MOV R21, R18 ;  /* 0x0000001200157202 */ /* 0x002fe20000000f00 */
        /* <DEDUP_REMOVED lines=12> */
[----:B------:R-:W3:Y:S01]  /*2dc80*/  LDL.LU.64 R16, [R1+0x4238] ;  /* 0x0042380001107983 */ /* 0x000ee20000300a00 */
[----:B------:R-:W-:-:S07]  /*2dc90*/  IMAD.MOV.U32 R11, RZ, RZ, R29 ;  /* 0x000000ffff0b7224 */ /* 0x000fce00078e001d */
[----:B---3--:R-:W-:Y:S01]  /*2dca0*/  HMMA.16816.F32.BF16 R16, R16, R4, R8 ;  /* 0x000000041010723c */ /* 0x008fe20000041808 */
[----:B------:R-:W2:Y:S04]  /*2dcb0*/  LDL.LU.64 R10, [R1+0x4230] ;  /* 0x00423000010a7983 */ /* 0x000ea80000300a00 */
[----:B------:R-:W2:-:S14]  /*2dcc0*/  LDL.LU.64 R8, [R1+0x4228] ;  /* 0x0042280001087983 */ /* 0x000e9c0000300a00 */
[----:B------:R-:W-:Y:S04]  /*2dcd0*/  STL.64 [R1+0x180], R16 ;  /* 0x0001801001007387 */ /* 0x000fe80000100a00 */
[----:B------:R-:W-:Y:S01]  /*2dce0*/  STL [R1+0x188], R18 ;  /* 0x0001881201007387 */ /* 0x000fe20000100800 */
[----:B------:R-:W-:-:S03]  /*2dcf0*/  MOV R29, R19 ;  /* 0x00000013001d7202 */ /* 0x000fc60000000f00 */
[----:B------:R-:W0:Y:S04]  /*2dd00*/  LDSM.16.MT88.4 R16, [R0+UR5+0x2a180] ;  /* 0x02a180050010783b */ /* 0x000e280008004200 */
[----:B------:R-:W-:Y:S04]  /*2dd10*/  STL [R1+0x4134], R29 ;  /* 0x0041341d01007387 */ /* 0x000fe80000100800 */
[----:B0-----:R-:W-:Y:S04]  /*2dd20*/  STL.64 [R1+0x4178], R18 ;  /* 0x0041781201007387 */ /* 0x001fe80000100a00 */
[----:B------:R0:W-:Y:S02]  /*2dd30*/  STL.64 [R1+0x4170], R16 ;  /* 0x0041701001007387 */ /* 0x0001e40000100a00 */
[----:B0-----:R-:W-:Y:S01]  /*2dd40*/  IMAD.MOV.U32 R16, RZ, RZ, R28 ;  /* 0x000000ffff107224 */ /* 0x001fe200078e001c */
[----:B------:R-:W-:Y:S01]  /*2dd50*/  MOV R17, R7 ;  /* 0x0000000700117202 */ /* 0x000fe20000000f00 */
[----:B------:R-:W3:Y:S04]  /*2dd60*/  LDL.LU R28, [R1+0x4224] ;  /* 0x00422400011c7983 */ /* 0x000ee80000300800 */
[----:B------:R-:W4:Y:S01]  /*2dd70*/  LDL.LU R7, [R1+0x4220] ;  /* 0x0042200001077983 */ /* 0x000f220000300800 */
[----:B------:R-:W-:Y:S01]  /*2dd80*/  IMAD.MOV.U32 R18, RZ, RZ, R6 ;  /* 0x000000ffff127224 */ /* 0x000fe200078e0006 */
[----:B------:R-:W-:-:S02]  /*2dd90*/  MOV R19, R3 ;  /* 0x0000000300137202 */ /* 0x000fc40000000f00 */
[----:B------:R-:W5:Y:S04]  /*2dda0*/  LDL.LU R6, [R1+0x421c] ;  /* 0x00421c0001067983 */ /* 0x000f680000300800 */
[----:B------:R-:W2:Y:S04]  /*2ddb0*/  LDL.LU R3, [R1+0x4218] ;  /* 0x0042180001037983 */ /* 0x000ea80000300800 */
        /* <DEDUP_REMOVED lines=11> */
[----:B------:R-:W-:Y:S01]  /*2de70*/  MOV R19, R20 ;  /* 0x0000001400137202 */ /* 0x000fe20000000f00 */
[----:B------:R-:W-:Y:S01]  /*2de80*/  IMAD.MOV.U32 R22, RZ, RZ, R13 ;  /* 0x000000ffff167224 */ /* 0x000fe200078e000d */
[----:B------:R-:W-:Y:S01]  /*2de90*/  MOV R23, R12 ;  /* 0x0000000c00177202 */ /* 0x000fe20000000f00 */
[----:B------:R-:W-:Y:S01]  /*2dea0*/  IMAD.MOV.U32 R20, RZ, RZ, R15 ;  /* 0x000000ffff147224 */ /* 0x000fe200078e000f */
[----:B------:R-:W-:Y:S01]  /*2deb0*/  MOV R21, R14 ;  /* 0x0000000e00157202 */ /* 0x000fe20000000f00 */
[----:B------:R-:W3:Y:S04]  /*2dec0*/  LDL.LU R12, [R1+0x120] ;  /* 0x00012000010c7983 */ /* 0x000ee80000300800 */
[----:B------:R-:W3:Y:S04]  /*2ded0*/  LDL.LU R13, [R1+0x124] ;  /* 0x00012400010d7983 */ /* 0x000ee80000300800 */
[----:B------:R-:W3:Y:S04]  /*2dee0*/  LDL.LU R14, [R1+0x128] ;  /* 0x00012800010e7983 */ /* 0x000ee80000300800 */
[----:B------:R-:W3:Y:S04]  /*2def0*/  LDL.LU R15, [R1+0x12c] ;  /* 0x00012c00010f7983 */ /* 0x000ee80000300800 */
[----:B------:R-:W-:Y:S04]  /*2df00*/  STL.64 [R1+0x41f8], R22 ;  /* 0x0041f81601007387 */ /* 0x000fe80000100a00 */
[----:B------:R-:W-:Y:S04]  /*2df10*/  STL.64 [R1+0x41f0], R20 ;  /* 0x0041f01401007387 */ /* 0x000fe80000100a00 */
[----:B------:R-:W-:Y:S04]  /*2df20*/  STL.64 [R1+0x41c8], R18 ;  /* 0x0041c81201007387 */ /* 0x000fe80000100a00 */
[----:B------:R0:W-:Y:S04]  /*2df30*/  STL.64 [R1+0x41c0], R16 ;  /* 0x0041c01001007387 */ /* 0x0001e80000100a00 */
[----:B0-----:R-:W3:Y:S04]  /*2df40*/  LDL.LU R16, [R1+0xb0] ;  /* 0x0000b00001107983 */ /* 0x001ee80000300800 */
[----:B------:R-:W3:Y:S04]  /*2df50*/  LDL.LU R17, [R1+0xb4] ;  /* 0x0000b40001117983 */ /* 0x000ee80000300800 */
[----:B------:R-:W3:Y:S04]  /*2df60*/  LDL.LU R18, [R1+0xb8] ;  /* 0x0000b80001127983 */ /* 0x000ee80000300800 */
[----:B------:R-:W3:Y:S04]  /*2df70*/  LDL.LU R19, [R1+0xbc] ;  /* 0x0000bc0001137983 */ /* 0x000ee80000300800 */
[----:B------:R-:W4:Y:S04]  /*2df80*/  LDL.LU R20, [R1+0xf0] ;  /* 0x0000f00001147983 */ /* 0x000f280000300800 */
[----:B------:R-:W4:Y:S04]  /*2df90*/  LDL.LU R21, [R1+0xf4] ;  /* 0x0000f40001157983 */ /* 0x000f280000300800 */
[----:B------:R-:W4:Y:S04]  /*2dfa0*/  LDL.LU R22, [R1+0xf8] ;  /* 0x0000f80001167983 */ /* 0x000f280000300800 */
[----:B------:R-:W4:Y:S04]  /*2dfb0*/  LDL.LU R23, [R1+0xfc] ;  /* 0x0000fc0001177983 */ /* 0x000f280000300800 */
[----:B--2---:R-:W0:Y:S04]  /*2dfc0*/  LDSM.16.MT88.4 R24, [R3+UR5+0x2a000] ;  /* 0x02a000050318783b */ /* 0x004e280008004200 */
[----:B---3--:R-:W-:Y:S04]  /*2dfd0*/  STL.64 [R1+0x41e8], R18 ;  /* 0x0041e81201007387 */ /* 0x008fe80000100a00 */
[----:B------:R1:W-:Y:S04]  /*2dfe0*/  STL.64 [R1+0x41e0], R16 ;  /* 0x0041e01001007387 */ /* 0x0003e80000100a00 */
        /* <DEDUP_REMOVED lines=15> */
[----:B------:R-:W3:Y:S01]  /*2e0e0*/  LDL.LU R27, [R1+0x9c] ;  /* 0x00009c00011b7983 */ /* 0x000ee20000300800 */
[----:B------:R-:W-:Y:S03]  /*2e0f0*/  HMMA.16816.F32.BF16 R8, R8, R4, R12 ;  /* 0x000000040808723c */ /* 0x000fe6000004180c */
[----:B---3--:R-:W-:Y:S04]  /*2e100*/  STL.64 [R1+0x41b8], R26 ;  /* 0x0041b81a01007387 */ /* 0x008fe80000100a00 */
        /* <DEDUP_REMOVED lines=12> */
[----:B-----5:R-:W-:-:S03]  /*2e1d0*/  IMAD.MOV.U32 R10, RZ, RZ, R6 ;  /* 0x000000ffff0a7224 */ /* 0x020fc600078e0006 */
[----:B0-----:R-:W5:Y:S04]  /*2e1e0*/  LDL.LU R8, [R1+0x70] ;  /* 0x0000700001087983 */ /* 0x001f680000300800 */
[----:B------:R-:W5:Y:S04]  /*2e1f0*/  LDL.LU R9, [R1+0x74] ;  /* 0x0000740001097983 */ /* 0x000f680000300800 */
[----:B------:R-:W2:Y:S01]  /*2e200*/  LDL.LU R6, [R1+0x4204] ;  /* 0x0042040001067983 */ /* 0x000ea20000300800 */
[----:B----4-:R-:W-:-:S03]  /*2e210*/  MOV R11, R7 ;  /* 0x00000007000b7202 */ /* 0x010fc60000000f00 */
[----:B------:R-:W2:Y:S01]  /*2e220*/  LDL.LU R7, [R1+0x4200] ;  /* 0x0042000001077983 */ /* 0x000ea20000300800 */
[----:B---3--:R-:W-:Y:S03]  /*2e230*/  HMMA.16816.F32.BF16 R12, R12, R4, R20 ;  /* 0x000000040c0c723c */ /* 0x008fe60000041814 */
[----:B------:R-:W3:Y:S04]  /*2e240*/  LDL.LU.64 R22, [R1+0x41f8] ;  /* 0x0041f80001167983 */ /* 0x000ee80000300a00 */
[----:B------:R-:W3:-:S12]  /*2e250*/  LDL.LU.64 R20, [R1+0x41f0] ;  /* 0x0041f00001147983 */ /* 0x000ed80000300a00 */
[----:B------:R-:W-:Y:S04]  /*2e260*/  STL.64 [R1+0x160], R12 ;  /* 0x0001600c01007387 */ /* 0x000fe80000100a00 */
[----:B------:R-:W-:Y:S04]  /*2e270*/  STL.64 [R1+0x168], R14 ;  /* 0x0001680e01007387 */ /* 0x000fe80000100a00 */
[----:B------:R-:W-:Y:S01]  /*2e280*/  LDSM.16.MT88.4 R12, [R3+UR5+0x2a100] ;  /* 0x02a10005030c783b */ /* 0x000fe20008004200 */
        /* <DEDUP_REMOVED lines=8> */
[----:B------:R-:W2:Y:S04]  /*2e310*/  LDL.LU.64 R18, [R1+0x41c8] ;  /* 0x0041c80001127983 */ /* 0x000ea80000300a00 */
[----:B------:R-:W2:-:S13]  /*2e320*/  LDL.LU.64 R16, [R1+0x41c0] ;  /* 0x0041c00001107983 */ /* 0x000e9a0000300a00 */
[----:B------:R0:W-:Y:S04]  /*2e330*/  STL.64 [R1+0x130], R20 ;  /* 0x0001301401007387 */ /* 0x0001e80000100a00 */
[----:B------:R1:W-:Y:S04]  /*2e340*/  STL.64 [R1+0x138], R22 ;  /* 0x0001381601007387 */ /* 0x0003e80000100a00 */
[----:B0-----:R-:W3:Y:S04]  /*2e350*/  LDL.LU R20, [R1+0x40] ;  /* 0x0000400001147983 */ /* 0x001ee80000300800 */
[----:B------:R-:W3:Y:S04]  /*2e360*/  LDL.LU R21, [R1+0x44] ;  /* 0x0000440001157983 */ /* 0x000ee80000300800 */
[----:B-1----:R-:W3:Y:S04]  /*2e370*/  LDL.LU R22, [R1+0x48] ;  /* 0x0000480001167983 */ /* 0x002ee80000300800 */
[----:B------:R-:W3:Y:S01]  /*2e380*/  LDL.LU R23, [R1+0x4c] ;  /* 0x00004c0001177983 */ /* 0x000ee20000300800 */
        /* <DEDUP_REMOVED lines=12> */
[----:B0-----:R-:W3:Y:S04]  /*2e450*/  LDL.LU.64 R18, [R1+0x4188] ;  /* 0x0041880001127983 */ /* 0x001ee80000300a00 */
[----:B------:R-:W3:Y:S02]  /*2e460*/  LDL.LU.64 R16, [R1+0x4180] ;  /* 0x0041800001107983 */ /* 0x000ee40000300a00 */
[----:B---3--:R-:W-:-:S15]  /*2e470*/  HMMA.16816.F32.BF16 R16, R16, R6, R20 ;  /* 0x000000061010723c */ /* 0x008fde0000041814 */
[----:B------:R-:W-:-:S04]  /*2e480*/  NOP ;  /* 0x0000000000007918 */ /* 0x000fc80000000000 */
[----:B------:R-:W-:Y:S01]  /*2e490*/  IMAD.MOV.U32 R4, RZ, RZ, R16 ;  /* 0x000000ffff047224 */ /* 0x000fe200078e0010 */
[----:B------:R-:W-:Y:S01]  /*2e4a0*/  STL.64 [R1+0xd8], R18 ;  /* 0x0000d81201007387 */ /* 0x000fe20000100a00 */
[----:B------:R-:W-:-:S03]  /*2e4b0*/  MOV R5, R17 ;  /* 0x0000001100057202 */ /* 0x000fc60000000f00 */
[----:B------:R-:W0:Y:S04]  /*2e4c0*/  LDSM.16.MT88.4 R16, [R3+UR5+0x2a180] ;  /* 0x02a180050310783b */ /* 0x000e280008004200 */
[----:B------:R0:W-:Y:S04]  /*2e4d0*/  STL [R1+0x4080], R5 ;  /* 0x0040800501007387 */ /* 0x0001e80000100800 */
[----:B------:R1:W-:Y:S01]  /*2e4e0*/  STL [R1+0x407c], R4 ;  /* 0x00407c0401007387 */ /* 0x0003e20000100800 */
[----:B0-----:R-:W-:Y:S01]  /*2e4f0*/  IMAD.MOV.U32 R5, RZ, RZ, R18 ;  /* 0x000000ffff057224 */ /* 0x001fe200078e0012 */
[----:B-1----:R-:W-:Y:S01]  /*2e500*/  MOV R4, R19 ;  /* 0x0000001300047202 */ /* 0x002fe20000000f00 */
[----:B------:R-:W-:Y:S01]  /*2e510*/  IMAD.MOV.U32 R21, RZ, RZ, R16 ;  /* 0x000000ffff157224 */ /* 0x000fe200078e0010 */
[----:B------:R-:W-:Y:S01]  /*2e520*/  MOV R20, R17 ;  /* 0x0000001100147202 */ /* 0x000fe20000000f00 */
[----:B------:R-:W2:Y:S04]  /*2e530*/  LDL.LU.64 R18, [R1+0x4178] ;  /* 0x0041780001127983 */ /* 0x000ea80000300a00 */
[----:B------:R-:W2:Y:S04]  /*2e540*/  LDL.LU.64 R16, [R1+0x4170] ;  /* 0x0041700001107983 */ /* 0x000ea80000300a00 */
[----:B------:R-:W-:Y:S01]  /*2e550*/  STL [R1+0x4070], R3 ;  /* 0x0040700301007387 */ /* 0x000fe20000100800 */
[----:B--2---:R-:W-:Y:S03]  /*2e560*/  HMMA.16816.F32.BF16 R16, R16, R6, R24 ;  /* 0x000000061010723c */ /* 0x004fe60000041818 */
[----:B------:R-:W5:Y:S04]  /*2e570*/  LDL.LU.64 R26, [R1+0x4168] ;  /* 0x00416800011a7983 */ /* 0x000f680000300a00 */
[----:B------:R-:W5:-:S12]  /*2e580*/  LDL.LU.64 R24, [R1+0x4160] ;  /* 0x0041600001187983 */ /* 0x000f580000300a00 */
[----:B------:R0:W-:Y:S04]  /*2e590*/  STL.64 [R1+0x140], R16 ;  /* 0x0001401001007387 */ /* 0x0001e80000100a00 */
[----:B------:R1:W-:Y:S04]  /*2e5a0*/  STL.64 [R1+0x148], R18 ;  /* 0x0001481201007387 */ /* 0x0003e80000100a00 */
[----:B0-----:R-:W2:Y:S04]  /*2e5b0*/  LDL.LU R16, [R1+0x50] ;  /* 0x0000500001107983 */ /* 0x001ea80000300800 */
[----:B------:R-:W2:Y:S04]  /*2e5c0*/  LDL.LU R17, [R1+0x54] ;  /* 0x0000540001117983 */ /* 0x000ea80000300800 */
[----:B-1----:R-:W2:Y:S04]  /*2e5d0*/  LDL.LU R18, [R1+0x58] ;  /* 0x0000580001127983 */ /* 0x002ea80000300800 */
[----:B------:R-:W2:Y:S01]  /*2e5e0*/  LDL.LU R19, [R1+0x5c] ;  /* 0x00005c0001137983 */ /* 0x000ea20000300800 */
[----:B-----5:R-:W-:Y:S03]  /*2e5f0*/  HMMA.16816.F32.BF16 R24, R24, R6, R8 ;  /* 0x000000061818723c */ /* 0x020fe60000041808 */
[----:B------:R-:W3:Y:S04]  /*2e600*/  LDL.LU.64 R10, [R1+0x4158] ;  /* 0x00415800010a7983 */ /* 0x000ee80000300a00 */
[----:B------:R-:W3:-:S12]  /*2e610*/  LDL.LU.64 R8, [R1+0x4150] ;  /* 0x0041500001087983 */ /* 0x000ed80000300a00 */
[----:B------:R-:W-:Y:S04]  /*2e620*/  STL.64 [R1+0x120], R24 ;  /* 0x0001201801007387 */ /* 0x000fe80000100a00 */
[----:B------:R-:W-:Y:S04]  /*2e630*/  STL.64 [R1+0x128], R26 ;  /* 0x0001281a01007387 */ /* 0x000fe80000100a00 */
[----:B------:R-:W0:Y:S02]  /*2e640*/  LDSM.16.MT88.4 R24, [R28+UR5+0x2a000] ;  /* 0x02a000051c18783b */ /* 0x000e240008004200 */
[----:B0-----:R-:W-:-:S02]  /*2e650*/  IMAD.MOV.U32 R29, RZ, RZ, R26 ;  /* 0x000000ffff1d7224 */ /* 0x001fc400078e001a */
[----:B------:R0:W-:Y:S04]  /*2e660*/  STL.64 [R1+0x30], R24 ;  /* 0x0000301801007387 */ /* 0x0001e80000100a00 */
[----:B------:R-:W-:Y:S04]  /*2e670*/  STL [R1+0x4144], R29 ;  /* 0x0041441d01007387 */ /* 0x000fe80000100800 */
[----:B------:R1:W-:Y:S04]  /*2e680*/  STL [R1+0x4140], R27 ;  /* 0x0041401b01007387 */ /* 0x0003e80000100800 */
[----:B0-----:R-:W3:Y:S04]  /*2e690*/  LDL.LU R24, [R1+0x60] ;  /* 0x0000600001187983 */ /* 0x001ee80000300800 */
[----:B------:R-:W3:Y:S04]  /*2e6a0*/  LDL.LU R25, [R1+0x64] ;  /* 0x0000640001197983 */ /* 0x000ee80000300800 */
[----:B------:R-:W3:Y:S04]  /*2e6b0*/  LDL.LU R26, [R1+0x68] ;  /* 0x00006800011a7983 */ /* 0x000ee80000300800 */
[----:B-1----:R-:W3:Y:S01]  /*2e6c0*/  LDL.LU R27, [R1+0x6c] ;  /* 0x00006c00011b7983 */ /* 0x002ee20000300800 */
[-C--:B--2---:R-:W-:Y:S03]  /*2e6d0*/  HMMA.16816.F32.BF16 R12, R12, R6.reuse, R16 ;  /* 0x000000060c0c723c */ /* 0x084fe60000041810 */
[----:B------:R-:W-:Y:S05]  /*2e6e0*/  LDSM.16.MT88.4 R16, [R2+UR5+0x2a100] ;  /* 0x02a100050210783b */ /* 0x000fea0008004200 */
[----:B---3--:R-:W-:Y:S01]  /*2e6f0*/  HMMA.16816.F32.BF16 R24, R8, R6, R24 ;  /* 0x000000060818723c */ /* 0x008fe20000041818 */
[----:B------:R-:W0:-:S15]  /*2e700*/  LDSM.16.MT88.4 R8, [R28+UR5+0x2a080] ;  /* 0x02a080051c08783b */ /* 0x000e1e0008004200 */
[----:B------:R-:W-:-:S03]  /*2e710*/  NOP ;  /* 0x0000000000007918 */ /* 0x000fc60000000000 */
[----:B------:R-:W-:Y:S04]  /*2e720*/  STL.64 [R1+0x100], R24 ;  /* 0x0001001801007387 */ /* 0x000fe80000100a00 */
[----:B------:R0:W-:Y:S02]  /*2e730*/  STL.64 [R1+0x108], R26 ;  /* 0x0001081a01007387 */ /* 0x0001e40000100a00 */
[----:B0-----:R-:W-:Y:S01]  /*2e740*/  MOV R26, R8 ;  /* 0x00000008001a7202 */ /* 0x001fe20000000f00 */
[----:B------:R-:W-:Y:S01]  /*2e750*/  IMAD.MOV.U32 R25, RZ, RZ, R9 ;  /* 0x000000ffff197224 */ /* 0x000fe200078e0009 */
[----:B------:R-:W-:Y:S01]  /*2e760*/  MOV R24, R10 ;  /* 0x0000000a00187202 */ /* 0x000fe20000000f00 */
[----:B------:R-:W-:Y:S02]  /*2e770*/  IMAD.MOV.U32 R3, RZ, RZ, R11 ;  /* 0x000000ffff037224 */ /* 0x000fe400078e000b */
[----:B------:R-:W0:Y:S04]  /*2e780*/  LDSM.16.MT88.4 R8, [R28+UR5+0x2a100] ;  /* 0x02a100051c08783b */ /* 0x000e280008004200 */
[----:B------:R-:W-:Y:S04]  /*2e790*/  STL [R1+0x414c], R3 ;  /* 0x00414c0301007387 */ /* 0x000fe80000100800 */
[----:B------:R-:W-:Y:S04]  /*2e7a0*/  STL [R1+0x4148], R24 ;  /* 0x0041481801007387 */ /* 0x000fe80000100800 */
[----:B------:R1:W-:Y:S04]  /*2e7b0*/  STL [R1+0x413c], R26 ;  /* 0x00413c1a01007387 */ /* 0x0003e80000100800 */
[----:B------:R2:W-:Y:S01]  /*2e7c0*/  STL [R1+0x4138], R25 ;  /* 0x0041381901007387 */ /* 0x0005e20000100800 */
[----:B0-----:R-:W-:Y:S01]  /*2e7d0*/  MOV R29, R8 ;  /* 0x00000008001d7202 */ /* 0x001fe20000000f00 */
[----:B------:R-:W-:Y:S01]  /*2e7e0*/  IMAD.MOV.U32 R27, RZ, RZ, R9 ;  /* 0x000000ffff1b7224 */ /* 0x000fe200078e0009 */
[----:B-1----:R-:W-:Y:S01]  /*2e7f0*/  MOV R26, R10 ;  /* 0x0000000a001a7202 */ /* 0x002fe20000000f00 */
[----:B--2---:R-:W-:-:S02]  /*2e800*/  IMAD.MOV.U32 R25, RZ, RZ, R11 ;  /* 0x000000ffff197224 */ /* 0x004fc400078e000b */
[----:B------:R-:W0:Y:S04]  /*2e810*/  LDSM.16.MT88.4 R8, [R28+UR5+0x2a180] ;  /* 0x02a180051c08783b */ /* 0x000e280008004200 */
[----:B------:R-:W-:Y:S04]  /*2e820*/  STL.64 [R1+0xe0], R12 ;  /* 0x0000e00c01007387 */ /* 0x000fe80000100a00 */
[----:B------:R-:W-:Y:S04]  /*2e830*/  STL.64 [R1+0xe8], R14 ;  /* 0x0000e80e01007387 */ /* 0x000fe80000100a00 */
[----:B------:R-:W-:Y:S01]  /*2e840*/  LDSM.16.MT88.4 R12, [R2+UR5+0x2a080] ;  /* 0x02a08005020c783b */ /* 0x000fe20008004200 */
[----:B0-----:R-:W-:-:S03]  /*2e850*/  MOV R3, R10 ;  /* 0x0000000a00037202 */ /* 0x001fc60000000f00 */
[----:B------:R-:W-:Y:S01]  /*2e860*/  STL.64 [R1], R8 ;  /* 0x0000000801007387 */ /* 0x000fe20000100a00 */
[----:B------:R-:W-:-:S03]  /*2e870*/  IMAD.MOV.U32 R24, RZ, RZ, R11 ;  /* 0x000000ffff187224 */ /* 0x000fc600078e000b */
[----:B------:R-:W0:Y:S04]  /*2e880*/  LDSM.16.MT88.4 R8, [R2+UR5+0x2a000] ;  /* 0x02a000050208783b */ /* 0x000e280008004200 */
[----:B------:R-:W-:Y:S04]  /*2e890*/  STL [R1+0x4074], R28 ;  /* 0x0040741c01007387 */ /* 0x000fe80000100800 */
[----:B0-----:R-:W-:Y:S04]  /*2e8a0*/  STL.64 [R1+0x40c8], R10 ;  /* 0x0040c80a01007387 */ /* 0x001fe80000100a00 */
[----:B------:R-:W-:Y:S04]  /*2e8b0*/  STL.64 [R1+0x40c0], R8 ;  /* 0x0040c00801007387 */ /* 0x000fe80000100a00 */
[----:B------:R-:W-:Y:S04]  /*2e8c0*/  STL [R1+0x40a8], R15 ;  /* 0x0040a80f01007387 */ /* 0x000fe80000100800 */
[----:B------:R-:W-:Y:S04]  /*2e8d0*/  STL [R1+0x4118], R14 ;  /* 0x0041180e01007387 */ /* 0x000fe80000100800 */
        /* <DEDUP_REMOVED lines=9> */
[----:B------:R-:W0:Y:S04]  /*2e970*/  LDSM.16.MT88.4 R20, [R2+UR5+0x2a180] ;  /* 0x02a180050214783b */ /* 0x000e280008004200 */
[----:B------:R-:W-:Y:S04]  /*2e980*/  STL.64 [R1+0x40a0], R18 ;  /* 0x0040a01201007387 */ /* 0x000fe80000100a00 */
[----:B------:R-:W-:Y:S04]  /*2e990*/  STL.64 [R1+0x4098], R16 ;  /* 0x0040981001007387 */ /* 0x000fe80000100a00 */
[----:B0-----:R-:W-:Y:S04]  /*2e9a0*/  STL.64 [R1+0x4090], R22 ;  /* 0x0040901601007387 */ /* 0x001fe80000100a00 */
[----:B------:R-:W-:Y:S04]  /*2e9b0*/  STL.64 [R1+0x4088], R20 ;  /* 0x0040881401007387 */ /* 0x000fe80000100a00 */
[----:B------:R-:W-:Y:S01]  /*2e9c0*/  STL [R1+0x4048], R2 ;  /* 0x0040480201007387 */ /* 0x000fe20000100800 */
[----:B--2---:R-:W-:Y:S03]  /*2e9d0*/  HMMA.16816.F32.BF16 R12, R8, R6, R12 ;  /* 0x00000006080c723c */ /* 0x004fe6000004180c */
[----:B------:R-:W0:-:S15]  /*2e9e0*/  LDSM.16.MT88.4 R8, [R0+UR5+0x2c000] ;  /* 0x02c000050008783b */ /* 0x000e1e0008004200 */
[----:B------:R-:W-:Y:S01]  /*2e9f0*/  NOP ;  /* 0x0000000000007918 */ /* 0x000fe20000000000 */
[----:B------:R-:W-:Y:S04]  /*2ea00*/  STL.64 [R1+0xc0], R12 ;  /* 0x0000c00c01007387 */ /* 0x000fe80000100a00 */
[----:B------:R-:W-:Y:S04]  /*2ea10*/  STL.64 [R1+0xc8], R14 ;  /* 0x0000c80e01007387 */ /* 0x000fe80000100a00 */
[----:B0-----:R0:W-:Y:S04]  /*2ea20*/  STL.64 [R1+0x40], R8 ;  /* 0x0000400801007387 */ /* 0x0011e80000100a00 */
[----:B------:R-:W2:Y:S04]  /*2ea30*/  LDL.LU R16, [R1+0x160] ;  /* 0x0001600001107983 */ /* 0x000ea80000300800 */
[----:B------:R-:W2:Y:S04]  /*2ea40*/  LDL.LU R17, [R1+0x164] ;  /* 0x0001640001117983 */ /* 0x000ea80000300800 */
[----:B------:R-:W3:Y:S04]  /*2ea50*/  LDL.LU R18, [R1+0x168] ;  /* 0x0001680001127983 */ /* 0x000ee80000300800 */
[----:B------:R-:W3:Y:S04]  /*2ea60*/  LDL.LU R19, [R1+0x16c] ;  /* 0x00016c0001137983 */ /* 0x000ee80000300800 */
[----:B0-----:R-:W4:Y:S04]  /*2ea70*/  LDL.LU R8, [R1] ;  /* 0x0000000001087983 */ /* 0x001f280000300800 */
[----:B------:R-:W4:Y:S01]  /*2ea80*/  LDL.LU R9, [R1+0x4] ;  /* 0x0000040001097983 */ /* 0x000f220000300800 */
[----:B------:R-:W-:Y:S01]  /*2ea90*/  MOV R5, R10 ;  /* 0x0000000a00057202 */ /* 0x000fe20000000f00 */
[----:B------:R-:W-:Y:S01]  /*2eaa0*/  IMAD.MOV.U32 R4, RZ, RZ, R11 ;  /* 0x000000ffff047224 */ /* 0x000fe200078e000b */
[----:B------:R-:W-:Y:S01]  /*2eab0*/  MOV R10, R3 ;  /* 0x00000003000a7202 */ /* 0x000fe20000000f00 */
[----:B------:R-:W-:Y:S01]  /*2eac0*/  IMAD.MOV.U32 R11, RZ, RZ, R24 ;  /* 0x000000ffff0b7224 */ /* 0x000fe200078e0018 */
[----:B------:R-:W5:Y:S04]  /*2ead0*/  LDL.LU R3, [R1+0x414c] ;  /* 0x00414c0001037983 */ /* 0x000f680000300800 */
[----:B------:R-:W2:Y:S04]  /*2eae0*/  LDL.LU R24, [R1+0x4148] ;  /* 0x0041480001187983 */ /* 0x000ea80000300800 */
[----:B------:R0:W-:Y:S02]  /*2eaf0*/  STL.64 [R1+0x40e8], R10 ;  /* 0x0040e80a01007387 */ /* 0x0001e40000100a00 */
[----:B0-----:R-:W-:Y:S01]  /*2eb00*/  MOV R10, R26 ;  /* 0x0000001a000a7202 */ /* 0x001fe20000000f00 */
[----:B------:R-:W-:Y:S01]  /*2eb10*/  IMAD.MOV.U32 R11, RZ, RZ, R25 ;  /* 0x000000ffff0b7224 */ /* 0x000fe200078e0019 */
[----:B----4-:R0:W-:Y:S02]  /*2eb20*/  STL.64 [R1+0x40e0], R8 ;  /* 0x0040e00801007387 */ /* 0x0101e40000100a00 */
[----:B0-----:R-:W-:Y:S01]  /*2eb30*/  MOV R8, R29 ;  /* 0x0000001d00087202 */ /* 0x001fe20000000f00 */
[----:B------:R-:W-:Y:S01]  /*2eb40*/  IMAD.MOV.U32 R9, RZ, RZ, R27 ;  /* 0x000000ffff097224 */ /* 0x000fe200078e001b */
[----:B------:R-:W4:Y:S04]  /*2eb50*/  LDL.LU R29, [R1+0x4144] ;  /* 0x00414400011d7983 */ /* 0x000f280000300800 */
[----:B------:R-:W2:Y:S04]  /*2eb60*/  LDL.LU R27, [R1+0x4140] ;  /* 0x00414000011b7983 */ /* 0x000ea80000300800 */
[----:B------:R-:W2:Y:S04]  /*2eb70*/  LDL.LU R26, [R1+0x413c] ;  /* 0x00413c00011a7983 */ /* 0x000ea80000300800 */
[----:B------:R-:W2:Y:S04]  /*2eb80*/  LDL.LU R25, [R1+0x4138] ;  /* 0x0041380001197983 */ /* 0x000ea80000300800 */
[----:B------:R-:W2:Y:S04]  /*2eb90*/  LDL.LU R20, [R1+0x30] ;  /* 0x0000300001147983 */ /* 0x000ea80000300800 */
[----:B------:R-:W3:Y:S01]  /*2eba0*/  LDL.LU R21, [R1+0x34] ;  /* 0x0000340001157983 */ /* 0x000ee20000300800 */
[----:B----4-:R-:W-:-:S03]  /*2ebb0*/  MOV R22, R29 ;  /* 0x0000001d00167202 */ /* 0x010fc60000000f00 */
[----:B------:R-:W4:Y:S04]  /*2ebc0*/  LDL.LU R29, [R1+0x4134] ;  /* 0x00413400011d7983 */ /* 0x000f280000300800 */
[----:B------:R2:W-:Y:S04]  /*2ebd0*/  STL.64 [R1+0x4108], R10 ;  /* 0x0041080a01007387 */ /* 0x0005e80000100a00 */
[----:B------:R0:W-:Y:S01]  /*2ebe0*/  STL.64 [R1+0x4100], R8 ;  /* 0x0041000801007387 */ /* 0x0001e20000100a00 */
[----:B--2---:R-:W-:Y:S01]  /*2ebf0*/  MOV R10, R24 ;  /* 0x00000018000a7202 */ /* 0x004fe20000000f00 */
[----:B-----5:R-:W-:Y:S01]  /*2ec00*/  IMAD.MOV.U32 R11, RZ, RZ, R3 ;  /* 0x000000ffff0b7224 */ /* 0x020fe200078e0003 */
[----:B0-----:R-:W-:Y:S01]  /*2ec10*/  MOV R8, R26 ;  /* 0x0000001a00087202 */ /* 0x001fe20000000f00 */
[----:B------:R-:W-:-:S03]  /*2ec20*/  IMAD.MOV.U32 R9, RZ, RZ, R25 ;  /* 0x000000ffff097224 */ /* 0x000fc600078e0019 */
[----:B------:R-:W-:Y:S04]  /*2ec30*/  STL.64 [R1+0x4128], R10 ;  /* 0x0041280a01007387 */ /* 0x000fe80000100a00 */
[----:B------:R0:W-:Y:S04]  /*2ec40*/  STL.64 [R1+0x4120], R8 ;  /* 0x0041200801007387 */ /* 0x0001e80000100a00 */
[----:B0-----:R-:W2:Y:S04]  /*2ec50*/  LDL.LU R8, [R1+0x1c0] ;  /* 0x0001c00001087983 */ /* 0x001ea80000300800 */
[----:B------:R-:W2:Y:S04]  /*2ec60*/  LDL.LU R9, [R1+0x1c4] ;  /* 0x0001c40001097983 */ /* 0x000ea80000300800 */
[----:B------:R-:W2:Y:S04]  /*2ec70*/  LDL.LU R10, [R1+0x1c8] ;  /* 0x0001c800010a7983 */ /* 0x000ea80000300800 */
[----:B------:R-:W2:Y:S04]  /*2ec80*/  LDL.LU R11, [R1+0x1cc] ;  /* 0x0001cc00010b7983 */ /* 0x000ea80000300800 */
[----:B------:R-:W5:Y:S04]  /*2ec90*/  LDL.LU R12, [R1+0x1b0] ;  /* 0x0001b000010c7983 */ /* 0x000f680000300800 */
[----:B------:R-:W5:Y:S04]  /*2eca0*/  LDL.LU R13, [R1+0x1b4] ;  /* 0x0001b400010d7983 */ /* 0x000f680000300800 */
[----:B------:R-:W5:Y:S04]  /*2ecb0*/  LDL.LU R14, [R1+0x1b8] ;  /* 0x0001b800010e7983 */ /* 0x000f680000300800 */
[----:B------:R-:W5:Y:S04]  /*2ecc0*/  LDL.LU R15, [R1+0x1bc] ;  /* 0x0001bc00010f7983 */ /* 0x000f680000300800 */
        /* <DEDUP_REMOVED lines=10> */
[----:B------:R-:W3:Y:S01]  /*2ed70*/  LDL.LU R18, [R1+0x188] ;  /* 0x0001880001127983 */ /* 0x000ee20000300800 */
[----:B----4-:R-:W-:-:S03]  /*2ed80*/  MOV R19, R29 ;  /* 0x0000001d00137202 */ /* 0x010fc60000000f00 */
[----:B------:R-:W4:Y:S01]  /*2ed90*/  LDL.LU R29, [R1+0x4130] ;  /* 0x00413000011d7983 */ /* 0x000f220000300800 */
[----:B------:R-:W-:-:S07]  /*2eda0*/  IMAD.MOV.U32 R23, RZ, RZ, R27 ;  /* 0x000000ffff177224 */ /* 0x000fce00078e001b */
[----:B------:R-:W-:-:S15]  /*2edb0*/  HMMA.16816.F32.BF16 R8, R20, R6, R8 ;  /* 0x000000061408723c */ /* 0x000fde0000041808 */
[----:B------:R-:W-:-:S04]  /*2edc0*/  NOP ;  /* 0x0000000000007918 */ /* 0x000fc80000000000 */
[----:B------:R-:W-:Y:S01]  /*2edd0*/  IMAD.MOV.U32 R2, RZ, RZ, R11 ;  /* 0x000000ffff027224 */ /* 0x000fe200078e000b */
[----:B----4-:R-:W0:Y:S04]  /*2ede0*/  LDSM.16.M88.4 R24, [R29+UR5+0x40280] ;  /* 0x040280051d18783b */ /* 0x010e280008000200 */
[----:B---3--:R-:W-:Y:S04]  /*2edf0*/  STL.64 [R1+0x40f8], R18 ;  /* 0x0040f81201007387 */ /* 0x008fe80000100a00 */
[----:B--2---:R1:W-:Y:S04]  /*2ee00*/  STL.64 [R1+0x40f0], R16 ;  /* 0x0040f01001007387 */ /* 0x0043e80000100a00 */
[----:B-1----:R-:W2:Y:S04]  /*2ee10*/  LDL.LU R16, [R1+0x1a0] ;  /* 0x0001a00001107983 */ /* 0x002ea80000300800 */
[----:B------:R-:W2:Y:S04]  /*2ee20*/  LDL.LU R17, [R1+0x1a4] ;  /* 0x0001a40001117983 */ /* 0x000ea80000300800 */
[----:B------:R-:W2:Y:S04]  /*2ee30*/  LDL.LU R18, [R1+0x1a8] ;  /* 0x0001a80001127983 */ /* 0x000ea80000300800 */
[----:B------:R-:W2:Y:S04]  /*2ee40*/  LDL.LU R19, [R1+0x1ac] ;  /* 0x0001ac0001137983 */ /* 0x000ea80000300800 */
[----:B0-----:R-:W-:Y:S04]  /*2ee50*/  STL [R1+0x4078], R25 ;  /* 0x0040781901007387 */ /* 0x001fe80000100800 */
[----:B------:R-:W-:Y:S04]  /*2ee60*/  STL [R1+0x3f4c], R26 ;  /* 0x003f4c1a01007387 */ /* 0x000fe80000100800 */
[----:B------:R-:W-:Y:S04]  /*2ee70*/  STL [R1+0x3f48], R27 ;  /* 0x003f481b01007387 */ /* 0x000fe80000100800 */
[----:B------:R-:W-:Y:S04]  /*2ee80*/  STL [R1+0x3c28], R29 ;  /* 0x003c281d01007387 */ /* 0x000fe80000100800 */
[----:B------:R-:W-:Y:S04]  /*2ee90*/  STL.64 [R1+0xb0], R8 ;  /* 0x0000b00801007387 */ /* 0x000fe80000100a00 */
[----:B------:R-:W-:Y:S04]  /*2eea0*/  STL [R1+0xb8], R10 ;  /* 0x0000b80a01007387 */ /* 0x000fe80000100800 */
[----:B------:R-:W0:Y:S04]  /*2eeb0*/  LDSM.16.MT88.4 R8, [R0+UR5+0x2c080] ;  /* 0x02c080050008783b */ /* 0x000e280008004200 */
[----:B------:R-:W3:Y:S04]  /*2eec0*/  LDL.LU R20, [R1+0x150] ;  /* 0x0001500001147983 */ /* 0x000ee80000300800 */
[----:B------:R-:W3:Y:S04]  /*2eed0*/  LDL.LU R21, [R1+0x154] ;  /* 0x0001540001157983 */ /* 0x000ee80000300800 */
[----:B------:R-:W3:Y:S04]  /*2eee0*/  LDL.LU R22, [R1+0x158] ;  /* 0x0001580001167983 */ /* 0x000ee80000300800 */
[----:B------:R-:W3:Y:S04]  /*2eef0*/  LDL.LU R23, [R1+0x15c] ;  /* 0x00015c0001177983 */ /* 0x000ee80000300800 */
[----:B------:R1:W-:Y:S01]  /*2ef00*/  STL [R1+0x404c], R2 ;  /* 0x00404c0201007387 */ /* 0x0003e20000100800 */
[----:B0-----:R-:W-:Y:S01]  /*2ef10*/  MOV R3, R10 ;  /* 0x0000000a00037202 */ /* 0x001fe20000000f00 */
[----:B-1----:R-:W-:Y:S01]  /*2ef20*/  IMAD.MOV.U32 R2, RZ, RZ, R11 ;  /* 0x000000ffff027224 */ /* 0x002fe200078e000b */
[----:B------:R-:W-:Y:S01]  /*2ef30*/  MOV R25, R8 ;  /* 0x0000000800197202 */ /* 0x000fe20000000f00 */
[----:B------:R-:W-:Y:S01]  /*2ef40*/  IMAD.MOV.U32 R28, RZ, RZ, R9 ;  /* 0x000000ffff1c7224 */ /* 0x000fe200078e0009 */
[----:B------:R-:W5:Y:S04]  /*2ef50*/  LDL.LU.64 R10, [R1+0x4128] ;  /* 0x00412800010a7983 */ /* 0x000f680000300a00 */
[----:B------:R-:W5:Y:S02]  /*2ef60*/  LDL.LU.64 R8, [R1+0x4120] ;  /* 0x0041200001087983 */ /* 0x000f640000300a00 */
[----:B-----5:R-:W-:Y:S02]  /*2ef70*/  HMMA.16816.F32.BF16 R8, R8, R6, R12 ;  /* 0x000000060808723c */ /* 0x020fe4000004180c */
[----:B------:R-:W4:Y:S04]  /*2ef80*/  LDL.LU R14, [R1+0x4118] ;  /* 0x00411800010e7983 */ /* 0x000f280000300800 */
[----:B------:R-:W4:-:S13]  /*2ef90*/  LDL.LU.64 R12, [R1+0x4110] ;  /* 0x00411000010c7983 */ /* 0x000f1a0000300a00 */
        /* <DEDUP_REMOVED lines=27> */
[----:B------:R1:W-:Y:S01]  /*2f150*/  STL.64 [R1+0xa8], R10 ;  /* 0x0000a80a01007387 */ /* 0x0003e20000100a00 */
[----:B0-----:R-:W-:-:S03]  /*2f160*/  MOV R8, R15 ;  /* 0x0000000f00087202 */ /* 0x001fc60000000f00 */
[----:B------:R-:W4:Y:S01]  /*2f170*/  LDL.LU R15, [R1+0x40a8] ;  /* 0x0040a800010f7983 */ /* 0x000f220000300800 */
[----:B-1----:R-:W-:Y:S01]  /*2f180*/  MOV R10, R27 ;  /* 0x0000001b000a7202 */ /* 0x002fe20000000f00 */
[----:B------:R-:W-:Y:S02]  /*2f190*/  IMAD.MOV.U32 R11, RZ, RZ, R26 ;  /* 0x000000ffff0b7224 */ /* 0x000fe400078e001a */
[----:B------:R-:W-:-:S03]  /*2f1a0*/  IMAD.MOV.U32 R9, RZ, RZ, R29 ;  /* 0x000000ffff097224 */ /* 0x000fc600078e001d */
        /* <DEDUP_REMOVED lines=9> */
[----:B------:R0:W-:Y:S01]  /*2f240*/  STL [R1+0x80], R12 ;  /* 0x0000800c01007387 */ /* 0x0001e20000100800 */
[----:B------:R-:W-:Y:S02]  /*2f250*/  MOV R26, R15 ;  /* 0x0000000f001a7202 */ /* 0x000fe40000000f00 */
[----:B------:R-:W-:Y:S01]  /*2f260*/  MOV R29, R13 ;  /* 0x0000000d001d7202 */ /* 0x000fe20000000f00 */
[----:B------:R-:W-:Y:S01]  /*2f270*/  IMAD.MOV.U32 R27, RZ, RZ, R14 ;  /* 0x000000ffff1b7224 */ /* 0x000fe200078e000e */
[----:B0-----:R-:W4:Y:S04]  /*2f280*/  LDL.LU R12, [R1+0x130] ;  /* 0x00013000010c7983 */ /* 0x001f280000300800 */
[----:B------:R-:W4:Y:S04]  /*2f290*/  LDL.LU R13, [R1+0x134] ;  /* 0x00013400010d7983 */ /* 0x000f280000300800 */
[----:B------:R-:W4:Y:S04]  /*2f2a0*/  LDL.LU R14, [R1+0x138] ;  /* 0x00013800010e7983 */ /* 0x000f280000300800 */
[----:B------:R-:W4:Y:S04]  /*2f2b0*/  LDL.LU R15, [R1+0x13c] ;  /* 0x00013c00010f7983 */ /* 0x000f280000300800 */
[----:B------:R-:W-:Y:S04]  /*2f2c0*/  STL [R1+0x4058], R26 ;  /* 0x0040581a01007387 */ /* 0x000fe80000100800 */
[----:B------:R-:W-:Y:S04]  /*2f2d0*/  STL [R1+0x4054], R27 ;  /* 0x0040541b01007387 */ /* 0x000fe80000100800 */
[----:B------:R-:W-:Y:S01]  /*2f2e0*/  STL [R1+0x4050], R29 ;  /* 0x0040501d01007387 */ /* 0x000fe20000100800 */
[----:B---3--:R-:W-:Y:S03]  /*2f2f0*/  HMMA.16816.F32.BF16 R16, R16, R6, R20 ;  /* 0x000000061010723c */ /* 0x008fe60000041814 */
[----:B------:R-:W4:Y:S04]  /*2f300*/  LDL.LU.64 R22, [R1+0x4090] ;  /* 0x0040900001167983 */ /* 0x000f280000300a00 */
[----:B------:R-:W4:-:S12]  /*2f310*/  LDL.LU.64 R20, [R1+0x4088] ;  /* 0x0040880001147983 */ /* 0x000f180000300a00 */
[----:B------:R0:W-:Y:S04]  /*2f320*/  STL.64 [R1+0x70], R16 ;  /* 0x0000701001007387 */ /* 0x0001e80000100a00 */
[----:B------:R1:W-:Y:S04]  /*2f330*/  STL.64 [R1+0x78], R18 ;  /* 0x0000781201007387 */ /* 0x0003e80000100a00 */
[----:B0-----:R-:W2:Y:S04]  /*2f340*/  LDL.LU R16, [R1+0x40] ;  /* 0x0000400001107983 */ /* 0x001ea80000300800 */
[----:B------:R-:W2:Y:S01]  /*2f350*/  LDL.LU R17, [R1+0x44] ;  /* 0x0000440001117983 */ /* 0x000ea20000300800 */
[----:B-1----:R-:W-:Y:S01]  /*2f360*/  IMAD.MOV.U32 R18, RZ, RZ, R5 ;  /* 0x000000ffff127224 */ /* 0x002fe200078e0005 */
[----:B------:R-:W-:-:S02]  /*2f370*/  MOV R19, R4 ;  /* 0x0000000400137202 */ /* 0x000fc40000000f00 */
[----:B------:R-:W3:Y:S04]  /*2f380*/  LDL.LU R5, [R1+0x4080] ;  /* 0x0040800001057983 */ /* 0x000ee80000300800 */
[----:B------:R-:W3:Y:S01]  /*2f390*/  LDL.LU R4, [R1+0x407c] ;  /* 0x00407c0001047983 */ /* 0x000ee20000300800 */
[----:B----4-:R-:W-:Y:S01]  /*2f3a0*/  HMMA.16816.F32.BF16 R12, R20, R6, R12 ;  /* 0x00000006140c723c */ /* 0x010fe2000004180c */
[----:B------:R-:W-:Y:S02]  /*2f3b0*/  IMAD.MOV.U32 R20, RZ, RZ, R25 ;  /* 0x000000ffff147224 */ /* 0x000fe400078e0019 */
[----:B------:R-:W2:Y:S01]  /*2f3c0*/  LDL.LU R25, [R1+0x4078] ;  /* 0x0040780001197983 */ /* 0x000ea20000300800 */
[----:B------:R-:W-:Y:S01]  /*2f3d0*/  MOV R21, R28 ;  /* 0x0000001c00157202 */ /* 0x000fe20000000f00 */
[----:B------:R-:W-:-:S14]  /*2f3e0*/  IMAD.MOV.U32 R22, RZ, RZ, R3 ;  /* 0x000000ffff167224 */ /* 0x000fdc00078e0003 */
[----:B------:R-:W-:Y:S04]  /*2f3f0*/  STL.64 [R1+0x180], R12 ;  /* 0x0001800c01007387 */ /* 0x000fe80000100a00 */
[----:B------:R-:W-:Y:S04]  /*2f400*/  STL.64 [R1+0x188], R14 ;  /* 0x0001880e01007387 */ /* 0x000fe80000100a00 */
[----:B------:R-:W4:Y:S04]  /*2f410*/  LDL.LU R28, [R1+0x4074] ;  /* 0x00407400011c7983 */ /* 0x000f280000300800 */
[----:B------:R-:W5:Y:S04]  /*2f420*/  LDL.LU R3, [R1+0x4070] ;  /* 0x0040700001037983 */ /* 0x000f680000300800 */
[----:B------:R-:W3:Y:S04]  /*2f430*/  LDL.LU R6, [R1+0xd8] ;  /* 0x0000d80001067983 */ /* 0x000ee80000300800 */
[----:B------:R-:W3:Y:S01]  /*2f440*/  LDL.LU R7, [R1+0xdc] ;  /* 0x0000dc0001077983 */ /* 0x000ee20000300800 */
[----:B------:R-:W-:-:S03]  /*2f450*/  MOV R23, R2 ;  /* 0x0000000200177202 */ /* 0x000fc60000000f00 */
[----:B------:R-:W-:Y:S01]  /*2f460*/  LDSM.16.MT88.4 R12, [R0+UR5+0x2c180] ;  /* 0x02c18005000c783b */ /* 0x000fe20008004200 */
[----:B--2---:R-:W-:Y:S03]  /*2f470*/  HMMA.16816.F32.BF16 R16, R16, R24, R8 ;  /* 0x000000181010723c */ /* 0x004fe60000041808 */
[----:B------:R-:W3:Y:S04]  /*2f480*/  LDL.LU.64 R10, [R1+0x4068] ;  /* 0x00406800010a7983 */ /* 0x000ee80000300a00 */
[----:B------:R-:W3:-:S12]  /*2f490*/  LDL.LU.64 R8, [R1+0x4060] ;  /* 0x0040600001087983 */ /* 0x000ed80000300a00 */
[----:B------:R-:W-:Y:S04]  /*2f4a0*/  STL.64 [R1+0x170], R16 ;  /* 0x0001701001007387 */ /* 0x000fe80000100a00 */
[----:B------:R-:W-:Y:S04]  /*2f4b0*/  STL.64 [R1+0x178], R18 ;  /* 0x0001781201007387 */ /* 0x000fe80000100a00 */
[----:B-----5:R-:W0:Y:S04]  /*2f4c0*/  LDSM.16.MT88.4 R16, [R3+UR5+0x2c000] ;  /* 0x02c000050310783b */ /* 0x020e280008004200 */
[----:B0-----:R-:W-:Y:S04]  /*2f4d0*/  STL.64 [R1+0x4040], R18 ;  /* 0x0040401201007387 */ /* 0x001fe80000100a00 */
[----:B------:R0:W-:Y:S04]  /*2f4e0*/  STL.64 [R1+0x4038], R16 ;  /* 0x0040381001007387 */ /* 0x0001e80000100a00 */
[----:B0-----:R-:W2:Y:S04]  /*2f4f0*/  LDL.LU R16, [R1+0xf0] ;  /* 0x0000f00001107983 */ /* 0x001ea80000300800 */
[----:B------:R-:W2:Y:S04]  /*2f500*/  LDL.LU R17, [R1+0xf4] ;  /* 0x0000f40001117983 */ /* 0x000ea80000300800 */
[----:B------:R-:W2:Y:S04]  /*2f510*/  LDL.LU R18, [R1+0xf8] ;  /* 0x0000f80001127983 */ /* 0x000ea80000300800 */
[----:B------:R-:W2:Y:S01]  /*2f520*/  LDL.LU R19, [R1+0xfc] ;  /* 0x0000fc0001137983 */ /* 0x000ea20000300800 */
[----:B---3--:R-:W-:Y:S03]  /*2f530*/  HMMA.16816.F32.BF16 R8, R8, R24, R4 ;  /* 0x000000180808723c */ /* 0x008fe60000041804 */
        /* <DEDUP_REMOVED lines=9> */
[----:B------:R0:W-:Y:S04]  /*2f5d0*/  STL.64 [R1+0x1a0], R16 ;  /* 0x0001a01001007387 */ /* 0x0001e80000100a00 */
[----:B------:R1:W-:Y:S01]  /*2f5e0*/  STL.64 [R1+0x1a8], R18 ;  /* 0x0001a81201007387 */ /* 0x0003e20000100a00 */
[----:B0-----:R-:W-:Y:S02]  /*2f5f0*/  IMAD.MOV.U32 R17, RZ, RZ, R6 ;  /* 0x000000ffff117224 */ /* 0x001fe400078e0006 */
[----:B-1----:R-:W-:Y:S01]  /*2f600*/  IMAD.MOV.U32 R19, RZ, RZ, R4 ;  /* 0x000000ffff137224 */ /* 0x002fe200078e0004 */
[----:B------:R-:W-:Y:S02]  /*2f610*/  MOV R18, R5 ;  /* 0x0000000500127202 */ /* 0x000fe40000000f00 */
[----:B------:R-:W-:-:S02]  /*2f620*/  MOV R16, R7 ;  /* 0x0000000700107202 */ /* 0x000fc40000000f00 */
[----:B----4-:R-:W0:Y:S04]  /*2f630*/  LDSM.16.MT88.4 R4, [R28+UR5+0x2c000] ;  /* 0x02c000051c04783b */ /* 0x010e280008004200 */
[----:B------:R1:W-:Y:S01]  /*2f640*/  STL.64 [R1+0x4028], R20 ;  /* 0x0040281401007387 */ /* 0x0003e20000100a00 */
[----:B0-----:R-:W-:Y:S01]  /*2f650*/  IMAD.MOV.U32 R23, RZ, RZ, R4 ;  /* 0x000000ffff177224 */ /* 0x001fe200078e0004 */
[----:B------:R-:W-:Y:S01]  /*2f660*/  MOV R22, R5 ;  /* 0x0000000500167202 */ /* 0x000fe20000000f00 */
[----:B-1----:R-:W-:Y:S01]  /*2f670*/  IMAD.MOV.U32 R21, RZ, RZ, R6 ;  /* 0x000000ffff157224 */ /* 0x002fe200078e0006 */
        /* <DEDUP_REMOVED lines=13> */
[----:B------:R-:W-:-:S02]  /*2f750*/  MOV R5, R10 ;  /* 0x0000000a00057202 */ /* 0x000fc40000000f00 */
[----:B------:R-:W-:Y:S02]  /*2f760*/  MOV R7, R8 ;  /* 0x0000000800077202 */ /* 0x000fe40000000f00 */
        /* <DEDUP_REMOVED lines=12> */
[----:B------:R-:W-:-:S03]  /*2f830*/  MOV R5, R22 ;  /* 0x0000001600057202 */ /* 0x000fc60000000f00 */
[----:B------:R-:W-:Y:S04]  /*2f840*/  STL.64 [R1+0x3fe0], R6 ;  /* 0x003fe00601007387 */ /* 0x000fe80000100a00 */
[----:B------:R-:W-:Y:S04]  /*2f850*/  STL.64 [R1+0x3fd8], R4 ;  /* 0x003fd80401007387 */ /* 0x000fe80000100a00 */
[----:B---3--:R-:W-:Y:S04]  /*2f860*/  STL.64 [R1+0x3fb0], R10 ;  /* 0x003fb00a01007387 */ /* 0x008fe80000100a00 */
[----:B--2---:R0:W-:Y:S04]  /*2f870*/  STL.64 [R1+0x3fa8], R8 ;  /* 0x003fa80801007387 */ /* 0x0041e80000100a00 */
[----:B0-----:R-:W2:Y:S04]  /*2f880*/  LDL.LU R8, [R1+0x90] ;  /* 0x0000900001087983 */ /* 0x001ea80000300800 */
[----:B------:R-:W2:Y:S04]  /*2f890*/  LDL.LU R9, [R1+0x94] ;  /* 0x0000940001097983 */ /* 0x000ea80000300800 */
[----:B------:R-:W3:Y:S04]  /*2f8a0*/  LDL.LU R10, [R1+0x98] ;  /* 0x00009800010a7983 */ /* 0x000ee80000300800 */
[----:B------:R-:W3:Y:S04]  /*2f8b0*/  LDL.LU R11, [R1+0x9c] ;  /* 0x00009c00010b7983 */ /* 0x000ee80000300800 */
[----:B------:R-:W4:Y:S04]  /*2f8c0*/  LDL.LU R20, [R1+0x120] ;  /* 0x0001200001147983 */ /* 0x000f280000300800 */
[----:B------:R-:W4:Y:S04]  /*2f8d0*/  LDL.LU R21, [R1+0x124] ;  /* 0x0001240001157983 */ /* 0x000f280000300800 */
[----:B------:R-:W4:Y:S01]  /*2f8e0*/  LDL.LU R22, [R1+0x128] ;  /* 0x0001280001167983 */ /* 0x000f220000300800 */
[----:B------:R-:W-:Y:S01]  /*2f8f0*/  IMAD.MOV.U32 R6, RZ, RZ, R17 ;  /* 0x000000ffff067224 */ /* 0x000fe200078e0011 */
[----:B------:R-:W-:-:S02]  /*2f900*/  MOV R7, R16 ;  /* 0x0000001000077202 */ /* 0x000fc40000000f00 */
[----:B------:R-:W4:Y:S01]  /*2f910*/  LDL.LU R23, [R1+0x12c] ;  /* 0x00012c0001177983 */ /* 0x000f220000300800 */
[----:B------:R-:W-:Y:S01]  /*2f920*/  IMAD.MOV.U32 R4, RZ, RZ, R19 ;  /* 0x000000ffff047224 */ /* 0x000fe200078e0013 */
[----:B------:R-:W-:Y:S02]  /*2f930*/  MOV R5, R18 ;  /* 0x0000001200057202 */ /* 0x000fe40000000f00 */
[----:B------:R-:W5:Y:S04]  /*2f940*/  LDL.LU R16, [R1+0x140] ;  /* 0x0001400001107983 */ /* 0x000f680000300800 */
[----:B------:R-:W5:Y:S04]  /*2f950*/  LDL.LU R17, [R1+0x144] ;  /* 0x0001440001117983 */ /* 0x000f680000300800 */
[----:B------:R-:W5:Y:S04]  /*2f960*/  LDL.LU R18, [R1+0x148] ;  /* 0x0001480001127983 */ /* 0x000f680000300800 */
[----:B------:R-:W5:Y:S04]  /*2f970*/  LDL.LU R19, [R1+0x14c] ;  /* 0x00014c0001137983 */ /* 0x000f680000300800 */
[----:B------:R0:W-:Y:S04]  /*2f980*/  STL.64 [R1+0x4000], R6 ;  /* 0x0040000601007387 */ /* 0x0001e80000100a00 */
[----:B------:R1:W-:Y:S01]  /*2f990*/  STL.64 [R1+0x3ff8], R4 ;  /* 0x003ff80401007387 */ /* 0x0003e20000100a00 */
[----:B0-----:R-:W-:-:S02]  /*2f9a0*/  IMAD.MOV.U32 R6, RZ, RZ, R29 ;  /* 0x000000ffff067224 */ /* 0x001fc400078e001d */
[----:B-1----:R-:W-:Y:S01]  /*2f9b0*/  IMAD.MOV.U32 R4, RZ, RZ, R26 ;  /* 0x000000ffff047224 */ /* 0x002fe200078e001a */
[----:B------:R-:W-:Y:S01]  /*2f9c0*/  MOV R7, R2 ;  /* 0x0000000200077202 */ /* 0x000fe20000000f00 */
[----:B------:R-:W4:Y:S01]  /*2f9d0*/  LDL.LU R26, [R1+0x4058] ;  /* 0x00405800011a7983 */ /* 0x000f220000300800 */
[----:B------:R-:W-:-:S03]  /*2f9e0*/  MOV R5, R27 ;  /* 0x0000001b00057202 */ /* 0x000fc60000000f00 */
[----:B------:R-:W4:Y:S04]  /*2f9f0*/  LDL.LU R27, [R1+0x4054] ;  /* 0x00405400011b7983 */ /* 0x000f280000300800 */
[----:B------:R-:W4:Y:S04]  /*2fa00*/  LDL.LU R29, [R1+0x4050] ;  /* 0x00405000011d7983 */ /* 0x000f280000300800 */
[----:B------:R-:W4:Y:S04]  /*2fa10*/  LDL.LU R2, [R1+0x404c] ;  /* 0x00404c0001027983 */ /* 0x000f280000300800 */
[----:B------:R-:W-:Y:S04]  /*2fa20*/  STL.64 [R1+0x4020], R6 ;  /* 0x0040200601007387 */ /* 0x000fe80000100a00 */
[----:B------:R0:W-:Y:S04]  /*2fa30*/  STL.64 [R1+0x4018], R4 ;  /* 0x0040180401007387 */ /* 0x0001e80000100a00 */
[----:B0-----:R-:W5:Y:S04]  /*2fa40*/  LDL.LU R4, [R1+0x100] ;  /* 0x0001000001047983 */ /* 0x001f680000300800 */
        /* <DEDUP_REMOVED lines=23> */
[----:B------:R-:W-:Y:S04]  /*2fbc0*/  STL [R1+0x3f50], R28 ;  /* 0x003f501c01007387 */ /* 0x000fe80000100800 */
[----:B------:R-:W3:Y:S04]  /*2fbd0*/  LDL.LU.64 R18, [R1+0x4040] ;  /* 0x0040400001127983 */ /* 0x000ee80000300a00 */
[----:B------:R-:W3:Y:S04]  /*2fbe0*/  LDL.LU.64 R16, [R1+0x4038] ;  /* 0x0040380001107983 */ /* 0x000ee80000300a00 */
[----:B------:R-:W-:Y:S04]  /*2fbf0*/  STL.64 [R1+0x160], R12 ;  /* 0x0001600c01007387 */ /* 0x000fe80000100a00 */
[----:B------:R-:W-:Y:S04]  /*2fc00*/  STL.64 [R1+0x168], R14 ;  /* 0x0001680e01007387 */ /* 0x000fe80000100a00 */
[----:B----4-:R-:W-:Y:S01]  /*2fc10*/  LDSM.16.MT88.4 R12, [R2+UR5+0x2c000] ;  /* 0x02c00005020c783b */ /* 0x010fe20008004200 */
[----:B---3--:R-:W-:Y:S03]  /*2fc20*/  HMMA.16816.F32.BF16 R16, R16, R24, R20 ;  /* 0x000000181010723c */ /* 0x008fe60000041814 */
        /* <DEDUP_REMOVED lines=11> */
[----:B---3--:R-:W-:Y:S03]  /*2fce0*/  HMMA.16816.F32.BF16 R20, R20, R24, R4 ;  /* 0x000000181414723c */ /* 0x008fe60000041804 */
[----:B------:R-:W2:Y:S04]  /*2fcf0*/  LDL.LU.64 R6, [R1+0x4020] ;  /* 0x0040200001067983 */ /* 0x000ea80000300a00 */
[----:B------:R-:W2:-:S12]  /*2fd00*/  LDL.LU.64 R4, [R1+0x4018] ;  /* 0x0040180001047983 */ /* 0x000e980000300a00 */
[----:B------:R-:W-:Y:S04]  /*2fd10*/  STL.64 [R1+0x140], R20 ;  /* 0x0001401401007387 */ /* 0x000fe80000100a00 */
[----:B------:R-:W-:Y:S04]  /*2fd20*/  STL.64 [R1+0x148], R22 ;  /* 0x0001481601007387 */ /* 0x000fe80000100a00 */
[----:B------:R-:W0:Y:S04]  /*2fd30*/  LDSM.16.MT88.4 R20, [R2+UR5+0x2c100] ;  /* 0x02c100050214783b */ /* 0x000e280008004200 */
[----:B0-----:R-:W-:Y:S04]  /*2fd40*/  STL.64 [R1+0x3f70], R22 ;  /* 0x003f701601007387 */ /* 0x001fe80000100a00 */
[----:B------:R0:W-:Y:S04]  /*2fd50*/  STL.64 [R1+0x3f68], R20 ;  /* 0x003f681401007387 */ /* 0x0001e80000100a00 */
[----:B0-----:R-:W3:Y:S01]  /*2fd60*/  LDL.LU R20, [R1+0x80] ;  /* 0x0000800001147983 */ /* 0x001ee20000300800 */
[----:B------:R-:W-:Y:S01]  /*2fd70*/  IMAD.MOV.U32 R22, RZ, RZ, R27 ;  /* 0x000000ffff167224 */ /* 0x000fe200078e001b */
[----:B------:R-:W-:Y:S01]  /*2fd80*/  MOV R23, R26 ;  /* 0x0000001a00177202 */ /* 0x000fe20000000f00 */
[----:B--2---:R-:W-:Y:S01]  /*2fd90*/  HMMA.16816.F32.BF16 R4, R4, R24, R8 ;  /* 0x000000180404723c */ /* 0x004fe20000041808 */
[----:B------:R-:W2:Y:S04]  /*2fda0*/  LDL.LU.64 R10, [R1+0x4010] ;  /* 0x00401000010a7983 */ /* 0x000ea80000300a00 */
[----:B------:R-:W2:-:S14]  /*2fdb0*/  LDL.LU.64 R8, [R1+0x4008] ;  /* 0x0040080001087983 */ /* 0x000e9c0000300a00 */
[----:B------:R0:W-:Y:S01]  /*2fdc0*/  STL.64 [R1+0xf8], R6 ;  /* 0x0000f80601007387 */ /* 0x0001e20000100a00 */
[----:B------:R-:W-:Y:S01]  /*2fdd0*/  IMAD.MOV.U32 R26, RZ, RZ, R4 ;  /* 0x000000ffff1a7224 */ /* 0x000fe200078e0004 */
[----:B------:R-:W-:Y:S02]  /*2fde0*/  MOV R27, R5 ;  /* 0x00000005001b7202 */ /* 0x000fe40000000f00 */
[----:B0-----:R-:W2:Y:S04]  /*2fdf0*/  LDL.LU.64 R6, [R1+0x4000] ;  /* 0x0040000001067983 */ /* 0x001ea80000300a00 */
[----:B------:R-:W2:Y:S04]  /*2fe00*/  LDL.LU.64 R4, [R1+0x3ff8] ;  /* 0x003ff80001047983 */ /* 0x000ea80000300a00 */
        /* <DEDUP_REMOVED lines=27> */
[----:B------:R0:W-:Y:S04]  /*2ffc0*/  STL.64 [R1+0x60], R4 ;  /* 0x0000600401007387 */ /* 0x0001e80000100a00 */
[----:B------:R1:W-:Y:S01]  /*2ffd0*/  STL [R1+0x68], R6 ;  /* 0x0000680601007387 */ /* 0x0003e20000100800 */
[----:B------:R-:W-:-:S03]  /*2ffe0*/  IMAD.MOV.U32 R29, RZ, RZ, R7 ;  /* 0x000000ffff1d7224 */ /* 0x000fc600078e0007 */
[----:B0-----:R-:W2:Y:S04]  /*2fff0*/  LDL.LU R4, [R1+0x50] ;  /* 0x0000500001047983 */ /* 0x001ea80000300800 */
[----:B------:R-:W2:Y:S04]  /*30000*/  LDL.LU R5, [R1+0x54] ;  /* 0x0000540001057983 */ /* 0x000ea80000300800 */
[----:B-1----:R-:W2:Y:S04]  /*30010*/  LDL.LU R6, [R1+0x58] ;  /* 0x0000580001067983 */ /* 0x002ea80000300800 */
[----:B------:R-:W2:Y:S04]  /*30020*/  LDL.LU R7, [R1+0x5c] ;  /* 0x00005c0001077983 */ /* 0x000ea80000300800 */
[----:B------:R-:W-:Y:S01]  /*30030*/  STL [R1+0x3ea0], R29 ;  /* 0x003ea01d01007387 */ /* 0x000fe20000100800 */
[----:B--2---:R-:W-:Y:S03]  /*30040*/  HMMA.16816.F32.BF16 R8, R8, R24, R4 ;  /* 0x000000180808723c */ /* 0x004fe60000041804 */
[----:B------:R-:W0:Y:S02]  /*30050*/  LDSM.16.MT88.4 R4, [R2+UR5+0x2c180] ;  /* 0x02c180050204783b */ /* 0x000e240008004200 */
[----:B0-----:R-:W-:Y:S01]  /*30060*/  MOV R27, R4 ;  /* 0x00000004001b7202 */ /* 0x001fe20000000f00 */
[----:B------:R-:W-:Y:S01]  /*30070*/  IMAD.MOV.U32 R26, RZ, RZ, R5 ;  /* 0x000000ffff1a7224 */ /* 0x000fe200078e0005 */
[----:B------:R-:W-:Y:S01]  /*30080*/  MOV R28, R6 ;  /* 0x00000006001c7202 */ /* 0x000fe20000000f00 */
[----:B------:R-:W-:-:S02]  /*30090*/  IMAD.MOV.U32 R29, RZ, RZ, R7 ;  /* 0x000000ffff1d7224 */ /* 0x000fc400078e0007 */
[----:B----4-:R-:W-:Y:S01]  /*300a0*/  HMMA.16816.F32.BF16 R4, R12, R24, R16 ;  /* 0x000000180c04723c */ /* 0x010fe20000041810 */
[----:B------:R-:W0:Y:S08]  /*300b0*/  LDSM.16.MT88.4 R16, [R0+UR5+0x2e000] ;  /* 0x02e000050010783b */ /* 0x000e300008004200 */
[----:B------:R0:W-:Y:S04]  /*300c0*/  STL.64 [R1+0x50], R8 ;  /* 0x0000500801007387 */ /* 0x0001e80000100a00 */
[----:B------:R-:W-:Y:S04]  /*300d0*/  STL.64 [R1+0x58], R10 ;  /* 0x0000580a01007387 */ /* 0x000fe80000100a00 */
[----:B------:R-:W-:Y:S04]  /*300e0*/  STL [R1+0x3f64], R28 ;  /* 0x003f641c01007387 */ /* 0x000fe80000100800 */
[----:B------:R-:W-:Y:S04]  /*300f0*/  STL [R1+0x3f60], R26 ;  /* 0x003f601a01007387 */ /* 0x000fe80000100800 */
[----:B------:R-:W-:Y:S04]  /*30100*/  STL [R1+0x3f5c], R27 ;  /* 0x003f5c1b01007387 */ /* 0x000fe80000100800 */
[----:B------:R1:W-:Y:S04]  /*30110*/  STL [R1+0x3ea4], R2 ;  /* 0x003ea40201007387 */ /* 0x0003e80000100800 */
[----:B------:R-:W2:Y:S04]  /*30120*/  LDL.LU R12, [R1+0x70] ;  /* 0x00007000010c7983 */ /* 0x000ea80000300800 */
[----:B------:R-:W-:Y:S04]  /*30130*/  STL.64 [R1+0x120], R4 ;  /* 0x0001200401007387 */ /* 0x000fe80000100a00 */
[----:B------:R4:W-:Y:S04]  /*30140*/  STL.64 [R1+0x128], R6 ;  /* 0x0001280601007387 */ /* 0x0009e80000100a00 */
[----:B------:R-:W2:Y:S04]  /*30150*/  LDL.LU R13, [R1+0x74] ;  /* 0x00007400010d7983 */ /* 0x000ea80000300800 */
[----:B------:R-:W2:Y:S04]  /*30160*/  LDL.LU R14, [R1+0x78] ;  /* 0x00007800010e7983 */ /* 0x000ea80000300800 */
[----:B------:R-:W2:Y:S01]  /*30170*/  LDL.LU R15, [R1+0x7c] ;  /* 0x00007c00010f7983 */ /* 0x000ea20000300800 */
[----:B0-----:R-:W-:-:S02]  /*30180*/  IMAD.MOV.U32 R8, RZ, RZ, R18 ;  /* 0x000000ffff087224 */ /* 0x001fc400078e0012 */
[----:B-1----:R-:W-:Y:S01]  /*30190*/  IMAD.MOV.U32 R2, RZ, RZ, R19 ;  /* 0x000000ffff027224 */ /* 0x002fe200078e0013 */
[----:B------:R-:W-:Y:S02]  /*301a0*/  MOV R9, R17 ;  /* 0x0000001100097202 */ /* 0x000fe40000000f00 */
[----:B----4-:R-:W-:Y:S01]  /*301b0*/  MOV R7, R16 ;  /* 0x0000001000077202 */ /* 0x010fe20000000f00 */
[----:B------:R-:W3:Y:S04]  /*301c0*/  LDL.LU.64 R18, [R1+0x3f80] ;  /* 0x003f800001127983 */ /* 0x000ee80000300a00 */
[----:B------:R-:W3:Y:S02]  /*301d0*/  LDL.LU.64 R16, [R1+0x3f78] ;  /* 0x003f780001107983 */ /* 0x000ee40000300a00 */
[----:B---3--:R-:W-:Y:S02]  /*301e0*/  HMMA.16816.F32.BF16 R16, R16, R24, R20 ;  /* 0x000000181010723c */ /* 0x008fe40000041814 */
[----:B------:R-:W2:Y:S04]  /*301f0*/  LDL.LU.64 R22, [R1+0x3f70] ;  /* 0x003f700001167983 */ /* 0x000ea80000300a00 */
[----:B------:R-:W2:-:S13]  /*30200*/  LDL.LU.64 R20, [R1+0x3f68] ;  /* 0x003f680001147983 */ /* 0x000e9a0000300a00 */
[----:B------:R-:W-:Y:S04]  /*30210*/  STL.64 [R1+0xd0], R16 ;  /* 0x0000d01001007387 */ /* 0x000fe80000100a00 */
[----:B------:R-:W-:Y:S04]  /*30220*/  STL.64 [R1+0xd8], R18 ;  /* 0x0000d81201007387 */ /* 0x000fe80000100a00 */
[----:B------:R-:W0:Y:S02]  /*30230*/  LDSM.16.MT88.4 R16, [R0+UR5+0x2e080] ;  /* 0x02e080050010783b */ /* 0x000e240008004200 */
[----:B0-----:R-:W-:Y:S01]  /*30240*/  MOV R6, R16 ;  /* 0x0000001000067202 */ /* 0x001fe20000000f00 */
[----:B------:R-:W-:Y:S01]  /*30250*/  IMAD.MOV.U32 R5, RZ, RZ, R17 ;  /* 0x000000ffff057224 */ /* 0x000fe200078e0011 */
[----:B------:R-:W-:-:S02]  /*30260*/  MOV R4, R18 ;  /* 0x0000001200047202 */ /* 0x000fc40000000f00 */
[----:B------:R-:W-:Y:S01]  /*30270*/  MOV R17, R7 ;  /* 0x0000000700117202 */ /* 0x000fe20000000f00 */
[----:B------:R-:W-:Y:S01]  /*30280*/  IMAD.MOV.U32 R16, RZ, RZ, R19 ;  /* 0x000000ffff107224 */ /* 0x000fe200078e0013 */
[----:B------:R-:W-:Y:S01]  /*30290*/  MOV R18, R9 ;  /* 0x0000000900127202 */ /* 0x000fe20000000f00 */
[----:B------:R-:W-:Y:S01]  /*302a0*/  IMAD.MOV.U32 R19, RZ, RZ, R8 ;  /* 0x000000ffff137224 */ /* 0x000fe200078e0008 */
[----:B--2---:R-:W-:Y:S01]  /*302b0*/  HMMA.16816.F32.BF16 R12, R20, R24, R12 ;  /* 0x00000018140c723c */ /* 0x004fe2000004180c */
[----:B------:R-:W-:Y:S01]  /*302c0*/  IMAD.MOV.U32 R21, RZ, RZ, R6 ;  /* 0x000000ffff157224 */ /* 0x000fe200078e0006 */
[----:B------:R-:W-:Y:S01]  /*302d0*/  MOV R22, R5 ;  /* 0x0000000500167202 */ /* 0x000fe20000000f00 */
[----:B------:R-:W-:Y:S02]  /*302e0*/  IMAD.MOV.U32 R23, RZ, RZ, R4 ;  /* 0x000000ffff177224 */ /* 0x000fe400078e0004 */
[----:B------:R-:W0:Y:S02]  /*302f0*/  LDSM.16.MT88.4 R4, [R0+UR5+0x2e100] ;  /* 0x02e100050004783b */ /* 0x000e240008004200 */
[----:B0-----:R-:W-:Y:S01]  /*30300*/  MOV R28, R4 ;  /* 0x00000004001c7202 */ /* 0x001fe20000000f00 */
[----:B------:R-:W-:Y:S01]  /*30310*/  IMAD.MOV.U32 R26, RZ, RZ, R5 ;  /* 0x000000ffff1a7224 */ /* 0x000fe200078e0005 */
[----:B------:R-:W-:Y:S01]  /*30320*/  MOV R27, R6 ;  /* 0x00000006001b7202 */ /* 0x000fe20000000f00 */
[----:B------:R-:W-:-:S02]  /*30330*/  IMAD.MOV.U32 R20, RZ, RZ, R7 ;  /* 0x000000ffff147224 */ /* 0x000fc400078e0007 */
[----:B------:R-:W0:Y:S07]  /*30340*/  LDSM.16.MT88.4 R4, [R0+UR5+0x2e180] ;  /* 0x02e180050004783b */ /* 0x000e2e0008004200 */
[----:B------:R-:W-:Y:S01]  /*30350*/  STL.64 [R1+0xc0], R12 ;  /* 0x0000c00c01007387 */ /* 0x000fe20000100a00 */
[----:B0-----:R-:W-:Y:S01]  /*30360*/  MOV R11, R4 ;  /* 0x00000004000b7202 */ /* 0x001fe20000000f00 */
[----:B------:R-:W-:Y:S01]  /*30370*/  IMAD.MOV.U32 R10, RZ, RZ, R5 ;  /* 0x000000ffff0a7224 */ /* 0x000fe200078e0005 */
[----:B------:R-:W-:Y:S01]  /*30380*/  MOV R9, R6 ;  /* 0x0000000600097202 */ /* 0x000fe20000000f00 */
[----:B------:R-:W-:-:S02]  /*30390*/  IMAD.MOV.U32 R8, RZ, RZ, R7 ;  /* 0x000000ffff087224 */ /* 0x000fc400078e0007 */
[----:B------:R-:W0:Y:S04]  /*303a0*/  LDSM.16.MT88.4 R4, [R3+UR5+0x2e000] ;  /* 0x02e000050304783b */ /* 0x000e280008004200 */
[----:B------:R-:W-:Y:S04]  /*303b0*/  STL.64 [R1+0xc8], R14 ;  /* 0x0000c80e01007387 */ /* 0x000fe80000100a00 */
[----:B------:R-:W-:Y:S04]  /*303c0*/  STL [R1+0x3e88], R0 ;  /* 0x003e880001007387 */ /* 0x000fe80000100800 */
[----:B------:R-:W-:Y:S04]  /*303d0*/  LDSM.16.MT88.4 R12, [R3+UR5+0x2e100] ;  /* 0x02e10005030c783b */ /* 0x000fe80008004200 */
[----:B0-----:R0:W-:Y:S04]  /*303e0*/  STL.64 [R1+0x3ed0], R6 ;  /* 0x003ed00601007387 */ /* 0x0011e80000100a00 */
[----:B------:R1:W-:Y:S01]  /*303f0*/  STL.64 [R1+0x3ec8], R4 ;  /* 0x003ec80401007387 */ /* 0x0003e20000100a00 */
[----:B0-----:R-:W-:-:S02]  /*30400*/  MOV R6, R9 ;  /* 0x0000000900067202 */ /* 0x001fc40000000f00 */
[----:B-1----:R-:W-:Y:S01]  /*30410*/  MOV R4, R11 ;  /* 0x0000000b00047202 */ /* 0x002fe20000000f00 */
[----:B------:R-:W-:Y:S02]  /*30420*/  IMAD.MOV.U32 R5, RZ, RZ, R10 ;  /* 0x000000ffff057224 */ /* 0x000fe400078e000a */
[----:B------:R-:W-:Y:S02]  /*30430*/  IMAD.MOV.U32 R7, RZ, RZ, R8 ;  /* 0x000000ffff077224 */ /* 0x000fe400078e0008 */
[----:B------:R-:W0:Y:S04]  /*30440*/  LDSM.16.MT88.4 R8, [R3+UR5+0x2e080] ;  /* 0x02e080050308783b */ /* 0x000e280008004200 */
[----:B------:R-:W-:Y:S04]  /*30450*/  STL.64 [R1+0x3ef0], R6 ;  /* 0x003ef00601007387 */ /* 0x000fe80000100a00 */
[----:B------:R1:W-:Y:S02]  /*30460*/  STL.64 [R1+0x3ee8], R4 ;  /* 0x003ee80401007387 */ /* 0x0003e40000100a00 */
[----:B-1----:R-:W-:Y:S01]  /*30470*/  MOV R4, R28 ;  /* 0x0000001c00047202 */ /* 0x002fe20000000f00 */
[----:B------:R-:W-:Y:S01]  /*30480*/  IMAD.MOV.U32 R5, RZ, RZ, R26 ;  /* 0x000000ffff057224 */ /* 0x000fe200078e001a */
[----:B------:R-:W-:Y:S01]  /*30490*/  MOV R6, R27 ;  /* 0x0000001b00067202 */ /* 0x000fe20000000f00 */
[----:B0-----:R-:W-:Y:S04]  /*304a0*/  STL [R1+0x3eb4], R8 ;  /* 0x003eb40801007387 */ /* 0x001fe80000100800 */
        /* <DEDUP_REMOVED lines=8> */
[----:B------:R-:W3:Y:S04]  /*30530*/  LDL.LU R15, [R1+0x15c] ;  /* 0x00015c00010f7983 */ /* 0x000ee80000300800 */
[----:B------:R-:W4:Y:S04]  /*30540*/  LDL.LU R28, [R1+0x3f64] ;  /* 0x003f6400011c7983 */ /* 0x000f280000300800 */
[----:B------:R-:W5:Y:S04]  /*30550*/  LDL.LU R26, [R1+0x3f60] ;  /* 0x003f6000011a7983 */ /* 0x000f680000300800 */
[----:B------:R-:W2:Y:S01]  /*30560*/  LDL.LU R27, [R1+0x3f5c] ;  /* 0x003f5c00011b7983 */ /* 0x000ea20000300800 */
[----:B------:R-:W-:Y:S01]  /*30570*/  MOV R10, R23 ;  /* 0x00000017000a7202 */ /* 0x000fe20000000f00 */
[----:B------:R-:W-:Y:S01]  /*30580*/  IMAD.MOV.U32 R11, RZ, RZ, R16 ;  /* 0x000000ffff0b7224 */ /* 0x000fe200078e0010 */
[----:B------:R-:W-:Y:S01]  /*30590*/  MOV R8, R21 ;  /* 0x0000001500087202 */ /* 0x000fe20000000f00 */
[----:B------:R-:W-:-:S03]  /*305a0*/  IMAD.MOV.U32 R9, RZ, RZ, R22 ;  /* 0x000000ffff097224 */ /* 0x000fc600078e0016 */
[----:B------:R0:W-:Y:S04]  /*305b0*/  STL.64 [R1+0x3f20], R10 ;  /* 0x003f200a01007387 */ /* 0x0001e80000100a00 */
[----:B------:R1:W-:Y:S01]  /*305c0*/  STL.64 [R1+0x3f18], R8 ;  /* 0x003f180801007387 */ /* 0x0003e20000100a00 */
[----:B------:R-:W-:Y:S01]  /*305d0*/  IMAD.MOV.U32 R7, RZ, RZ, R20 ;  /* 0x000000ffff077224 */ /* 0x000fe200078e0014 */
[----:B0-----:R-:W-:Y:S01]  /*305e0*/  MOV R10, R19 ;  /* 0x00000013000a7202 */ /* 0x001fe20000000f00 */
[----:B------:R-:W-:Y:S01]  /*305f0*/  IMAD.MOV.U32 R11, RZ, RZ, R2 ;  /* 0x000000ffff0b7224 */ /* 0x000fe200078e0002 */
[----:B-1----:R-:W-:Y:S01]  /*30600*/  MOV R8, R17 ;  /* 0x0000001100087202 */ /* 0x002fe20000000f00 */
[----:B------:R-:W-:Y:S02]  /*30610*/  IMAD.MOV.U32 R9, RZ, RZ, R18 ;  /* 0x000000ffff097224 */ /* 0x000fe400078e0012 */
[----:B------:R-:W0:Y:S04]  /*30620*/  LDSM.16.MT88.4 R16, [R3+UR5+0x2e180] ;  /* 0x02e180050310783b */ /* 0x000e280008004200 */
[----:B------:R-:W-:Y:S04]  /*30630*/  STL.64 [R1+0x3f40], R10 ;  /* 0x003f400a01007387 */ /* 0x000fe80000100a00 */
[----:B------:R1:W-:Y:S01]  /*30640*/  STL.64 [R1+0x3f38], R8 ;  /* 0x003f380801007387 */ /* 0x0003e20000100a00 */
[----:B----4-:R-:W-:Y:S01]  /*30650*/  MOV R22, R28 ;  /* 0x0000001c00167202 */ /* 0x010fe20000000f00 */
[----:B-----5:R-:W-:Y:S01]  /*30660*/  IMAD.MOV.U32 R21, RZ, RZ, R26 ;  /* 0x000000ffff157224 */ /* 0x020fe200078e001a */
[----:B--2---:R-:W-:-:S02]  /*30670*/  MOV R20, R27 ;  /* 0x0000001b00147202 */ /* 0x004fc40000000f00 */
[----:B------:R-:W2:Y:S04]  /*30680*/  LDL.LU R27, [R1+0x3f58] ;  /* 0x003f5800011b7983 */ /* 0x000ea80000300800 */
[----:B------:R-:W4:Y:S04]  /*30690*/  LDL.LU R26, [R1+0x3f54] ;  /* 0x003f5400011a7983 */ /* 0x000f280000300800 */
[----:B------:R-:W5:Y:S04]  /*306a0*/  LDL.LU R28, [R1+0x3f50] ;  /* 0x003f5000011c7983 */ /* 0x000f680000300800 */
[----:B-1----:R-:W2:Y:S04]  /*306b0*/  LDL.LU R8, [R1+0x180] ;  /* 0x0001800001087983 */ /* 0x002ea80000300800 */
[----:B------:R-:W2:Y:S04]  /*306c0*/  LDL.LU R9, [R1+0x184] ;  /* 0x0001840001097983 */ /* 0x000ea80000300800 */
[----:B------:R-:W2:Y:S04]  /*306d0*/  LDL.LU R10, [R1+0x188] ;  /* 0x00018800010a7983 */ /* 0x000ea80000300800 */
[----:B------:R-:W2:Y:S04]  /*306e0*/  LDL.LU R11, [R1+0x18c] ;  /* 0x00018c00010b7983 */ /* 0x000ea80000300800 */
[----:B------:R-:W-:Y:S04]  /*306f0*/  STL.64 [R1+0x3f10], R6 ;  /* 0x003f100601007387 */ /* 0x000fe80000100a00 */
[----:B------:R1:W-:Y:S04]  /*30700*/  STL.64 [R1+0x3f08], R4 ;  /* 0x003f080401007387 */ /* 0x0003e80000100a00 */
[----:B-1----:R-:W2:Y:S04]  /*30710*/  LDL.LU R4, [R1+0x1a0] ;  /* 0x0001a00001047983 */ /* 0x002ea80000300800 */
[----:B------:R-:W2:Y:S04]  /*30720*/  LDL.LU R5, [R1+0x1a4] ;  /* 0x0001a40001057983 */ /* 0x000ea80000300800 */
[----:B------:R-:W2:Y:S04]  /*30730*/  LDL.LU R6, [R1+0x1a8] ;  /* 0x0001a80001067983 */ /* 0x000ea80000300800 */
[----:B------:R-:W2:Y:S04]  /*30740*/  LDL.LU R7, [R1+0x1ac] ;  /* 0x0001ac0001077983 */ /* 0x000ea80000300800 */
[----:B--2---:R-:W-:Y:S04]  /*30750*/  STL.64 [R1+0x3f30], R6 ;  /* 0x003f300601007387 */ /* 0x004fe80000100a00 */
[----:B------:R1:W-:Y:S04]  /*30760*/  STL.64 [R1+0x3f28], R4 ;  /* 0x003f280401007387 */ /* 0x0003e80000100a00 */
[----:B-1----:R-:W2:Y:S04]  /*30770*/  LDL.LU R4, [R1+0x170] ;  /* 0x0001700001047983 */ /* 0x002ea80000300800 */
[----:B------:R-:W2:Y:S04]  /*30780*/  LDL.LU R5, [R1+0x174] ;  /* 0x0001740001057983 */ /* 0x000ea80000300800 */
[----:B------:R-:W2:Y:S04]  /*30790*/  LDL.LU R6, [R1+0x178] ;  /* 0x0001780001067983 */ /* 0x000ea80000300800 */
[----:B------:R-:W2:Y:S04]  /*307a0*/  LDL.LU R7, [R1+0x17c] ;  /* 0x00017c0001077983 */ /* 0x000ea80000300800 */
[----:B---3--:R-:W-:Y:S04]  /*307b0*/  STL.64 [R1+0x3ee0], R14 ;  /* 0x003ee00e01007387 */ /* 0x008fe80000100a00 */
[----:B------:R1:W-:Y:S04]  /*307c0*/  STL.64 [R1+0x3ed8], R12 ;  /* 0x003ed80c01007387 */ /* 0x0003e80000100a00 */
[----:B-1----:R-:W3:Y:S04]  /*307d0*/  LDL.LU R12, [R1+0x160] ;  /* 0x00016000010c7983 */ /* 0x002ee80000300800 */
[----:B------:R-:W3:Y:S04]  /*307e0*/  LDL.LU R13, [R1+0x164] ;  /* 0x00016400010d7983 */ /* 0x000ee80000300800 */
[----:B------:R-:W2:Y:S04]  /*307f0*/  LDL.LU R14, [R1+0x168] ;  /* 0x00016800010e7983 */ /* 0x000ea80000300800 */
[----:B------:R-:W2:Y:S01]  /*30800*/  LDL.LU R15, [R1+0x16c] ;  /* 0x00016c00010f7983 */ /* 0x000ea20000300800 */
[----:B------:R-:W-:-:S07]  /*30810*/  IMAD.MOV.U32 R23, RZ, RZ, R29 ;  /* 0x000000ffff177224 */ /* 0x000fce00078e001d */
[----:B------:R-:W-:Y:S01]  /*30820*/  HMMA.16816.F32.BF16 R20, R20, R24, R8 ;  /* 0x000000181414723c */ /* 0x000fe20000041808 */
[----:B--2---:R-:W-:Y:S04]  /*30830*/  STL.64 [R1+0x3f00], R14 ;  /* 0x003f000e01007387 */ /* 0x004fe80000100a00 */
[----:B---3--:R1:W-:Y:S04]  /*30840*/  STL.64 [R1+0x3ef8], R12 ;  /* 0x003ef80c01007387 */ /* 0x0083e80000100a00 */
[----:B-1----:R-:W2:Y:S04]  /*30850*/  LDL.LU R12, [R1+0x190] ;  /* 0x00019000010c7983 */ /* 0x002ea80000300800 */
[----:B------:R-:W2:Y:S04]  /*30860*/  LDL.LU R13, [R1+0x194] ;  /* 0x00019400010d7983 */ /* 0x000ea80000300800 */
[----:B------:R-:W2:Y:S04]  /*30870*/  LDL.LU R14, [R1+0x198] ;  /* 0x00019800010e7983 */ /* 0x000ea80000300800 */
[----:B------:R-:W2:Y:S04]  /*30880*/  LDL.LU R15, [R1+0x19c] ;  /* 0x00019c00010f7983 */ /* 0x000ea80000300800 */
[----:B0-----:R-:W-:Y:S04]  /*30890*/  STL.64 [R1+0x3e98], R18 ;  /* 0x003e981201007387 */ /* 0x001fe80000100a00 */
[----:B------:R4:W-:Y:S02]  /*308a0*/  STL.64 [R1+0x3e90], R16 ;  /* 0x003e901001007387 */ /* 0x0009e40000100a00 */
[----:B----4-:R-:W-:Y:S01]  /*308b0*/  MOV R16, R26 ;  /* 0x0000001a00107202 */ /* 0x010fe20000000f00 */
[----:B------:R-:W-:Y:S01]  /*308c0*/  IMAD.MOV.U32 R17, RZ, RZ, R27 ;  /* 0x000000ffff117224 */ /* 0x000fe200078e001b */
[----:B------:R-:W3:Y:S04]  /*308d0*/  LDL.LU R26, [R1+0x3f4c] ;  /* 0x003f4c00011a7983 */ /* 0x000ee80000300800 */
[----:B------:R-:W3:Y:S04]  /*308e0*/  LDL.LU R27, [R1+0x3f48] ;  /* 0x003f4800011b7983 */ /* 0x000ee80000300800 */
[----:B------:R-:W4:Y:S04]  /*308f0*/  LDL.LU R18, [R1+0xf8] ;  /* 0x0000f80001127983 */ /* 0x000f280000300800 */
[----:B------:R-:W4:Y:S04]  /*30900*/  LDL.LU R19, [R1+0xfc] ;  /* 0x0000fc0001137983 */ /* 0x000f280000300800 */
[----:B------:R-:W-:Y:S04]  /*30910*/  STL [R1+0x3e8c], R3 ;  /* 0x003e8c0301007387 */ /* 0x000fe80000100800 */
[----:B------:R-:W3:Y:S04]  /*30920*/  LDL.LU.64 R10, [R1+0x3f40] ;  /* 0x003f4000010a7983 */ /* 0x000ee80000300a00 */
[----:B------:R-:W3:Y:S04]  /*30930*/  LDL.LU.64 R8, [R1+0x3f38] ;  /* 0x003f380001087983 */ /* 0x000ee80000300a00 */
[----:B------:R-:W-:Y:S04]  /*30940*/  STL.64 [R1+0xa0], R20 ;  /* 0x0000a01401007387 */ /* 0x000fe80000100a00 */
[----:B------:R-:W-:Y:S04]  /*30950*/  STL.64 [R1+0xa8], R22 ;  /* 0x0000a81601007387 */ /* 0x000fe80000100a00 */
[----:B-----5:R-:W-:Y:S01]  /*30960*/  LDSM.16.MT88.4 R20, [R28+UR5+0x2e000] ;  /* 0x02e000051c14783b */ /* 0x020fe20008004200 */
[----:B---3--:R-:W-:Y:S03]  /*30970*/  HMMA.16816.F32.BF16 R8, R8, R26, R4 ;  /* 0x0000001a0808723c */ /* 0x008fe60000041804 */
[----:B------:R-:W3:Y:S04]  /*30980*/  LDL.LU.64 R6, [R1+0x3f30] ;  /* 0x003f300001067983 */ /* 0x000ee80000300a00 */
[----:B------:R-:W3:-:S12]  /*30990*/  LDL.LU.64 R4, [R1+0x3f28] ;  /* 0x003f280001047983 */ /* 0x000ed80000300a00 */
[----:B------:R-:W-:Y:S04]  /*309a0*/  STL.64 [R1+0xb0], R8 ;  /* 0x0000b00801007387 */ /* 0x000fe80000100a00 */
[----:B------:R-:W-:Y:S04]  /*309b0*/  STL.64 [R1+0xb8], R10 ;  /* 0x0000b80a01007387 */ /* 0x000fe80000100a00 */
[----:B------:R-:W0:Y:S02]  /*309c0*/  LDSM.16.MT88.4 R8, [R28+UR5+0x2e080] ;  /* 0x02e080051c08783b */ /* 0x000e240008004200 */
[----:B0-----:R-:W-:-:S02]  /*309d0*/  MOV R3, R10 ;  /* 0x0000000a00037202 */ /* 0x001fc40000000f00 */
        /* <DEDUP_REMOVED lines=10> */
[----:B------:R-:W0:-:S15]  /*30a80*/  LDSM.16.MT88.4 R4, [R28+UR5+0x2e180] ;  /* 0x02e180051c04783b */ /* 0x000e1e0008004200 */
[----:B------:R-:W-:Y:S02]  /*30a90*/  NOP ;  /* 0x0000000000007918 */ /* 0x000fe40000000000 */
[----:B------:R-:W-:Y:S04]  /*30aa0*/  STL.64 [R1+0x90], R8 ;  /* 0x0000900801007387 */ /* 0x000fe80000100a00 */
[----:B------:R0:W-:Y:S02]  /*30ab0*/  STL.64 [R1+0x98], R10 ;  /* 0x0000980a01007387 */ /* 0x0001e40000100a00 */
        /* <DEDUP_REMOVED lines=26> */
[----:B0-----:R-:W-:Y:S02]  /*30c60*/  MOV R4, R8 ;  /* 0x0000000800047202 */ /* 0x001fe40000000f00 */
        /* <DEDUP_REMOVED lines=12> */
[----:B------:R-:W2:Y:S01]  /*30d30*/  LDL.LU R7, [R1+0x14c] ;  /* 0x00014c0001077983 */ /* 0x000ea20000300800 */
[----:B----4-:R-:W-:-:S15]  /*30d40*/  HMMA.16816.F32.BF16 R12, R12, R26, R16 ;  /* 0x0000001a0c0c723c */ /* 0x010fde0000041810 */
[----:B------:R-:W-:-:S04]  /*30d50*/  NOP ;  /* 0x0000000000007918 */ /* 0x000fc80000000000 */
[----:B------:R-:W-:Y:S01]  /*30d60*/  MOV R28, R15 ;  /* 0x0000000f001c7202 */ /* 0x000fe20000000f00 */
[----:B--2---:R-:W-:Y:S01]  /*30d70*/  HMMA.16816.F32.BF16 R8, R8, R26, R4 ;  /* 0x0000001a0808723c */ /* 0x004fe20000041804 */
[----:B------:R-:W2:-:S15]  /*30d80*/  LDL.LU R4, [R1+0xe0] ;  /* 0x0000e00001047983 */ /* 0x000e9e0000300800 */
[----:B------:R-:W-:-:S03]  /*30d90*/  NOP ;  /* 0x0000000000007918 */ /* 0x000fc60000000000 */
[----:B------:R0:W-:Y:S04]  /*30da0*/  STL.64 [R1+0x140], R8 ;  /* 0x0001400801007387 */ /* 0x0001e80000100a00 */
[----:B------:R1:W-:Y:S04]  /*30db0*/  STL.64 [R1+0x148], R10 ;  /* 0x0001480a01007387 */ /* 0x0003e80000100a00 */
[----:B------:R-:W2:Y:S04]  /*30dc0*/  LDL.LU R5, [R1+0xe4] ;  /* 0x0000e40001057983 */ /* 0x000ea80000300800 */
[----:B------:R-:W2:Y:S04]  /*30dd0*/  LDL.LU R6, [R1+0xe8] ;  /* 0x0000e80001067983 */ /* 0x000ea80000300800 */
[----:B------:R-:W2:Y:S01]  /*30de0*/  LDL.LU R7, [R1+0xec] ;  /* 0x0000ec0001077983 */ /* 0x000ea20000300800 */
[----:B0-----:R-:W-:Y:S01]  /*30df0*/  MOV R8, R2 ;  /* 0x0000000200087202 */ /* 0x001fe20000000f00 */
[----:B------:R-:W-:-:S02]  /*30e00*/  IMAD.MOV.U32 R9, RZ, RZ, R29 ;  /* 0x000000ffff097224 */ /* 0x000fc400078e001d */
[----:B------:R-:W3:Y:S04]  /*30e10*/  LDL.LU R2, [R1+0x3ea4] ;  /* 0x003ea40001027983 */ /* 0x000ee80000300800 */
[----:B------:R-:W4:Y:S04]  /*30e20*/  LDL.LU R29, [R1+0x3ea0] ;  /* 0x003ea000011d7983 */ /* 0x000f280000300800 */
[----:B------:R-:W5:Y:S01]  /*30e30*/  LDL.LU.64 R18, [R1+0x3e98] ;  /* 0x003e980001127983 */ /* 0x000f620000300a00 */
[----:B-1----:R-:W-:-:S03]  /*30e40*/  IMAD.MOV.U32 R11, RZ, RZ, R24 ;  /* 0x000000ffff0b7224 */ /* 0x002fc600078e0018 */
[----:B------:R-:W5:Y:S01]  /*30e50*/  LDL.LU.64 R16, [R1+0x3e90] ;  /* 0x003e900001107983 */ /* 0x000f620000300a00 */
[----:B------:R-:W-:Y:S02]  /*30e60*/  MOV R10, R25 ;  /* 0x00000019000a7202 */ /* 0x000fe40000000f00 */
[----:B------:R-:W-:Y:S01]  /*30e70*/  MOV R24, R12 ;  /* 0x0000000c00187202 */ /* 0x000fe20000000f00 */
[----:B------:R0:W-:Y:S01]  /*30e80*/  STL [R1+0xf8], R14 ;  /* 0x0000f80e01007387 */ /* 0x0001e20000100800 */
[----:B------:R-:W-:-:S03]  /*30e90*/  IMAD.MOV.U32 R25, RZ, RZ, R13 ;  /* 0x000000ffff197224 */ /* 0x000fc600078e000d */
[----:B------:R-:W5:Y:S04]  /*30ea0*/  LDL.LU R12, [R1+0x110] ;  /* 0x00011000010c7983 */ /* 0x000f680000300800 */
[----:B------:R-:W5:Y:S04]  /*30eb0*/  LDL.LU R13, [R1+0x114] ;  /* 0x00011400010d7983 */ /* 0x000f680000300800 */
[----:B0-----:R-:W5:Y:S04]  /*30ec0*/  LDL.LU R14, [R1+0x118] ;  /* 0x00011800010e7983 */ /* 0x001f680000300800 */
[----:B------:R-:W5:Y:S04]  /*30ed0*/  LDL.LU R15, [R1+0x11c] ;  /* 0x00011c00010f7983 */ /* 0x000f680000300800 */
[----:B------:R-:W-:Y:S04]  /*30ee0*/  STL [R1+0x3e20], R28 ;  /* 0x003e201c01007387 */ /* 0x000fe80000100800 */
[----:B------:R-:W-:Y:S04]  /*30ef0*/  STL [R1+0x3e1c], R25 ;  /* 0x003e1c1901007387 */ /* 0x000fe80000100800 */
[----:B------:R-:W-:Y:S01]  /*30f00*/  STL [R1+0x3e18], R24 ;  /* 0x003e181801007387 */ /* 0x000fe20000100800 */
[----:B-----5:R-:W-:Y:S03]  /*30f10*/  HMMA.16816.F32.BF16 R12, R16, R26, R12 ;  /* 0x0000001a100c723c */ /* 0x020fe6000004180c */
[----:B------:R-:W5:-:S15]  /*30f20*/  LDL.LU R16, [R1+0x130] ;  /* 0x0001300001107983 */ /* 0x000f5e0000300800 */
[----:B------:R-:W-:Y:S01]  /*30f30*/  NOP ;  /* 0x0000000000007918 */ /* 0x000fe20000000000 */
[----:B------:R-:W-:Y:S04]  /*30f40*/  STL.64 [R1+0x110], R12 ;  /* 0x0001100c01007387 */ /* 0x000fe80000100a00 */
[----:B------:R-:W-:Y:S04]  /*30f50*/  STL.64 [R1+0x118], R14 ;  /* 0x0001180e01007387 */ /* 0x000fe80000100a00 */
[----:B------:R-:W5:Y:S04]  /*30f60*/  LDL.LU R17, [R1+0x134] ;  /* 0x0001340001117983 */ /* 0x000f680000300800 */
[----:B------:R-:W5:Y:S04]  /*30f70*/  LDL.LU R18, [R1+0x138] ;  /* 0x0001380001127983 */ /* 0x000f680000300800 */
[----:B------:R-:W5:Y:S04]  /*30f80*/  LDL.LU R19, [R1+0x13c] ;  /* 0x00013c0001137983 */ /* 0x000f680000300800 */
        /* <DEDUP_REMOVED lines=8> */
[----:B------:R-:W5:-:S15]  /*31010*/  LDL.LU R20, [R1+0x60] ;  /* 0x0000600001147983 */ /* 0x000f5e0000300800 */
[----:B------:R-:W-:Y:S01]  /*31020*/  NOP ;  /* 0x0000000000007918 */ /* 0x000fe20000000000 */
[----:B------:R-:W-:Y:S04]  /*31030*/  STL.64 [R1+0x150], R16 ;  /* 0x0001501001007387 */ /* 0x000fe80000100a00 */
[----:B------:R-:W-:Y:S04]  /*31040*/  STL.64 [R1+0x158], R18 ;  /* 0x0001581201007387 */ /* 0x000fe80000100a00 */
[----:B------:R-:W0:Y:S04]  /*31050*/  LDSM.16.MT88.4 R16, [R2+UR5+0x2e080] ;  /* 0x02e080050210783b */ /* 0x000e280008004200 */
[----:B------:R-:W5:Y:S04]  /*31060*/  LDL.LU R21, [R1+0x64] ;  /* 0x0000640001157983 */ /* 0x000f680000300800 */
[----:B------:R-:W5:Y:S01]  /*31070*/  LDL.LU R22, [R1+0x68] ;  /* 0x0000680001167983 */ /* 0x000f620000300800 */
[----:B----4-:R-:W-:-:S03]  /*31080*/  IMAD.MOV.U32 R23, RZ, RZ, R29 ;  /* 0x000000ffff177224 */ /* 0x010fc600078e001d */
[----:B------:R-:W4:Y:S04]  /*31090*/  LDL R29, [R1+0x1f0] ;  /* 0x0001f000011d7983 */ /* 0x000f280000100800 */
[----:B0-----:R-:W-:Y:S04]  /*310a0*/  STL.64 [R1+0x3e60], R18 ;  /* 0x003e601201007387 */ /* 0x001fe80000100a00 */
[----:B------:R0:W-:Y:S04]  /*310b0*/  STL.64 [R1+0x3e58], R16 ;  /* 0x003e581001007387 */ /* 0x0001e80000100a00 */
[----:B0-----:R-:W2:Y:S04]  /*310c0*/  LDL.LU R16, [R1+0x30] ;  /* 0x0000300001107983 */ /* 0x001ea80000300800 */
[----:B------:R-:W2:Y:S01]  /*310d0*/  LDL.LU R17, [R1+0x34] ;  /* 0x0000340001117983 */ /* 0x000ea20000300800 */
[----:B------:R-:W-:Y:S01]  /*310e0*/  MOV R18, R3 ;  /* 0x0000000300127202 */ /* 0x000fe20000000f00 */
[----:B------:R-:W-:-:S02]  /*310f0*/  IMAD.MOV.U32 R19, RZ, RZ, R0 ;  /* 0x000000ffff137224 */ /* 0x000fc400078e0000 */
[----:B------:R-:W3:Y:S04]  /*31100*/  LDL.LU R3, [R1+0x3e8c] ;  /* 0x003e8c0001037983 */ /* 0x000ee80000300800 */
[----:B------:R-:W3:Y:S01]  /*31110*/  LDL.LU R0, [R1+0x3e88] ;  /* 0x003e880001007983 */ /* 0x000ee20000300800 */
[----:B--2---:R-:W-:Y:S03]  /*31120*/  HMMA.16816.F32.BF16 R16, R16, R26, R4 ;  /* 0x0000001a1010723c */ /* 0x004fe60000041804 */
[----:B------:R-:W3:Y:S04]  /*31130*/  LDL.LU.64 R6, [R1+0x3e80] ;  /* 0x003e800001067983 */ /* 0x000ee80000300a00 */
[----:B------:R-:W3:-:S12]  /*31140*/  LDL.LU.64 R4, [R1+0x3e78] ;  /* 0x003e780001047983 */ /* 0x000ed80000300a00 */
[----:B------:R-:W-:Y:S04]  /*31150*/  STL.64 [R1+0x130], R16 ;  /* 0x0001301001007387 */ /* 0x000fe80000100a00 */
[----:B------:R5:W-:Y:S02]  /*31160*/  STL.64 [R1+0x138], R18 ;  /* 0x0001381201007387 */ /* 0x000be40000100a00 */
[----:B-----5:R-:W-:Y:S02]  /*31170*/  HMMA.16816.F32.BF16 R16, R8, R26, R20 ;  /* 0x0000001a0810723c */ /* 0x020fe40000041814 */
[----:B------:R-:W0:Y:S04]  /*31180*/  LDSM.16.MT88.4 R8, [R2+UR5+0x2e100] ;  /* 0x02e100050208783b */ /* 0x000e280008004200 */
[----:B0-----:R-:W-:-:S13]  /*31190*/  STL [R1+0x3e30], R8 ;  /* 0x003e300801007387 */ /* 0x001fda0000100800 */
[----:B------:R-:W-:Y:S04]  /*311a0*/  STL.64 [R1+0x190], R16 ;  /* 0x0001901001007387 */ /* 0x000fe80000100a00 */
[----:B------:R-:W-:Y:S04]  /*311b0*/  STL.64 [R1+0x198], R18 ;  /* 0x0001981201007387 */ /* 0x000fe80000100a00 */
[----:B------:R-:W-:Y:S04]  /*311c0*/  STL [R1+0x3e2c], R9 ;  /* 0x003e2c0901007387 */ /* 0x000fe80000100800 */
[----:B------:R-:W-:Y:S04]  /*311d0*/  STL [R1+0x3e28], R10 ;  /* 0x003e280a01007387 */ /* 0x000fe80000100800 */
[----:B------:R3:W-:Y:S02]  /*311e0*/  STL [R1+0x3e24], R11 ;  /* 0x003e240b01007387 */ /* 0x0007e40000100800 */
[----:B---3--:R-:W-:Y:S02]  /*311f0*/  HMMA.16816.F32.BF16 R8, R4, R26, R12 ;  /* 0x0000001a0408723c */ /* 0x008fe4000004180c */
[----:B------:R-:W0:Y:S04]  /*31200*/  LDSM.16.MT88.4 R4, [R2+UR5+0x2e180] ;  /* 0x02e180050204783b */ /* 0x000e280008004200 */
[----:B------:R-:W1:-:S13]  /*31210*/  LDSM.16.MT88.4 R12, [R0+UR5+0x30080] ;  /* 0x03008005000c783b */ /* 0x000e5a0008004200 */
[----:B------:R1:W-:Y:S04]  /*31220*/  STL.64 [R1+0x180], R8 ;  /* 0x0001800801007387 */ /* 0x0003e80000100a00 */
[----:B------:R2:W-:Y:S04]  /*31230*/  STL.64 [R1+0x188], R10 ;  /* 0x0001880a01007387 */ /* 0x0005e80000100a00 */
[----:B------:R-:W3:Y:S04]  /*31240*/  LDL.LU R16, [R1+0x120] ;  /* 0x0001200001107983 */ /* 0x000ee80000300800 */
[----:B------:R-:W3:Y:S04]  /*31250*/  LDL.LU R17, [R1+0x124] ;  /* 0x0001240001117983 */ /* 0x000ee80000300800 */
[----:B------:R-:W3:Y:S04]  /*31260*/  LDL.LU R18, [R1+0x128] ;  /* 0x0001280001127983 */ /* 0x000ee80000300800 */
[----:B------:R-:W3:Y:S01]  /*31270*/  LDL.LU R19, [R1+0x12c] ;  /* 0x00012c0001137983 */ /* 0x000ee20000300800 */
[----:B0-----:R-:W-:Y:S01]  /*31280*/  IMAD.MOV.U32 R20, RZ, RZ, R7 ;  /* 0x000000ffff147224 */ /* 0x001fe200078e0007 */
[----:B------:R-:W-:Y:S01]  /*31290*/  MOV R21, R6 ;  /* 0x0000000600157202 */ /* 0x000fe20000000f00 */
[----:B------:R-:W-:Y:S01]  /*312a0*/  IMAD.MOV.U32 R22, RZ, RZ, R5 ;  /* 0x000000ffff167224 */ /* 0x000fe200078e0005 */
[----:B------:R-:W-:-:S02]  /*312b0*/  MOV R23, R4 ;  /* 0x0000000400177202 */ /* 0x000fc40000000f00 */
[----:B------:R-:W-:Y:S04]  /*312c0*/  STL [R1+0x3e44], R20 ;  /* 0x003e441401007387 */ /* 0x000fe80000100800 */
[----:B------:R-:W-:Y:S04]  /*312d0*/  STL [R1+0x3e40], R21 ;  /* 0x003e401501007387 */ /* 0x000fe80000100800 */
[----:B------:R-:W-:Y:S04]  /*312e0*/  STL [R1+0x3e3c], R22 ;  /* 0x003e3c1601007387 */ /* 0x000fe80000100800 */
[----:B------:R-:W-:Y:S04]  /*312f0*/  STL [R1+0x3e38], R23 ;  /* 0x003e381701007387 */ /* 0x000fe80000100800 */
[----:B------:R0:W-:Y:S04]  /*31300*/  STL [R1+0x3e34], R2 ;  /* 0x003e340201007387 */ /* 0x0001e80000100800 */
[----:B------:R-:W5:Y:S01]  /*31310*/  LDSM.16.MT88.4 R4, [R0+UR5+0x30000] ;  /* 0x030000050004783b */ /* 0x000f620008004200 */
[----:B-1----:R-:W-:Y:S01]  /*31320*/  IMAD.MOV.U32 R8, RZ, RZ, R13 ;  /* 0x000000ffff087224 */ /* 0x002fe200078e000d */
[----:B------:R-:W-:Y:S01]  /*31330*/  MOV R9, R14 ;  /* 0x0000000e00097202 */ /* 0x000fe20000000f00 */
[----:B--2---:R-:W-:Y:S01]  /*31340*/  IMAD.MOV.U32 R10, RZ, RZ, R15 ;  /* 0x000000ffff0a7224 */ /* 0x004fe200078e000f */
[----:B0-----:R-:W-:-:S02]  /*31350*/  MOV R2, R12 ;  /* 0x0000000c00027202 */ /* 0x001fc40000000f00 */
[----:B------:R-:W0:Y:S01]  /*31360*/  LDSM.16.MT88.4 R12, [R0+UR5+0x30100] ;  /* 0x03010005000c783b */ /* 0x000e220008004200 */
[----:B-----5:R-:W-:Y:S01]  /*31370*/  MOV R11, R4 ;  /* 0x00000004000b7202 */ /* 0x020fe20000000f00 */
[----:B------:R-:W-:Y:S01]  /*31380*/  IMAD.MOV.U32 R28, RZ, RZ, R5 ;  /* 0x000000ffff1c7224 */ /* 0x000fe200078e0005 */
[----:B------:R-:W-:Y:S01]  /*31390*/  MOV R25, R6 ;  /* 0x0000000600197202 */ /* 0x000fe20000000f00 */
[----:B------:R-:W-:Y:S02]  /*313a0*/  IMAD.MOV.U32 R24, RZ, RZ, R7 ;  /* 0x000000ffff187224 */ /* 0x000fe400078e0007 */
[----:B----4-:R-:W1:Y:S01]  /*313b0*/  LDSM.16.M88.4 R4, [R29+UR5+0x40300] ;  /* 0x040300051d04783b */ /* 0x010e620008000200 */
[----:B0-----:R-:W-:Y:S01]  /*313c0*/  MOV R20, R12 ;  /* 0x0000000c00147202 */ /* 0x001fe20000000f00 */
[----:B------:R-:W-:Y:S01]  /*313d0*/  IMAD.MOV.U32 R21, RZ, RZ, R13 ;  /* 0x000000ffff157224 */ /* 0x000fe200078e000d */
[----:B------:R-:W-:Y:S01]  /*313e0*/  MOV R22, R14 ;  /* 0x0000000e00167202 */ /* 0x000fe20000000f00 */
[----:B------:R-:W-:-:S02]  /*313f0*/  IMAD.MOV.U32 R23, RZ, RZ, R15 ;  /* 0x000000ffff177224 */ /* 0x000fc400078e000f */
[----:B------:R-:W0:Y:S04]  /*31400*/  LDSM.16.MT88.4 R12, [R0+UR5+0x30180] ;  /* 0x03018005000c783b */ /* 0x000e280008004200 */
[----:B------:R-:W-:Y:S04]  /*31410*/  STL [R1+0x3e50], R25 ;  /* 0x003e501901007387 */ /* 0x000fe80000100800 */
[----:B------:R-:W-:Y:S04]  /*31420*/  STL [R1+0x3e4c], R28 ;  /* 0x003e4c1c01007387 */ /* 0x000fe80000100800 */
[----:B------:R0:W-:Y:S04]  /*31430*/  STL [R1+0x3e48], R11 ;  /* 0x003e480b01007387 */ /* 0x0001e80000100800 */
[----:B-1----:R1:W-:Y:S04]  /*31440*/  STL [R1+0x3cbc], R6 ;  /* 0x003cbc0601007387 */ /* 0x0023e80000100800 */
[----:B------:R2:W-:Y:S01]  /*31450*/  STL [R1+0x3cb8], R7 ;  /* 0x003cb80701007387 */ /* 0x0005e20000100800 */
[----:B0-----:R-:W-:Y:S01]  /*31460*/  MOV R11, R14 ;  /* 0x0000000e000b7202 */ /* 0x001fe20000000f00 */
[----:B------:R-:W-:Y:S01]  /*31470*/  IMAD.MOV.U32 R29, RZ, RZ, R15 ;  /* 0x000000ffff1d7224 */ /* 0x000fe200078e000f */
[----:B------:R-:W-:Y:S01]  /*31480*/  MOV R25, R12 ;  /* 0x0000000c00197202 */ /* 0x000fe20000000f00 */
[----:B------:R-:W-:Y:S01]  /*31490*/  IMAD.MOV.U32 R28, RZ, RZ, R13 ;  /* 0x000000ffff1c7224 */ /* 0x000fe200078e000d */
[----:B------:R-:W3:Y:S04]  /*314a0*/  LDL.LU.64 R14, [R1+0x3e70] ;  /* 0x003e7000010e7983 */ /* 0x000ee80000300a00 */
[----:B------:R-:W3:Y:S04]  /*314b0*/  LDL.LU.64 R12, [R1+0x3e68] ;  /* 0x003e6800010c7983 */ /* 0x000ee80000300a00 */
[----:B------:R-:W-:Y:S01]  /*314c0*/  STL [R1+0x3d38], R0 ;  /* 0x003d380001007387 */ /* 0x000fe20000100800 */
[----:B---3--:R-:W-:Y:S03]  /*314d0*/  HMMA.16816.F32.BF16 R12, R12, R26, R16 ;  /* 0x0000001a0c0c723c */ /* 0x008fe60000041810 */
[----:B------:R-:W3:Y:S04]  /*314e0*/  LDL.LU.64 R18, [R1+0x3e60] ;  /* 0x003e600001127983 */ /* 0x000ee80000300a00 */
[----:B------:R-:W3:-:S12]  /*314f0*/  LDL.LU.64 R16, [R1+0x3e58] ;  /* 0x003e580001107983 */ /* 0x000ed80000300a00 */
[----:B-1----:R-:W-:Y:S01]  /*31500*/  IMAD.MOV.U32 R6, RZ, RZ, R15 ;  /* 0x000000ffff067224 */ /* 0x002fe200078e000f */
[----:B--2---:R-:W-:Y:S01]  /*31510*/  MOV R7, R14 ;  /* 0x0000000e00077202 */ /* 0x004fe20000000f00 */
[----:B------:R-:W-:Y:S04]  /*31520*/  STL.64 [R1+0x160], R12 ;  /* 0x0001600c01007387 */ /* 0x000fe80000100a00 */
[----:B------:R-:W-:Y:S04]  /*31530*/  STL [R1+0x3d40], R6 ;  /* 0x003d400601007387 */ /* 0x000fe80000100800 */
[----:B------:R-:W0:Y:S04]  /*31540*/  LDSM.16.MT88.4 R12, [R3+UR5+0x30000] ;  /* 0x03000005030c783b */ /* 0x000e280008004200 */
[----:B------:R-:W-:Y:S04]  /*31550*/  STL [R1+0x3d3c], R7 ;  /* 0x003d3c0701007387 */ /* 0x000fe80000100800 */
[----:B------:R1:W-:Y:S04]  /*31560*/  STL.64 [R1+0x3df0], R4 ;  /* 0x003df00401007387 */ /* 0x0003e80000100a00 */
[----:B-1----:R-:W3:Y:S04]  /*31570*/  LDL.LU R4, [R1+0xd0] ;  /* 0x0000d00001047983 */ /* 0x002ee80000300800 */
[----:B------:R-:W3:Y:S04]  /*31580*/  LDL.LU R5, [R1+0xd4] ;  /* 0x0000d40001057983 */ /* 0x000ee80000300800 */
[----:B------:R-:W3:Y:S04]  /*31590*/  LDL.LU R6, [R1+0xd8] ;  /* 0x0000d80001067983 */ /* 0x000ee80000300800 */
[----:B------:R-:W3:Y:S04]  /*315a0*/  LDL.LU R7, [R1+0xdc] ;  /* 0x0000dc0001077983 */ /* 0x000ee80000300800 */
[----:B0-----:R0:W-:Y:S04]  /*315b0*/  STL.64 [R1+0x3d70], R14 ;  /* 0x003d700e01007387 */ /* 0x0011e80000100a00 */
[----:B------:R1:W-:Y:S01]  /*315c0*/  STL.64 [R1+0x3d68], R12 ;  /* 0x003d680c01007387 */ /* 0x0003e20000100a00 */
[----:B0-----:R-:W-:Y:S01]  /*315d0*/  MOV R14, R11 ;  /* 0x0000000b000e7202 */ /* 0x001fe20000000f00 */
[----:B------:R-:W-:Y:S01]  /*315e0*/  IMAD.MOV.U32 R15, RZ, RZ, R29 ;  /* 0x000000ffff0f7224 */ /* 0x000fe200078e001d */
[----:B-1----:R-:W-:Y:S01]  /*315f0*/  MOV R12, R25 ;  /* 0x00000019000c7202 */ /* 0x002fe20000000f00 */
[----:B------:R-:W-:Y:S01]  /*31600*/  IMAD.MOV.U32 R13, RZ, RZ, R28 ;  /* 0x000000ffff0d7224 */ /* 0x000fe200078e001c */
[----:B------:R-:W2:Y:S04]  /*31610*/  LDL.LU R25, [R1+0x3e50] ;  /* 0x003e500001197983 */ /* 0x000ea80000300800 */
[----:B------:R-:W4:Y:S04]  /*31620*/  LDL.LU R28, [R1+0x3e4c] ;  /* 0x003e4c00011c7983 */ /* 0x000f280000300800 */
[----:B------:R-:W5:Y:S04]  /*31630*/  LDL.LU R11, [R1+0x3e48] ;  /* 0x003e4800010b7983 */ /* 0x000f680000300800 */
[----:B------:R0:W-:Y:S04]  /*31640*/  STL.64 [R1+0x3d90], R14 ;  /* 0x003d900e01007387 */ /* 0x0001e80000100a00 */
[----:B------:R1:W-:Y:S01]  /*31650*/  STL.64 [R1+0x3d88], R12 ;  /* 0x003d880c01007387 */ /* 0x0003e20000100a00 */
[----:B0-----:R-:W-:-:S02]  /*31660*/  IMAD.MOV.U32 R14, RZ, RZ, R22 ;  /* 0x000000ffff0e7224 */ /* 0x001fc400078e0016 */
[----:B-1----:R-:W-:Y:S01]  /*31670*/  IMAD.MOV.U32 R12, RZ, RZ, R20 ;  /* 0x000000ffff0c7224 */ /* 0x002fe200078e0014 */
[----:B------:R-:W-:Y:S02]  /*31680*/  MOV R15, R23 ;  /* 0x00000017000f7202 */ /* 0x000fe40000000f00 */
[----:B------:R-:W-:Y:S01]  /*31690*/  MOV R13, R21 ;  /* 0x00000015000d7202 */ /* 0x000fe20000000f00 */
[----:B---3--:R-:W-:Y:S01]  /*316a0*/  HMMA.16816.F32.BF16 R4, R16, R26, R4 ;  /* 0x0000001a1004723c */ /* 0x008fe20000041804 */
[----:B------:R-:W0:-:S15]  /*316b0*/  LDSM.16.MT88.4 R16, [R3+UR5+0x30080] ;  /* 0x030080050310783b */ /* 0x000e1e0008004200 */
[----:B------:R-:W-:-:S03]  /*316c0*/  NOP ;  /* 0x0000000000007918 */ /* 0x000fc60000000000 */
[----:B------:R-:W-:Y:S04]  /*316d0*/  STL.64 [R1+0x120], R4 ;  /* 0x0001200401007387 */ /* 0x000fe80000100a00 */
[----:B------:R-:W-:Y:S04]  /*316e0*/  STL [R1+0x128], R6 ;  /* 0x0001280601007387 */ /* 0x000fe80000100800 */
[----:B------:R-:W3:Y:S04]  /*316f0*/  LDL.LU R20, [R1+0x3e44] ;  /* 0x003e440001147983 */ /* 0x000ee80000300800 */
[----:B------:R-:W3:Y:S04]  /*31700*/  LDL.LU R21, [R1+0x3e40] ;  /* 0x003e400001157983 */ /* 0x000ee80000300800 */
[----:B------:R-:W3:Y:S04]  /*31710*/  LDL.LU R22, [R1+0x3e3c] ;  /* 0x003e3c0001167983 */ /* 0x000ee80000300800 */
[----:B------:R-:W3:Y:S04]  /*31720*/  LDL.LU R23, [R1+0x3e38] ;  /* 0x003e380001177983 */ /* 0x000ee80000300800 */
[----:B------:R1:W-:Y:S04]  /*31730*/  STL.64 [R1+0x3db0], R14 ;  /* 0x003db00e01007387 */ /* 0x0003e80000100a00 */
[----:B------:R0:W-:Y:S01]  /*31740*/  STL.64 [R1+0x3da8], R12 ;  /* 0x003da80c01007387 */ /* 0x0001e20000100a00 */
[----:B------:R-:W-:Y:S01]  /*31750*/  MOV R29, R7 ;  /* 0x00000007001d7202 */ /* 0x000fe20000000f00 */
[----:B-1----:R-:W-:-:S02]  /*31760*/  IMAD.MOV.U32 R14, RZ, RZ, R9 ;  /* 0x000000ffff0e7224 */ /* 0x002fc400078e0009 */
[----:B0-----:R-:W-:Y:S01]  /*31770*/  IMAD.MOV.U32 R12, RZ, RZ, R2 ;  /* 0x000000ffff0c7224 */ /* 0x001fe200078e0002 */
[----:B------:R-:W-:Y:S01]  /*31780*/  MOV R15, R10 ;  /* 0x0000000a000f7202 */ /* 0x000fe20000000f00 */
[----:B------:R-:W3:Y:S01]  /*31790*/  LDL.LU R2, [R1+0x3e34] ;  /* 0x003e340001027983 */ /* 0x000ee20000300800 */
[----:B------:R-:W-:-:S03]  /*317a0*/  MOV R13, R8 ;  /* 0x00000008000d7202 */ /* 0x000fc60000000f00 */
[----:B------:R-:W3:Y:S04]  /*317b0*/  LDL.LU R8, [R1+0x3e30] ;  /* 0x003e300001087983 */ /* 0x000ee80000300800 */
[----:B------:R-:W3:Y:S04]  /*317c0*/  LDL.LU R9, [R1+0x3e2c] ;  /* 0x003e2c0001097983 */ /* 0x000ee80000300800 */
[----:B------:R-:W3:Y:S04]  /*317d0*/  LDL.LU R10, [R1+0x3e28] ;  /* 0x003e2800010a7983 */ /* 0x000ee80000300800 */
[----:B------:R-:W-:Y:S04]  /*317e0*/  STL.64 [R1+0x3dd0], R14 ;  /* 0x003dd00e01007387 */ /* 0x000fe80000100a00 */
[----:B------:R-:W-:Y:S04]  /*317f0*/  STL.64 [R1+0x3dc8], R12 ;  /* 0x003dc80c01007387 */ /* 0x000fe80000100a00 */
[----:B------:R-:W-:Y:S04]  /*31800*/  STL [R1+0x3cf4], R29 ;  /* 0x003cf41d01007387 */ /* 0x000fe80000100800 */
[----:B------:R-:W-:Y:S04]  /*31810*/  STL.64 [R1+0x3d60], R18 ;  /* 0x003d601201007387 */ /* 0x000fe80000100a00 */
[----:B------:R0:W-:Y:S04]  /*31820*/  STL.64 [R1+0x3d58], R16 ;  /* 0x003d581001007387 */ /* 0x0001e80000100a00 */
[----:B0-----:R-:W3:Y:S04]  /*31830*/  LDL.LU R16, [R1+0x100] ;  /* 0x0001000001107983 */ /* 0x001ee80000300800 */
[----:B------:R-:W3:Y:S04]  /*31840*/  LDL.LU R17, [R1+0x104] ;  /* 0x0001040001117983 */ /* 0x000ee80000300800 */
[----:B------:R-:W3:Y:S04]  /*31850*/  LDL.LU R18, [R1+0x108] ;  /* 0x0001080001127983 */ /* 0x000ee80000300800 */
[----:B------:R-:W3:Y:S01]  /*31860*/  LDL.LU R19, [R1+0x10c] ;  /* 0x00010c0001137983 */ /* 0x000ee20000300800 */
[----:B-----5:R-:W-:-:S02]  /*31870*/  IMAD.MOV.U32 R12, RZ, RZ, R11 ;  /* 0x000000ffff0c7224 */ /* 0x020fc400078e000b */
[----:B--2---:R-:W-:Y:S01]  /*31880*/  IMAD.MOV.U32 R14, RZ, RZ, R25 ;  /* 0x000000ffff0e7224 */ /* 0x004fe200078e0019 */
[----:B------:R-:W-:Y:S01]  /*31890*/  MOV R15, R24 ;  /* 0x00000018000f7202 */ /* 0x000fe20000000f00 */
[----:B------:R-:W2:Y:S01]  /*318a0*/  LDL.LU R11, [R1+0x3e24] ;  /* 0x003e2400010b7983 */ /* 0x000ea20000300800 */
[----:B----4-:R-:W-:-:S03]  /*318b0*/  MOV R13, R28 ;  /* 0x0000001c000d7202 */ /* 0x010fc60000000f00 */
[----:B------:R-:W4:Y:S04]  /*318c0*/  LDL.LU R28, [R1+0x3e20] ;  /* 0x003e2000011c7983 */ /* 0x000f280000300800 */
[----:B------:R-:W5:Y:S04]  /*318d0*/  LDL.LU R25, [R1+0x3e1c] ;  /* 0x003e1c0001197983 */ /* 0x000f680000300800 */
[----:B------:R-:W5:Y:S04]  /*318e0*/  LDL.LU R24, [R1+0x3e18] ;  /* 0x003e180001187983 */ /* 0x000f680000300800 */
[----:B------:R-:W-:Y:S04]  /*318f0*/  STL.64 [R1+0x3e00], R14 ;  /* 0x003e000e01007387 */ /* 0x000fe80000100a00 */
[----:B------:R0:W-:Y:S01]  /*31900*/  STL.64 [R1+0x3df8], R12 ;  /* 0x003df80c01007387 */ /* 0x0001e20000100a00 */
[----:B---3--:R-:W-:Y:S01]  /*31910*/  MOV R7, R20 ;  /* 0x0000001400077202 */ /* 0x008fe20000000f00 */
[----:B------:R-:W-:Y:S01]  /*31920*/  IMAD.MOV.U32 R6, RZ, RZ, R21 ;  /* 0x000000ffff067224 */ /* 0x000fe200078e0015 */
[----:B------:R-:W-:Y:S01]  /*31930*/  MOV R5, R22 ;  /* 0x0000001600057202 */ /* 0x000fe20000000f00 */
[----:B------:R-:W-:-:S02]  /*31940*/  IMAD.MOV.U32 R4, RZ, RZ, R23 ;  /* 0x000000ffff047224 */ /* 0x000fc400078e0017 */
[----:B------:R-:W1:Y:S04]  /*31950*/  LDSM.16.MT88.4 R20, [R3+UR5+0x30100] ;  /* 0x030100050314783b */ /* 0x000e680008004200 */
[----:B------:R-:W-:Y:S04]  /*31960*/  STL.64 [R1+0x3e10], R6 ;  /* 0x003e100601007387 */ /* 0x000fe80000100a00 */
[----:B------:R3:W-:Y:S04]  /*31970*/  STL.64 [R1+0x3e08], R4 ;  /* 0x003e080401007387 */ /* 0x0007e80000100a00 */
[----:B0-----:R-:W2:Y:S04]  /*31980*/  LDL.LU R12, [R1+0xa0] ;  /* 0x0000a000010c7983 */ /* 0x001ea80000300800 */
[----:B------:R-:W2:Y:S04]  /*31990*/  LDL.LU R13, [R1+0xa4] ;  /* 0x0000a400010d7983 */ /* 0x000ea80000300800 */
[----:B------:R-:W2:Y:S04]  /*319a0*/  LDL.LU R14, [R1+0xa8] ;  /* 0x0000a800010e7983 */ /* 0x000ea80000300800 */
[----:B------:R-:W2:Y:S04]  /*319b0*/  LDL.LU R15, [R1+0xac] ;  /* 0x0000ac00010f7983 */ /* 0x000ea80000300800 */
[----:B---3--:R-:W2:Y:S04]  /*319c0*/  LDL.LU R4, [R1+0xc0] ;  /* 0x0000c00001047983 */ /* 0x008ea80000300800 */
[----:B------:R-:W2:Y:S04]  /*319d0*/  LDL.LU R5, [R1+0xc4] ;  /* 0x0000c40001057983 */ /* 0x000ea80000300800 */
[----:B------:R-:W2:Y:S04]  /*319e0*/  LDL.LU R6, [R1+0xc8] ;  /* 0x0000c80001067983 */ /* 0x000ea80000300800 */
[----:B------:R-:W2:Y:S04]  /*319f0*/  LDL.LU R7, [R1+0xcc] ;  /* 0x0000cc0001077983 */ /* 0x000ea80000300800 */
[----:B------:R-:W-:Y:S04]  /*31a00*/  STL.64 [R1+0x3d80], R18 ;  /* 0x003d801201007387 */ /* 0x000fe80000100a00 */
        /* <DEDUP_REMOVED lines=17> */
[-C--:B------:R-:W-:Y:S03]  /*31b20*/  HMMA.16816.F32.BF16 R8, R8, R26.reuse, R4 ;  /* 0x0000001a0808723c */ /* 0x080fe60000041804 */
        /* <DEDUP_REMOVED lines=20> */
[----:B------:R0:W-:Y:S04]  /*31c70*/  STL.64 [R1+0xa0], R4 ;  /* 0x0000a00401007387 */ /* 0x0001e80000100a00 */
[----:B------:R-:W-:Y:S04]  /*31c80*/  STL.64 [R1+0xa8], R6 ;  /* 0x0000a80601007387 */ /* 0x000fe80000100a00 */
[----:B0-----:R-:W2:Y:S04]  /*31c90*/  LDL.LU.64 R4, [R1+0x3df0] ;  /* 0x003df00001047983 */ /* 0x001ea80000300a00 */
[----:B------:R-:W5:Y:S01]  /*31ca0*/  LDL.LU R26, [R1+0xf8] ;  /* 0x0000f800011a7983 */ /* 0x000f620000300800 */
[----:B----4-:R-:W-:-:S03]  /*31cb0*/  IMAD.MOV.U32 R27, RZ, RZ, R28 ;  /* 0x000000ffff1b7224 */ /* 0x010fc600078e001c */
        /* <DEDUP_REMOVED lines=27> */
[----:B----4-:R-:W0:Y:S02]  /*31e70*/  LDSM.16.MT88.4 R12, [R28+UR5+0x30000] ;  /* 0x030000051c0c783b */ /* 0x010e240008004200 */
[----:B0-----:R-:W-:Y:S01]  /*31e80*/  MOV R0, R14 ;  /* 0x0000000e00007202 */ /* 0x001fe20000000f00 */
[----:B------:R-:W-:Y:S01]  /*31e90*/  IMAD.MOV.U32 R29, RZ, RZ, R15 ;  /* 0x000000ffff1d7224 */ /* 0x000fe200078e000f */
[----:B------:R-:W-:Y:S01]  /*31ea0*/  MOV R6, R12 ;  /* 0x0000000c00067202 */ /* 0x000fe20000000f00 */
[----:B------:R-:W-:Y:S01]  /*31eb0*/  IMAD.MOV.U32 R7, RZ, RZ, R13 ;  /* 0x000000ffff077224 */ /* 0x000fe200078e000d */
[----:B------:R-:W2:Y:S04]  /*31ec0*/  LDL.LU.64 R14, [R1+0x3d70] ;  /* 0x003d7000010e7983 */ /* 0x000ea80000300a00 */
[----:B------:R-:W2:Y:S02]  /*31ed0*/  LDL.LU.64 R12, [R1+0x3d68] ;  /* 0x003d6800010c7983 */ /* 0x000ea40000300a00 */
[----:B--2---:R-:W-:Y:S02]  /*31ee0*/  HMMA.16816.F32.BF16 R12, R12, R4, R16 ;  /* 0x000000040c0c723c */ /* 0x004fe40000041810 */
[----:B------:R-:W0:-:S15]  /*31ef0*/  LDSM.16.MT88.4 R16, [R28+UR5+0x30080] ;  /* 0x030080051c10783b */ /* 0x000e1e0008004200 */
[----:B------:R-:W-:Y:S02]  /*31f00*/  NOP ;  /* 0x0000000000007918 */ /* 0x000fe40000000000 */
[----:B------:R0:W-:Y:S04]  /*31f10*/  STL.64 [R1+0x70], R12 ;  /* 0x0000700c01007387 */ /* 0x0001e80000100a00 */
[----:B------:R1:W-:Y:S01]  /*31f20*/  STL.64 [R1+0x78], R14 ;  /* 0x0000780e01007387 */ /* 0x0003e20000100a00 */
[----:B0-----:R-:W-:Y:S01]  /*31f30*/  MOV R13, R18 ;  /* 0x00000012000d7202 */ /* 0x001fe20000000f00 */
[----:B------:R-:W-:Y:S01]  /*31f40*/  IMAD.MOV.U32 R12, RZ, RZ, R19 ;  /* 0x000000ffff0c7224 */ /* 0x000fe200078e0013 */
[----:B-1----:R-:W-:Y:S01]  /*31f50*/  MOV R15, R16 ;  /* 0x00000010000f7202 */ /* 0x002fe20000000f00 */
[----:B------:R-:W-:Y:S01]  /*31f60*/  IMAD.MOV.U32 R14, RZ, RZ, R17 ;  /* 0x000000ffff0e7224 */ /* 0x000fe200078e0011 */
[----:B------:R-:W3:Y:S04]  /*31f70*/  LDL.LU.64 R18, [R1+0x3d60] ;  /* 0x003d600001127983 */ /* 0x000ee80000300a00 */
[----:B------:R-:W3:Y:S02]  /*31f80*/  LDL.LU.64 R16, [R1+0x3d58] ;  /* 0x003d580001107983 */ /* 0x000ee40000300a00 */
[----:B---3--:R-:W-:Y:S02]  /*31f90*/  HMMA.16816.F32.BF16 R16, R16, R4, R20 ;  /* 0x000000041010723c */ /* 0x008fe40000041814 */
[----:B------:R-:W5:Y:S04]  /*31fa0*/  LDL.LU.64 R22, [R1+0x3d50] ;  /* 0x003d500001167983 */ /* 0x000f680000300a00 */
[----:B------:R-:W5:-:S13]  /*31fb0*/  LDL.LU.64 R20, [R1+0x3d48] ;  /* 0x003d480001147983 */ /* 0x000f5a0000300a00 */
[----:B------:R0:W-:Y:S04]  /*31fc0*/  STL.64 [R1+0xe0], R16 ;  /* 0x0000e01001007387 */ /* 0x0001e80000100a00 */
[----:B------:R1:W-:Y:S04]  /*31fd0*/  STL.64 [R1+0xe8], R18 ;  /* 0x0000e81201007387 */ /* 0x0003e80000100a00 */
[----:B0-----:R-:W2:Y:S04]  /*31fe0*/  LDL.LU R16, [R1+0x110] ;  /* 0x0001100001107983 */ /* 0x001ea80000300800 */
[----:B------:R-:W2:Y:S04]  /*31ff0*/  LDL.LU R17, [R1+0x114] ;  /* 0x0001140001117983 */ /* 0x000ea80000300800 */
[----:B-1----:R-:W2:Y:S04]  /*32000*/  LDL.LU R18, [R1+0x118] ;  /* 0x0001180001127983 */ /* 0x002ea80000300800 */
[----:B------:R-:W2:Y:S01]  /*32010*/  LDL.LU R19, [R1+0x11c] ;  /* 0x00011c0001137983 */ /* 0x000ea20000300800 */
[----:B-----5:R-:W-:Y:S03]  /*32020*/  HMMA.16816.F32.BF16 R20, R20, R4, R24 ;  /* 0x000000041414723c */ /* 0x020fe60000041818 */
[----:B------:R-:W0:Y:S04]  /*32030*/  LDSM.16.MT88.4 R24, [R28+UR5+0x30100] ;  /* 0x030100051c18783b */ /* 0x000e280008004200 */
[----:B0-----:R0:W-:-:S12]  /*32040*/  STL.64 [R1+0x3d18], R26 ;  /* 0x003d181a01007387 */ /* 0x0011d80000100a00 */
[----:B------:R-:W-:Y:S04]  /*32050*/  STL.64 [R1+0xb0], R20 ;  /* 0x0000b01401007387 */ /* 0x000fe80000100a00 */
[----:B------:R-:W-:Y:S04]  /*32060*/  STL.64 [R1+0xb8], R22 ;  /* 0x0000b81601007387 */ /* 0x000fe80000100a00 */
[----:B------:R-:W1:Y:S01]  /*32070*/  LDSM.16.MT88.4 R20, [R2+UR5+0x30000] ;  /* 0x030000050214783b */ /* 0x000e620008004200 */
[----:B--2---:R-:W-:Y:S03]  /*32080*/  HMMA.16816.F32.BF16 R8, R8, R4, R16 ;  /* 0x000000040808723c */ /* 0x004fe60000041810 */
[----:B------:R2:W-:Y:S04]  /*32090*/  STL.64 [R1+0x3d10], R24 ;  /* 0x003d101801007387 */ /* 0x0005e80000100a00 */
[----:B------:R-:W3:Y:S01]  /*320a0*/  LDSM.16.MT88.4 R16, [R2+UR5+0x30080] ;  /* 0x030080050210783b */ /* 0x000ee20008004200 */
[----:B0-----:R-:W-:Y:S01]  /*320b0*/  MOV R26, R13 ;  /* 0x0000000d001a7202 */ /* 0x001fe20000000f00 */
[----:B------:R-:W-:Y:S01]  /*320c0*/  IMAD.MOV.U32 R27, RZ, RZ, R12 ;  /* 0x000000ffff1b7224 */ /* 0x000fe200078e000c */
[----:B--2---:R-:W-:Y:S01]  /*320d0*/  MOV R24, R15 ;  /* 0x0000000f00187202 */ /* 0x004fe20000000f00 */
[----:B------:R-:W-:-:S02]  /*320e0*/  IMAD.MOV.U32 R25, RZ, RZ, R14 ;  /* 0x000000ffff197224 */ /* 0x000fc400078e000e */
[----:B------:R-:W-:Y:S06]  /*320f0*/  LDSM.16.MT88.4 R12, [R2+UR5+0x30100] ;  /* 0x03010005020c783b */ /* 0x000fec0008004200 */
[----:B------:R-:W-:Y:S04]  /*32100*/  STL.64 [R1+0xd0], R8 ;  /* 0x0000d00801007387 */ /* 0x000fe80000100a00 */
[----:B------:R-:W-:Y:S04]  /*32110*/  STL.64 [R1+0xd8], R10 ;  /* 0x0000d80a01007387 */ /* 0x000fe80000100a00 */
[----:B------:R-:W-:Y:S04]  /*32120*/  STL.64 [R1+0x3d30], R26 ;  /* 0x003d301a01007387 */ /* 0x000fe80000100a00 */
[----:B------:R-:W-:Y:S04]  /*32130*/  STL.64 [R1+0x3d28], R24 ;  /* 0x003d281801007387 */ /* 0x000fe80000100a00 */
[----:B------:R-:W-:Y:S04]  /*32140*/  STL [R1+0x3ca0], R28 ;  /* 0x003ca01c01007387 */ /* 0x000fe80000100800 */
[----:B------:R-:W0:Y:S04]  /*32150*/  LDSM.16.MT88.4 R8, [R28+UR5+0x30180] ;  /* 0x030180051c08783b */ /* 0x000e280008004200 */
[----:B-1----:R-:W-:Y:S04]  /*32160*/  STL.64 [R1+0x3cd8], R22 ;  /* 0x003cd81601007387 */ /* 0x002fe80000100a00 */
[----:B------:R1:W-:Y:S02]  /*32170*/  STL.64 [R1+0x3cd0], R20 ;  /* 0x003cd01401007387 */ /* 0x0003e40000100a00 */
[----:B-1----:R-:W-:Y:S01]  /*32180*/  MOV R20, R6 ;  /* 0x0000000600147202 */ /* 0x002fe20000000f00 */
[----:B------:R-:W-:Y:S01]  /*32190*/  IMAD.MOV.U32 R21, RZ, RZ, R7 ;  /* 0x000000ffff157224 */ /* 0x000fe200078e0007 */
[----:B------:R-:W2:Y:S04]  /*321a0*/  LDL.LU R6, [R1+0x3d40] ;  /* 0x003d400001067983 */ /* 0x000ea80000300800 */
[----:B------:R-:W4:Y:S01]  /*321b0*/  LDL.LU R7, [R1+0x3d3c] ;  /* 0x003d3c0001077983 */ /* 0x000f220000300800 */
[----:B------:R-:W-:-:S03]  /*321c0*/  MOV R22, R0 ;  /* 0x0000000000167202 */ /* 0x000fc60000000f00 */
[----:B------:R-:W5:Y:S04]  /*321d0*/  LDL.LU R0, [R1+0x3d38] ;  /* 0x003d380001007983 */ /* 0x000f680000300800 */
[----:B---3--:R-:W-:Y:S04]  /*321e0*/  STL.64 [R1+0x3ce8], R18 ;  /* 0x003ce81201007387 */ /* 0x008fe80000100a00 */
[----:B------:R1:W-:Y:S04]  /*321f0*/  STL.64 [R1+0x3ce0], R16 ;  /* 0x003ce01001007387 */ /* 0x0003e80000100a00 */
[----:B-1----:R-:W3:Y:S04]  /*32200*/  LDL.LU R16, [R1+0x150] ;  /* 0x0001500001107983 */ /* 0x002ee80000300800 */
[----:B------:R-:W3:Y:S04]  /*32210*/  LDL.LU R17, [R1+0x154] ;  /* 0x0001540001117983 */ /* 0x000ee80000300800 */
[----:B------:R-:W3:Y:S04]  /*32220*/  LDL.LU R18, [R1+0x158] ;  /* 0x0001580001127983 */ /* 0x000ee80000300800 */
[----:B------:R-:W3:Y:S01]  /*32230*/  LDL.LU R19, [R1+0x15c] ;  /* 0x00015c0001137983 */ /* 0x000ee20000300800 */
        /* <DEDUP_REMOVED lines=8> */
[----:B------:R1:W-:Y:S04]  /*322c0*/  STL [R1+0x3d20], R12 ;  /* 0x003d200c01007387 */ /* 0x0003e80000100800 */
[----:B-1----:R-:W2:Y:S04]  /*322d0*/  LDL.LU R12, [R1+0x130] ;  /* 0x00013000010c7983 */ /* 0x002ea80000300800 */
[----:B------:R-:W2:Y:S04]  /*322e0*/  LDL.LU R13, [R1+0x134] ;  /* 0x00013400010d7983 */ /* 0x000ea80000300800 */
[----:B------:R-:W2:Y:S04]  /*322f0*/  LDL.LU R14, [R1+0x138] ;  /* 0x00013800010e7983 */ /* 0x000ea80000300800 */
[----:B------:R-:W2:Y:S04]  /*32300*/  LDL.LU R15, [R1+0x13c] ;  /* 0x00013c00010f7983 */ /* 0x000ea80000300800 */
[----:B0-----:R-:W-:Y:S04]  /*32310*/  STL.64 [R1+0x3cc8], R10 ;  /* 0x003cc80a01007387 */ /* 0x001fe80000100a00 */
[----:B------:R-:W-:Y:S01]  /*32320*/  STL.64 [R1+0x3cc0], R8 ;  /* 0x003cc00801007387 */ /* 0x000fe20000100a00 */
[----:B------:R-:W-:-:S03]  /*32330*/  IMAD.MOV.U32 R23, RZ, RZ, R29 ;  /* 0x000000ffff177224 */ /* 0x000fc600078e001d */
[----:B------:R-:W-:Y:S04]  /*32340*/  STL [R1+0x3ca4], R2 ;  /* 0x003ca40201007387 */ /* 0x000fe80000100800 */
[----:B-----5:R-:W0:Y:S04]  /*32350*/  LDSM.16.MT88.4 R8, [R0+UR5+0x32000] ;  /* 0x032000050008783b */ /* 0x020e280008004200 */
[----:B0-----:R-:W-:Y:S04]  /*32360*/  STL.64 [R1+0x40], R8 ;  /* 0x0000400801007387 */ /* 0x001fe80000100a00 */
[----:B------:R3:W-:Y:S02]  /*32370*/  STL.64 [R1+0x48], R10 ;  /* 0x0000480a01007387 */ /* 0x0007e40000100a00 */
[----:B---3--:R-:W-:Y:S01]  /*32380*/  HMMA.16816.F32.BF16 R8, R20, R4, R16 ;  /* 0x000000041408723c */ /* 0x008fe20000041810 */
[----:B------:R-:W-:Y:S01]  /*32390*/  MOV R20, R27 ;  /* 0x0000001b00147202 */ /* 0x000fe20000000f00 */
[----:B------:R-:W-:Y:S01]  /*323a0*/  IMAD.MOV.U32 R21, RZ, RZ, R26 ;  /* 0x000000ffff157224 */ /* 0x000fe200078e001a */
[----:B------:R-:W-:Y:S01]  /*323b0*/  MOV R22, R25 ;  /* 0x0000001900167202 */ /* 0x000fe20000000f00 */
[----:B------:R-:W-:-:S02]  /*323c0*/  IMAD.MOV.U32 R23, RZ, RZ, R24 ;  /* 0x000000ffff177224 */ /* 0x000fc400078e0018 */
[----:B------:R-:W0:-:S13]  /*323d0*/  LDSM.16.MT88.4 R24, [R0+UR5+0x32080] ;  /* 0x032080050018783b */ /* 0x000e1a0008004200 */
[----:B------:R-:W-:Y:S04]  /*323e0*/  STL.64 [R1+0x170], R8 ;  /* 0x0001700801007387 */ /* 0x000fe80000100a00 */
[----:B------:R-:W-:Y:S04]  /*323f0*/  STL.64 [R1+0x178], R10 ;  /* 0x0001780a01007387 */ /* 0x000fe80000100a00 */
[----:B------:R-:W-:Y:S04]  /*32400*/  STL.64 [R1+0x3d08], R22 ;  /* 0x003d081601007387 */ /* 0x000fe80000100a00 */
[----:B------:R1:W-:Y:S04]  /*32410*/  STL.64 [R1+0x3d00], R20 ;  /* 0x003d001401007387 */ /* 0x0003e80000100a00 */
[----:B-1----:R-:W3:Y:S04]  /*32420*/  LDL.LU R20, [R1+0x190] ;  /* 0x0001900001147983 */ /* 0x002ee80000300800 */
[----:B------:R-:W3:Y:S04]  /*32430*/  LDL.LU R21, [R1+0x194] ;  /* 0x0001940001157983 */ /* 0x000ee80000300800 */
[----:B------:R-:W3:Y:S04]  /*32440*/  LDL.LU R22, [R1+0x198] ;  /* 0x0001980001167983 */ /* 0x000ee80000300800 */
[----:B------:R-:W3:Y:S04]  /*32450*/  LDL.LU R23, [R1+0x19c] ;  /* 0x00019c0001177983 */ /* 0x000ee80000300800 */
[----:B------:R-:W5:Y:S04]  /*32460*/  LDL.LU R16, [R1+0x180] ;  /* 0x0001800001107983 */ /* 0x000f680000300800 */
[----:B------:R-:W5:Y:S04]  /*32470*/  LDL.LU R17, [R1+0x184] ;  /* 0x0001840001117983 */ /* 0x000f680000300800 */
[----:B------:R-:W5:Y:S04]  /*32480*/  LDL.LU R18, [R1+0x188] ;  /* 0x0001880001127983 */ /* 0x000f680000300800 */
[----:B------:R-:W5:Y:S04]  /*32490*/  LDL.LU R19, [R1+0x18c] ;  /* 0x00018c0001137983 */ /* 0x000f680000300800 */
[----:B------:R-:W3:Y:S04]  /*324a0*/  LDL.LU R8, [R1+0x160] ;  /* 0x0001600001087983 */ /* 0x000ee80000300800 */
[----:B------:R-:W3:Y:S01]  /*324b0*/  LDL.LU R9, [R1+0x164] ;  /* 0x0001640001097983 */ /* 0x000ee20000300800 */
[----:B----4-:R-:W-:Y:S01]  /*324c0*/  MOV R10, R7 ;  /* 0x00000007000a7202 */ /* 0x010fe20000000f00 */
[----:B--2---:R-:W-:Y:S01]  /*324d0*/  IMAD.MOV.U32 R11, RZ, RZ, R6 ;  /* 0x000000ffff0b7224 */ /* 0x004fe200078e0006 */
[----:B0-----:R-:W-:Y:S01]  /*324e0*/  MOV R6, R26 ;  /* 0x0000001a00067202 */ /* 0x001fe20000000f00 */
[----:B------:R0:W-:Y:S01]  /*324f0*/  STL.64 [R1+0x30], R24 ;  /* 0x0000301801007387 */ /* 0x0001e20000100a00 */
[----:B------:R-:W-:-:S03]  /*32500*/  IMAD.MOV.U32 R7, RZ, RZ, R27 ;  /* 0x000000ffff077224 */ /* 0x000fc600078e001b */
[----:B------:R-:W2:Y:S04]  /*32510*/  LDL.LU.64 R26, [R1+0x3d30] ;  /* 0x003d3000011a7983 */ /* 0x000ea80000300a00 */
[----:B0-----:R-:W2:Y:S02]  /*32520*/  LDL.LU.64 R24, [R1+0x3d28] ;  /* 0x003d280001187983 */ /* 0x001ea40000300a00 */
[----:B--2---:R-:W-:Y:S02]  /*32530*/  HMMA.16816.F32.BF16 R24, R24, R4, R12 ;  /* 0x000000041818723c */ /* 0x004fe4000004180c */
[----:B------:R-:W2:-:S15]  /*32540*/  LDL.LU R12, [R1+0x3d20] ;  /* 0x003d2000010c7983 */ /* 0x000e9e0000300800 */
[----:B------:R-:W-:Y:S02]  /*32550*/  NOP ;  /* 0x0000000000007918 */ /* 0x000fe40000000000 */
[----:B------:R-:W-:Y:S04]  /*32560*/  STL.64 [R1+0x150], R24 ;  /* 0x0001501801007387 */ /* 0x000fe80000100a00 */
[----:B------:R-:W-:Y:S04]  /*32570*/  STL.64 [R1+0x158], R26 ;  /* 0x0001581a01007387 */ /* 0x000fe80000100a00 */
[----:B------:R-:W0:Y:S02]  /*32580*/  LDSM.16.MT88.4 R24, [R0+UR5+0x32100] ;  /* 0x032100050018783b */ /* 0x000e240008004200 */
[----:B0-----:R-:W-:Y:S01]  /*32590*/  MOV R13, R24 ;  /* 0x00000018000d7202 */ /* 0x001fe20000000f00 */
[----:B------:R-:W-:Y:S01]  /*325a0*/  IMAD.MOV.U32 R14, RZ, RZ, R25 ;  /* 0x000000ffff0e7224 */ /* 0x000fe200078e0019 */
[----:B------:R-:W-:Y:S01]  /*325b0*/  MOV R29, R26 ;  /* 0x0000001a001d7202 */ /* 0x000fe20000000f00 */
[----:B------:R-:W-:-:S02]  /*325c0*/  IMAD.MOV.U32 R15, RZ, RZ, R27 ;  /* 0x000000ffff0f7224 */ /* 0x000fc400078e001b */
[----:B------:R-:W0:Y:S02]  /*325d0*/  LDSM.16.MT88.4 R24, [R0+UR5+0x32180] ;  /* 0x032180050018783b */ /* 0x000e240008004200 */
[----:B0-----:R-:W-:Y:S02]  /*325e0*/  MOV R2, R26 ;  /* 0x0000001a00027202 */ /* 0x001fe40000000f00 */
[----:B------:R0:W-:Y:S01]  /*325f0*/  STL.64 [R1+0x10], R24 ;  /* 0x0000101801007387 */ /* 0x0001e20000100a00 */
[----:B------:R-:W-:-:S03]  /*32600*/  IMAD.MOV.U32 R28, RZ, RZ, R27 ;  /* 0x000000ffff1c7224 */ /* 0x000fc600078e001b */
[----:B------:R-:W3:Y:S04]  /*32610*/  LDL.LU.64 R26, [R1+0x3d18] ;  /* 0x003d1800011a7983 */ /* 0x000ee80000300a00 */
[----:B0-----:R-:W3:Y:S04]  /*32620*/  LDL.LU.64 R24, [R1+0x3d10] ;  /* 0x003d100001187983 */ /* 0x001ee80000300a00 */
[----:B------:R-:W-:Y:S01]  /*32630*/  STL [R1+0x3c2c], R0 ;  /* 0x003c2c0001007387 */ /* 0x000fe20000100800 */
[----:B---3--:R-:W-:Y:S03]  /*32640*/  HMMA.16816.F32.BF16 R24, R24, R4, R20 ;  /* 0x000000041818723c */ /* 0x008fe60000041814 */
[----:B------:R-:W5:Y:S04]  /*32650*/  LDL.LU.64 R22, [R1+0x3d08] ;  /* 0x003d080001167983 */ /* 0x000f680000300a00 */
[----:B------:R-:W5:-:S12]  /*32660*/  LDL.LU.64 R20, [R1+0x3d00] ;  /* 0x003d000001147983 */ /* 0x000f580000300a00 */
        /* <DEDUP_REMOVED lines=9> */
[----:B-----5:R-:W-:-:S15]  /*32700*/  HMMA.16816.F32.BF16 R20, R20, R4, R16 ;  /* 0x000000041414723c */ /* 0x020fde0000041810 */
[----:B------:R-:W-:-:S04]  /*32710*/  NOP ;  /* 0x0000000000007918 */ /* 0x000fc80000000000 */
[----:B------:R-:W-:Y:S01]  /*32720*/  IMAD.MOV.U32 R0, RZ, RZ, R22 ;  /* 0x000000ffff007224 */ /* 0x000fe200078e0016 */
[----:B----4-:R0:W-:Y:S04]  /*32730*/  STL.64 [R1+0x3c68], R26 ;  /* 0x003c681a01007387 */ /* 0x0101e80000100a00 */
[----:B---3--:R1:W-:Y:S01]  /*32740*/  STL.64 [R1+0x3c60], R24 ;  /* 0x003c601801007387 */ /* 0x0083e20000100a00 */
[----:B0-----:R-:W-:Y:S02]  /*32750*/  MOV R26, R29 ;  /* 0x0000001d001a7202 */ /* 0x001fe40000000f00 */
[----:B-1----:R-:W-:Y:S01]  /*32760*/  MOV R24, R13 ;  /* 0x0000000d00187202 */ /* 0x002fe20000000f00 */
[----:B------:R-:W-:Y:S01]  /*32770*/  IMAD.MOV.U32 R27, RZ, RZ, R15 ;  /* 0x000000ffff1b7224 */ /* 0x000fe200078e000f */
[----:B------:R-:W2:Y:S01]  /*32780*/  LDL.LU R13, [R1+0x3cfc] ;  /* 0x003cfc00010d7983 */ /* 0x000ea20000300800 */
[----:B------:R-:W-:-:S03]  /*32790*/  IMAD.MOV.U32 R25, RZ, RZ, R14 ;  /* 0x000000ffff197224 */ /* 0x000fc600078e000e */
[----:B------:R-:W2:Y:S04]  /*327a0*/  LDL.LU R14, [R1+0x3cf8] ;  /* 0x003cf800010e7983 */ /* 0x000ea80000300800 */
[----:B------:R-:W3:Y:S04]  /*327b0*/  LDL.LU R29, [R1+0x3cf4] ;  /* 0x003cf400011d7983 */ /* 0x000ee80000300800 */
[----:B------:R-:W2:Y:S04]  /*327c0*/  LDL.LU R15, [R1+0x3cf0] ;  /* 0x003cf000010f7983 */ /* 0x000ea80000300800 */
[----:B------:R-:W-:Y:S04]  /*327d0*/  STL.64 [R1+0x3c88], R26 ;  /* 0x003c881a01007387 */ /* 0x000fe80000100a00 */
[----:B------:R0:W-:Y:S04]  /*327e0*/  STL.64 [R1+0x3c80], R24 ;  /* 0x003c801801007387 */ /* 0x0001e80000100a00 */
[----:B0-----:R-:W4:Y:S04]  /*327f0*/  LDL.LU R24, [R1+0x120] ;  /* 0x0001200001187983 */ /* 0x001f280000300800 */
[----:B------:R-:W4:Y:S04]  /*32800*/  LDL.LU R25, [R1+0x124] ;  /* 0x0001240001197983 */ /* 0x000f280000300800 */
[----:B------:R-:W4:Y:S04]  /*32810*/  LDL.LU R26, [R1+0x128] ;  /* 0x00012800011a7983 */ /* 0x000f280000300800 */
[----:B------:R-:W4:Y:S04]  /*32820*/  LDL.LU.64 R18, [R1+0x3ce8] ;  /* 0x003ce80001127983 */ /* 0x000f280000300a00 */
[----:B------:R-:W4:Y:S04]  /*32830*/  LDL.LU.64 R16, [R1+0x3ce0] ;  /* 0x003ce00001107983 */ /* 0x000f280000300a00 */
[----:B------:R-:W-:Y:S04]  /*32840*/  STL.64 [R1+0x110], R20 ;  /* 0x0001101401007387 */ /* 0x000fe80000100a00 */
[----:B------:R0:W-:Y:S04]  /*32850*/  STL [R1+0x11c], R23 ;  /* 0x00011c1701007387 */ /* 0x0001e80000100800 */
[----:B0-----:R-:W5:Y:S04]  /*32860*/  LDL.LU.64 R22, [R1+0x3cd8] ;  /* 0x003cd80001167983 */ /* 0x001f680000300a00 */
[----:B------:R-:W5:Y:S04]  /*32870*/  LDL.LU.64 R20, [R1+0x3cd0] ;  /* 0x003cd00001147983 */ /* 0x000f680000300a00 */
[----:B------:R-:W-:Y:S01]  /*32880*/  STL [R1+0x3c30], R0 ;  /* 0x003c300001007387 */ /* 0x000fe20000100800 */
[----:B---3--:R-:W-:Y:S01]  /*32890*/  MOV R27, R29 ;  /* 0x0000001d001b7202 */ /* 0x008fe20000000f00 */
[----:B-----5:R-:W-:-:S15]  /*328a0*/  HMMA.16816.F32.BF16 R8, R20, R4, R8 ;  /* 0x000000041408723c */ /* 0x020fde0000041808 */
[----:B------:R-:W-:-:S04]  /*328b0*/  NOP ;  /* 0x0000000000007918 */ /* 0x000fc80000000000 */
[----:B------:R0:W-:Y:S04]  /*328c0*/  STL [R1+0x164], R9 ;  /* 0x0001640901007387 */ /* 0x0001e80000100800 */
[----:B------:R1:W-:Y:S01]  /*328d0*/  STL.64 [R1+0x168], R10 ;  /* 0x0001680a01007387 */ /* 0x0003e20000100a00 */
[----:B------:R-:W-:-:S03]  /*328e0*/  MOV R29, R8 ;  /* 0x00000008001d7202 */ /* 0x000fc60000000f00 */
[----:B------:R-:W2:Y:S04]  /*328f0*/  LDL.LU R8, [R1+0xc0] ;  /* 0x0000c00001087983 */ /* 0x000ea80000300800 */
[----:B0-----:R-:W2:Y:S04]  /*32900*/  LDL.LU R9, [R1+0xc4] ;  /* 0x0000c40001097983 */ /* 0x001ea80000300800 */
[----:B-1----:R-:W2:Y:S04]  /*32910*/  LDL.LU R10, [R1+0xc8] ;  /* 0x0000c800010a7983 */ /* 0x002ea80000300800 */
[----:B------:R-:W2:Y:S04]  /*32920*/  LDL.LU R11, [R1+0xcc] ;  /* 0x0000cc00010b7983 */ /* 0x000ea80000300800 */
[----:B------:R-:W3:Y:S04]  /*32930*/  LDL.LU R20, [R1+0x40] ;  /* 0x0000400001147983 */ /* 0x000ee80000300800 */
[----:B------:R-:W3:Y:S04]  /*32940*/  LDL.LU R21, [R1+0x44] ;  /* 0x0000440001157983 */ /* 0x000ee80000300800 */
[----:B------:R-:W5:Y:S04]  /*32950*/  LDL.LU R22, [R1+0x48] ;  /* 0x0000480001167983 */ /* 0x000f680000300800 */
[----:B------:R-:W5:Y:S01]  /*32960*/  LDL.LU R23, [R1+0x4c] ;  /* 0x00004c0001177983 */ /* 0x000f620000300800 */
[-C--:B----4-:R-:W-:Y:S03]  /*32970*/  HMMA.16816.F32.BF16 R16, R16, R4.reuse, R24 ;  /* 0x000000041010723c */ /* 0x090fe60000041818 */
[----:B-----5:R-:W-:Y:S04]  /*32980*/  STL.64 [R1+0x3cb0], R22 ;  /* 0x003cb01601007387 */ /* 0x020fe80000100a00 */
[----:B---3--:R0:W-:Y:S04]  /*32990*/  STL.64 [R1+0x3ca8], R20 ;  /* 0x003ca81401007387 */ /* 0x0081e80000100a00 */
        /* <DEDUP_REMOVED lines=9> */
[----:B------:R-:W5:Y:S04]  /*32a30*/  LDL.LU R26, [R1+0x98] ;  /* 0x00009800011a7983 */ /* 0x000f680000300800 */
[----:B------:R-:W5:Y:S04]  /*32a40*/  LDL.LU R27, [R1+0x9c] ;  /* 0x00009c00011b7983 */ /* 0x000f680000300800 */
[----:B-----5:R-:W-:Y:S04]  /*32a50*/  STL.64 [R1+0x3c98], R26 ;  /* 0x003c981a01007387 */ /* 0x020fe80000100a00 */
[----:B----4-:R0:W-:Y:S04]  /*32a60*/  STL.64 [R1+0x3c90], R24 ;  /* 0x003c901801007387 */ /* 0x0101e80000100a00 */
        /* <DEDUP_REMOVED lines=18> */
[----:B------:R1:W-:Y:S04]  /*32b90*/  STL.64 [R1+0x128], R14 ;  /* 0x0001280e01007387 */ /* 0x0003e80000100a00 */
[----:B0-----:R-:W5:Y:S04]  /*32ba0*/  LDL.LU R12, [R1+0x30] ;  /* 0x00003000010c7983 */ /* 0x001f680000300800 */
[----:B------:R-:W5:Y:S01]  /*32bb0*/  LDL.LU R13, [R1+0x34] ;  /* 0x00003400010d7983 */ /* 0x000f620000300800 */
[----:B-1----:R-:W-:Y:S01]  /*32bc0*/  IMAD.MOV.U32 R14, RZ, RZ, R6 ;  /* 0x000000ffff0e7224 */ /* 0x002fe200078e0006 */
[----:B------:R-:W-:-:S02]  /*32bd0*/  MOV R15, R7 ;  /* 0x00000007000f7202 */ /* 0x000fc40000000f00 */
        /* <DEDUP_REMOVED lines=8> */
[----:B------:R-:W3:Y:S01]  /*32c60*/  LDL.LU R9, [R1+0x14] ;  /* 0x0000140001097983 */ /* 0x000ee20000300800 */
[----:B-1----:R-:W-:Y:S01]  /*32c70*/  IMAD.MOV.U32 R10, RZ, RZ, R2 ;  /* 0x000000ffff0a7224 */ /* 0x002fe200078e0002 */
[----:B------:R-:W-:-:S02]  /*32c80*/  MOV R11, R28 ;  /* 0x0000001c000b7202 */ /* 0x000fc40000000f00 */
[----:B------:R-:W2:Y:S04]  /*32c90*/  LDL.LU R2, [R1+0x3ca4] ;  /* 0x003ca40001027983 */ /* 0x000ea80000300800 */
[----:B------:R-:W2:Y:S01]  /*32ca0*/  LDL.LU R28, [R1+0x3ca0] ;  /* 0x003ca000011c7983 */ /* 0x000ea20000300800 */
[----:B----4-:R-:W-:Y:S03]  /*32cb0*/  HMMA.16816.F32.BF16 R20, R20, R6, R24 ;  /* 0x000000061414723c */ /* 0x010fe60000041818 */
[----:B------:R-:W0:-:S15]  /*32cc0*/  LDSM.16.MT88.4 R24, [R3+UR5+0x32080] ;  /* 0x032080050318783b */ /* 0x000e1e0008004200 */
[----:B------:R-:W-:Y:S01]  /*32cd0*/  NOP ;  /* 0x0000000000007918 */ /* 0x000fe20000000000 */
[----:B------:R-:W-:Y:S01]  /*32ce0*/  MOV R5, R21 ;  /* 0x0000001500057202 */ /* 0x000fe20000000f00 */
[----:B------:R-:W-:Y:S01]  /*32cf0*/  IMAD.MOV.U32 R4, RZ, RZ, R20 ;  /* 0x000000ffff047224 */ /* 0x000fe200078e0014 */
[----:B------:R-:W-:Y:S04]  /*32d00*/  STL.64 [R1+0xf8], R22 ;  /* 0x0000f81601007387 */ /* 0x000fe80000100a00 */
[----:B------:R0:W-:Y:S04]  /*32d10*/  STL [R1+0x3b74], R5 ;  /* 0x003b740501007387 */ /* 0x0001e80000100800 */
[----:B------:R1:W-:Y:S01]  /*32d20*/  STL [R1+0x3b70], R4 ;  /* 0x003b700401007387 */ /* 0x0003e20000100800 */
[----:B0-----:R-:W-:Y:S01]  /*32d30*/  IMAD.MOV.U32 R5, RZ, RZ, R26 ;  /* 0x000000ffff057224 */ /* 0x001fe200078e001a */
[----:B-1----:R-:W-:Y:S01]  /*32d40*/  MOV R4, R27 ;  /* 0x0000001b00047202 */ /* 0x002fe20000000f00 */
[----:B------:R-:W-:Y:S01]  /*32d50*/  IMAD.MOV.U32 R21, RZ, RZ, R24 ;  /* 0x000000ffff157224 */ /* 0x000fe200078e0018 */
[----:B------:R-:W-:Y:S01]  /*32d60*/  MOV R20, R25 ;  /* 0x0000001900147202 */ /* 0x000fe20000000f00 */
[----:B------:R-:W5:Y:S04]  /*32d70*/  LDL.LU.64 R26, [R1+0x3c98] ;  /* 0x003c9800011a7983 */ /* 0x000f680000300a00 */
[----:B------:R-:W5:Y:S02]  /*32d80*/  LDL.LU.64 R24, [R1+0x3c90] ;  /* 0x003c900001187983 */ /* 0x000f640000300a00 */
[----:B-----5:R-:W-:Y:S02]  /*32d90*/  HMMA.16816.F32.BF16 R12, R12, R6, R24 ;  /* 0x000000060c0c723c */ /* 0x020fe40000041818 */
[----:B------:R-:W2:Y:S04]  /*32da0*/  LDL.LU.64 R26, [R1+0x3c88] ;  /* 0x003c8800011a7983 */ /* 0x000ea80000300a00 */
[----:B------:R-:W2:-:S13]  /*32db0*/  LDL.LU.64 R24, [R1+0x3c80] ;  /* 0x003c800001187983 */ /* 0x000e9a0000300a00 */
[----:B------:R-:W-:Y:S04]  /*32dc0*/  STL.64 [R1+0xc0], R12 ;  /* 0x0000c00c01007387 */ /* 0x000fe80000100a00 */
[----:B------:R-:W-:Y:S04]  /*32dd0*/  STL.64 [R1+0xc8], R14 ;  /* 0x0000c80e01007387 */ /* 0x000fe80000100a00 */
[----:B------:R-:W-:Y:S01]  /*32de0*/  LDSM.16.MT88.4 R12, [R3+UR5+0x32100] ;  /* 0x03210005030c783b */ /* 0x000fe20008004200 */
[----:B--2---:R-:W-:Y:S03]  /*32df0*/  HMMA.16816.F32.BF16 R24, R24, R6, R16 ;  /* 0x000000061818723c */ /* 0x004fe60000041810 */
[----:B------:R-:W2:Y:S04]  /*32e00*/  LDL.LU.64 R18, [R1+0x3c78] ;  /* 0x003c780001127983 */ /* 0x000ea80000300a00 */
[----:B------:R-:W2:-:S12]  /*32e10*/  LDL.LU.64 R16, [R1+0x3c70] ;  /* 0x003c700001107983 */ /* 0x000e980000300a00 */
[----:B------:R-:W-:Y:S04]  /*32e20*/  STL.64 [R1+0x1a0], R24 ;  /* 0x0001a01801007387 */ /* 0x000fe80000100a00 */
[----:B------:R0:W-:Y:S04]  /*32e30*/  STL.64 [R1+0x1a8], R26 ;  /* 0x0001a81a01007387 */ /* 0x0001e80000100a00 */
[----:B0-----:R-:W3:Y:S04]  /*32e40*/  LDL.LU.64 R26, [R1+0x3c68] ;  /* 0x003c6800011a7983 */ /* 0x001ee80000300a00 */
[----:B------:R-:W3:Y:S02]  /*32e50*/  LDL.LU.64 R24, [R1+0x3c60] ;  /* 0x003c600001187983 */ /* 0x000ee40000300a00 */
[----:B---3--:R-:W-:Y:S02]  /*32e60*/  HMMA.16816.F32.BF16 R8, R8, R6, R24 ;  /* 0x000000060808723c */ /* 0x008fe40000041818 */
[----:B------:R-:W2:Y:S04]  /*32e70*/  LDL.LU.64 R26, [R1+0x3c58] ;  /* 0x003c5800011a7983 */ /* 0x000ea80000300a00 */
[----:B------:R-:W2:-:S13]  /*32e80*/  LDL.LU.64 R24, [R1+0x3c50] ;  /* 0x003c500001187983 */ /* 0x000e9a0000300a00 */
[----:B------:R-:W-:Y:S04]  /*32e90*/  STL.64 [R1+0x190], R8 ;  /* 0x0001900801007387 */ /* 0x000fe80000100a00 */
[----:B------:R-:W-:Y:S04]  /*32ea0*/  STL.64 [R1+0x198], R10 ;  /* 0x0001980a01007387 */ /* 0x000fe80000100a00 */
[----:B------:R-:W0:Y:S02]  /*32eb0*/  LDSM.16.MT88.4 R8, [R3+UR5+0x32180] ;  /* 0x032180050308783b */ /* 0x000e240008004200 */
[----:B0-----:R-:W-:-:S02]  /*32ec0*/  IMAD.MOV.U32 R29, RZ, RZ, R10 ;  /* 0x000000ffff1d7224 */ /* 0x001fc400078e000a */
[----:B------:R-:W-:Y:S01]  /*32ed0*/  STL.64 [R1+0x40], R8 ;  /* 0x0000400801007387 */ /* 0x000fe20000100a00 */
[----:B------:R-:W-:-:S03]  /*32ee0*/  MOV R0, R11 ;  /* 0x0000000b00007202 */ /* 0x000fc60000000f00 */
[----:B------:R-:W0:Y:S04]  /*32ef0*/  LDSM.16.MT88.4 R8, [R28+UR5+0x32000] ;  /* 0x032000051c08783b */ /* 0x000e280008004200 */
[----:B------:R0:W-:Y:S04]  /*32f00*/  STL [R1+0x3c3c], R29 ;  /* 0x003c3c1d01007387 */ /* 0x0001e80000100800 */
[----:B------:R1:W-:Y:S04]  /*32f10*/  STL [R1+0x3c38], R0 ;  /* 0x003c380001007387 */ /* 0x0003e80000100800 */
[----:B------:R3:W-:Y:S01]  /*32f20*/  STL [R1+0x3b68], R3 ;  /* 0x003b680301007387 */ /* 0x0007e20000100800 */
[----:B0-----:R-:W-:Y:S01]  /*32f30*/  IMAD.MOV.U32 R29, RZ, RZ, R8 ;  /* 0x000000ffff1d7224 */ /* 0x001fe200078e0008 */
[----:B-1----:R-:W-:Y:S01]  /*32f40*/  MOV R0, R9 ;  /* 0x0000000900007202 */ /* 0x002fe20000000f00 */
[----:B---3--:R-:W-:Y:S01]  /*32f50*/  IMAD.MOV.U32 R3, RZ, RZ, R11 ;  /* 0x000000ffff037224 */ /* 0x008fe200078e000b */
[----:B--2---:R-:W-:Y:S01]  /*32f60*/  HMMA.16816.F32.BF16 R16, R24, R6, R16 ;  /* 0x000000061810723c */ /* 0x004fe20000041810 */
[----:B------:R-:W-:-:S15]  /*32f70*/  LDSM.16.MT88.4 R24, [R2+UR5+0x32100] ;  /* 0x032100050218783b */ /* 0x000fde0008004200 */
[----:B------:R-:W-:-:S03]  /*32f80*/  NOP ;  /* 0x0000000000007918 */ /* 0x000fc60000000000 */
[----:B------:R-:W-:Y:S04]  /*32f90*/  STL.64 [R1+0x1b0], R16 ;  /* 0x0001b01001007387 */ /* 0x000fe80000100a00 */
[----:B------:R-:W-:Y:S04]  /*32fa0*/  STL.64 [R1+0x1b8], R18 ;  /* 0x0001b81201007387 */ /* 0x000fe80000100a00 */
[----:B------:R-:W0:Y:S04]  /*32fb0*/  LDSM.16.MT88.4 R16, [R28+UR5+0x32080] ;  /* 0x032080051c10783b */ /* 0x000e280008004200 */
[----:B------:R-:W-:Y:S04]  /*32fc0*/  STL [R1+0x28], R10 ;  /* 0x0000280a01007387 */ /* 0x000fe80000100800 */
[----:B------:R-:W1:Y:S04]  /*32fd0*/  LDSM.16.MT88.4 R8, [R28+UR5+0x32100] ;  /* 0x032100051c08783b */ /* 0x000e680008004200 */
[----:B------:R1:W-:Y:S04]  /*32fe0*/  STL [R1+0x3c48], R3 ;  /* 0x003c480301007387 */ /* 0x0003e80000100800 */
[----:B------:R2:W-:Y:S04]  /*32ff0*/  STL [R1+0x3c44], R0 ;  /* 0x003c440001007387 */ /* 0x0005e80000100800 */
[----:B------:R3:W-:Y:S04]  /*33000*/  STL [R1+0x3c40], R29 ;  /* 0x003c401d01007387 */ /* 0x0007e80000100800 */
[----:B0-----:R-:W-:Y:S04]  /*33010*/  STL.64 [R1+0x10], R16 ;  /* 0x0000101001007387 */ /* 0x001fe80000100a00 */
[----:B------:R-:W-:Y:S01]  /*33020*/  STL.64 [R1+0x18], R18 ;  /* 0x0000181201007387 */ /* 0x000fe20000100a00 */
[----:B-1----:R-:W-:Y:S01]  /*33030*/  MOV R3, R9 ;  /* 0x0000000900037202 */ /* 0x002fe20000000f00 */
[----:B--2---:R-:W-:-:S02]  /*33040*/  IMAD.MOV.U32 R0, RZ, RZ, R10 ;  /* 0x000000ffff007224 */ /* 0x004fc400078e000a */
[----:B------:R-:W-:Y:S01]  /*33050*/  STL [R1], R8 ;  /* 0x0000000801007387 */ /* 0x000fe20000100800 */
[----:B---3--:R-:W-:-:S03]  /*33060*/  MOV R29, R11 ;  /* 0x0000000b001d7202 */ /* 0x008fc60000000f00 */
[----:B------:R-:W0:Y:S04]  /*33070*/  LDSM.16.MT88.4 R8, [R28+UR5+0x32180] ;  /* 0x032180051c08783b */ /* 0x000e280008004200 */
[----:B------:R-:W1:Y:S04]  /*33080*/  LDSM.16.MT88.4 R16, [R2+UR5+0x32000] ;  /* 0x032000050210783b */ /* 0x000e680008004200 */
[----:B0-----:R-:W-:Y:S04]  /*33090*/  STL.64 [R1+0x3bc0], R10 ;  /* 0x003bc00a01007387 */ /* 0x001fe80000100a00 */
[----:B------:R0:W-:Y:S04]  /*330a0*/  STL.64 [R1+0x3bb8], R8 ;  /* 0x003bb80801007387 */ /* 0x0001e80000100a00 */
[----:B0-----:R-:W2:Y:S04]  /*330b0*/  LDL.LU R8, [R1+0xb0] ;  /* 0x0000b00001087983 */ /* 0x001ea80000300800 */
[----:B------:R-:W2:Y:S04]  /*330c0*/  LDL.LU R9, [R1+0xb4] ;  /* 0x0000b40001097983 */ /* 0x000ea80000300800 */
[----:B------:R-:W2:Y:S04]  /*330d0*/  LDL.LU R10, [R1+0xb8] ;  /* 0x0000b800010a7983 */ /* 0x000ea80000300800 */
[----:B------:R-:W2:Y:S04]  /*330e0*/  LDL.LU R11, [R1+0xbc] ;  /* 0x0000bc00010b7983 */ /* 0x000ea80000300800 */
[----:B------:R-:W-:Y:S04]  /*330f0*/  STL [R1+0x3b6c], R28 ;  /* 0x003b6c1c01007387 */ /* 0x000fe80000100800 */
[----:B-1----:R-:W-:Y:S04]  /*33100*/  STL.64 [R1+0x3bb0], R18 ;  /* 0x003bb01201007387 */ /* 0x002fe80000100a00 */
[----:B------:R0:W-:Y:S02]  /*33110*/  STL.64 [R1+0x3ba8], R16 ;  /* 0x003ba81001007387 */ /* 0x0001e40000100a00 */
[----:B0-----:R-:W-:Y:S01]  /*33120*/  IMAD.MOV.U32 R16, RZ, RZ, R21 ;  /* 0x000000ffff107224 */ /* 0x001fe200078e0015 */
[----:B------:R-:W-:-:S02]  /*33130*/  MOV R17, R20 ;  /* 0x0000001400117202 */ /* 0x000fc40000000f00 */
[----:B------:R-:W0:Y:S04]  /*33140*/  LDSM.16.MT88.4 R20, [R2+UR5+0x32080] ;  /* 0x032080050214783b */ /* 0x000e280008004200 */
[----:B0-----:R-:W-:Y:S04]  /*33150*/  STL.64 [R1+0x3ba0], R22 ;  /* 0x003ba01601007387 */ /* 0x001fe80000100a00 */
[----:B------:R0:W-:Y:S04]  /*33160*/  STL.64 [R1+0x3b98], R20 ;  /* 0x003b981401007387 */ /* 0x0001e80000100a00 */
[----:B0-----:R-:W3:Y:S04]  /*33170*/  LDL.LU R20, [R1+0xe0] ;  /* 0x0000e00001147983 */ /* 0x001ee80000300800 */
[----:B------:R-:W3:Y:S04]  /*33180*/  LDL.LU R21, [R1+0xe4] ;  /* 0x0000e40001157983 */ /* 0x000ee80000300800 */
[----:B------:R-:W3:Y:S04]  /*33190*/  LDL.LU R22, [R1+0xe8] ;  /* 0x0000e80001167983 */ /* 0x000ee80000300800 */
[----:B------:R-:W3:Y:S01]  /*331a0*/  LDL.LU R23, [R1+0xec] ;  /* 0x0000ec0001177983 */ /* 0x000ee20000300800 */
[----:B------:R-:W-:Y:S01]  /*331b0*/  IMAD.MOV.U32 R18, RZ, RZ, R5 ;  /* 0x000000ffff127224 */ /* 0x000fe200078e0005 */
[----:B------:R-:W-:-:S02]  /*331c0*/  MOV R19, R4 ;  /* 0x0000000400137202 */ /* 0x000fc40000000f00 */
[----:B------:R-:W-:Y:S04]  /*331d0*/  STL.64 [R1+0x3b80], R26 ;  /* 0x003b801a01007387 */ /* 0x000fe80000100a00 */
[----:B------:R-:W-:Y:S01]  /*331e0*/  STL.64 [R1+0x3b78], R24 ;  /* 0x003b781801007387 */ /* 0x000fe20000100a00 */
[-C--:B--2---:R-:W-:Y:S08]  /*331f0*/  HMMA.16816.F32.BF16 R8, R12, R6.reuse, R8 ;  /* 0x000000060c08723c */ /* 0x084ff00000041808 */
[----:B---3--:R-:W-:Y:S01]  /*33200*/  HMMA.16816.F32.BF16 R20, R16, R6, R20 ;  /* 0x000000061014723c */ /* 0x008fe20000041814 */
[----:B------:R-:W0:-:S15]  /*33210*/  LDSM.16.MT88.4 R16, [R2+UR5+0x32180] ;  /* 0x032180050210783b */ /* 0x000e1e0008004200 */
[----:B------:R-:W-:-:S03]  /*33220*/  NOP ;  /* 0x0000000000007918 */ /* 0x000fc60000000000 */
[----:B------:R-:W-:Y:S04]  /*33230*/  STL.64 [R1+0x1d0], R20 ;  /* 0x0001d01401007387 */ /* 0x000fe80000100a00 */
[----:B------:R-:W-:Y:S01]  /*33240*/  STL.64 [R1+0x1d8], R22 ;  /* 0x0001d81601007387 */ /* 0x000fe20000100a00 */
[----:B0-----:R-:W-:Y:S01]  /*33250*/  MOV R4, R19 ;  /* 0x0000001300047202 */ /* 0x001fe20000000f00 */
[----:B------:R-:W-:Y:S02]  /*33260*/  IMAD.MOV.U32 R5, RZ, RZ, R18 ;  /* 0x000000ffff057224 */ /* 0x000fe400078e0012 */
[----:B------:R-:W-:Y:S04]  /*33270*/  STL.64 [R1+0x30], R16 ;  /* 0x0000301001007387 */ /* 0x000fe80000100a00 */
        /* <DEDUP_REMOVED lines=9> */
[----:B---3--:R-:W-:Y:S04]  /*33310*/  STL.64 [R1+0x3bd0], R26 ;  /* 0x003bd01a01007387 */ /* 0x008fe80000100a00 */
[----:B--2---:R2:W-:Y:S04]  /*33320*/  STL.64 [R1+0x3bc8], R24 ;  /* 0x003bc81801007387 */ /* 0x0045e80000100a00 */
[----:B0-----:R-:W3:Y:S01]  /*33330*/  LDL.LU R8, [R1] ;  /* 0x0000000001087983 */ /* 0x001ee20000300800 */
[----:B-1----:R-:W-:Y:S01]  /*33340*/  MOV R10, R0 ;  /* 0x00000000000a7202 */ /* 0x002fe20000000f00 */
[----:B------:R-:W-:-:S02]  /*33350*/  IMAD.MOV.U32 R11, RZ, RZ, R29 ;  /* 0x000000ffff0b7224 */ /* 0x000fc400078e001d */
[----:B------:R-:W-:Y:S02]  /*33360*/  IMAD.MOV.U32 R9, RZ, RZ, R3 ;  /* 0x000000ffff097224 */ /* 0x000fe400078e0003 */
[----:B------:R-:W4:Y:S04]  /*33370*/  LDL.LU R3, [R1+0x3c48] ;  /* 0x003c480001037983 */ /* 0x000f280000300800 */
[----:B------:R-:W5:Y:S04]  /*33380*/  LDL.LU R0, [R1+0x3c44] ;  /* 0x003c440001007983 */ /* 0x000f680000300800 */
[----:B------:R-:W4:Y:S04]  /*33390*/  LDL.LU R29, [R1+0x3c40] ;  /* 0x003c4000011d7983 */ /* 0x000f280000300800 */
[----:B------:R-:W-:Y:S04]  /*333a0*/  STL.64 [R1+0x3be0], R10 ;  /* 0x003be00a01007387 */ /* 0x000fe80000100a00 */
[----:B---3--:R0:W-:Y:S04]  /*333b0*/  STL.64 [R1+0x3bd8], R8 ;  /* 0x003bd80801007387 */ /* 0x0081e80000100a00 */
[----:B--2---:R-:W2:Y:S04]  /*333c0*/  LDL.LU R24, [R1+0x130] ;  /* 0x0001300001187983 */ /* 0x004ea80000300800 */
[----:B------:R-:W2:Y:S04]  /*333d0*/  LDL.LU R25, [R1+0x134] ;  /* 0x0001340001197983 */ /* 0x000ea80000300800 */
[----:B------:R-:W3:Y:S04]  /*333e0*/  LDL.LU R26, [R1+0x138] ;  /* 0x00013800011a7983 */ /* 0x000ee80000300800 */
[----:B------:R-:W3:Y:S04]  /*333f0*/  LDL.LU R27, [R1+0x13c] ;  /* 0x00013c00011b7983 */ /* 0x000ee80000300800 */
[----:B---3--:R-:W-:Y:S04]  /*33400*/  STL.64 [R1+0x3bf0], R26 ;  /* 0x003bf01a01007387 */ /* 0x008fe80000100a00 */
[----:B--2---:R-:W-:Y:S04]  /*33410*/  STL.64 [R1+0x3be8], R24 ;  /* 0x003be81801007387 */ /* 0x004fe80000100a00 */
[----:B0-----:R-:W2:Y:S04]  /*33420*/  LDL.LU R8, [R1+0x10] ;  /* 0x0000100001087983 */ /* 0x001ea80000300800 */
[----:B------:R-:W2:Y:S04]  /*33430*/  LDL.LU R9, [R1+0x14] ;  /* 0x0000140001097983 */ /* 0x000ea80000300800 */
[----:B------:R-:W3:Y:S04]  /*33440*/  LDL.LU R10, [R1+0x18] ;  /* 0x00001800010a7983 */ /* 0x000ee80000300800 */
[----:B------:R-:W3:Y:S04]  /*33450*/  LDL.LU R11, [R1+0x1c] ;  /* 0x00001c00010b7983 */ /* 0x000ee80000300800 */
[----:B---3--:R-:W-:Y:S04]  /*33460*/  STL.64 [R1+0x3c00], R10 ;  /* 0x003c000a01007387 */ /* 0x008fe80000100a00 */
[----:B--2---:R4:W-:Y:S02]  /*33470*/  STL.64 [R1+0x3bf8], R8 ;  /* 0x003bf80801007387 */ /* 0x0049e40000100a00 */
[----:B----4-:R-:W-:Y:S01]  /*33480*/  MOV R8, R29 ;  /* 0x0000001d00087202 */ /* 0x010fe20000000f00 */
[----:B-----5:R-:W-:Y:S01]  /*33490*/  IMAD.MOV.U32 R9, RZ, RZ, R0 ;  /* 0x000000ffff097224 */ /* 0x020fe200078e0000 */
[----:B------:R-:W2:Y:S04]  /*334a0*/  LDL.LU R29, [R1+0x3c3c] ;  /* 0x003c3c00011d7983 */ /* 0x000ea80000300800 */
[----:B------:R-:W3:Y:S04]  /*334b0*/  LDL.LU R0, [R1+0x3c38] ;  /* 0x003c380001007983 */ /* 0x000ee80000300800 */
[----:B------:R-:W4:Y:S01]  /*334c0*/  LDL.LU R10, [R1+0x28] ;  /* 0x00002800010a7983 */ /* 0x000f220000300800 */
[----:B------:R-:W-:-:S05]  /*334d0*/  MOV R11, R3 ;  /* 0x00000003000b7202 */ /* 0x000fca0000000f00 */
[----:B----4-:R2:W-:Y:S04]  /*334e0*/  STL.64 [R1+0x3c20], R10 ;  /* 0x003c200a01007387 */ /* 0x0105e80000100a00 */
[----:B------:R0:W-:Y:S01]  /*334f0*/  STL.64 [R1+0x3c18], R8 ;  /* 0x003c180801007387 */ /* 0x0001e20000100a00 */
[----:B--2---:R-:W-:-:S03]  /*33500*/  IMAD.MOV.U32 R10, RZ, RZ, R29 ;  /* 0x000000ffff0a7224 */ /* 0x004fc600078e001d */
[----:B0-----:R-:W2:Y:S04]  /*33510*/  LDL.LU R8, [R1+0x40] ;  /* 0x0000400001087983 */ /* 0x001ea80000300800 */
[----:B------:R-:W2:Y:S04]  /*33520*/  LDL.LU R9, [R1+0x44] ;  /* 0x0000440001097983 */ /* 0x000ea80000300800 */
[----:B------:R-:W4:Y:S01]  /*33530*/  LDL.LU R29, [R1+0x3c34] ;  /* 0x003c3400011d7983 */ /* 0x000f220000300800 */
[----:B---3--:R-:W-:-:S03]  /*33540*/  MOV R11, R0 ;  /* 0x00000000000b7202 */ /* 0x008fc60000000f00 */
[----:B------:R-:W3:Y:S04]  /*33550*/  LDL.LU R0, [R1+0x3c30] ;  /* 0x003c300001007983 */ /* 0x000ee80000300800 */
[----:B------:R-:W5:Y:S04]  /*33560*/  LDL.LU R24, [R1+0x150] ;  /* 0x0001500001187983 */ /* 0x000f680000300800 */
[----:B------:R-:W5:Y:S04]  /*33570*/  LDL.LU R25, [R1+0x154] ;  /* 0x0001540001197983 */ /* 0x000f680000300800 */
[----:B------:R-:W2:Y:S04]  /*33580*/  LDL.LU R26, [R1+0x158] ;  /* 0x00015800011a7983 */ /* 0x000ea80000300800 */
[----:B------:R-:W2:Y:S04]  /*33590*/  LDL.LU R27, [R1+0x15c] ;  /* 0x00015c00011b7983 */ /* 0x000ea80000300800 */
[----:B--2---:R-:W-:Y:S04]  /*335a0*/  STL.64 [R1+0x3c10], R26 ;  /* 0x003c101a01007387 */ /* 0x004fe80000100a00 */
[----:B-----5:R0:W-:Y:S01]  /*335b0*/  STL.64 [R1+0x3c08], R24 ;  /* 0x003c081801007387 */ /* 0x0201e20000100a00 */
[----:B---3--:R-:W-:-:S03]  /*335c0*/  IMAD.MOV.U32 R18, RZ, RZ, R0 ;  /* 0x000000ffff127224 */ /* 0x008fc600078e0000 */
[----:B0-----:R-:W2:Y:S04]  /*335d0*/  LDL.LU R24, [R1+0x170] ;  /* 0x0001700001187983 */ /* 0x001ea80000300800 */
[----:B------:R-:W2:Y:S04]  /*335e0*/  LDL.LU R25, [R1+0x174] ;  /* 0x0001740001197983 */ /* 0x000ea80000300800 */
[----:B------:R-:W2:Y:S04]  /*335f0*/  LDL.LU R26, [R1+0x178] ;  /* 0x00017800011a7983 */ /* 0x000ea80000300800 */
[----:B------:R-:W2:Y:S04]  /*33600*/  LDL.LU R27, [R1+0x17c] ;  /* 0x00017c00011b7983 */ /* 0x000ea80000300800 */
[----:B------:R-:W3:Y:S04]  /*33610*/  LDL.LU R16, [R1+0x110] ;  /* 0x0001100001107983 */ /* 0x000ee80000300800 */
[----:B------:R-:W3:Y:S04]  /*33620*/  LDL.LU R17, [R1+0x114] ;  /* 0x0001140001117983 */ /* 0x000ee80000300800 */
[----:B------:R-:W5:Y:S04]  /*33630*/  LDL.LU R0, [R1+0x3c2c] ;  /* 0x003c2c0001007983 */ /* 0x000f680000300800 */
[----:B------:R-:W3:Y:S01]  /*33640*/  LDL.LU R19, [R1+0x11c] ;  /* 0x00011c0001137983 */ /* 0x000ee20000300800 */
[----:B----4-:R-:W-:-:S03]  /*33650*/  MOV R20, R29 ;  /* 0x0000001d00147202 */ /* 0x010fc60000000f00 */
[----:B------:R-:W4:Y:S04]  /*33660*/  LDL.LU R29, [R1+0x3c28] ;  /* 0x003c2800011d7983 */ /* 0x000f280000300800 */
[----:B------:R-:W2:Y:S04]  /*33670*/  LDL.LU R21, [R1+0x164] ;  /* 0x0001640001157983 */ /* 0x000ea80000300800 */
[----:B------:R-:W2:Y:S04]  /*33680*/  LDL.LU R22, [R1+0x168] ;  /* 0x0001680001167983 */ /* 0x000ea80000300800 */
[----:B------:R-:W2:Y:S04]  /*33690*/  LDL.LU R23, [R1+0x16c] ;  /* 0x00016c0001177983 */ /* 0x000ea80000300800 */
[----:B-----5:R-:W0:Y:S02]  /*336a0*/  LDSM.16.MT88.4 R12, [R0+UR5+0x34000] ;  /* 0x03400005000c783b */ /* 0x020e240008004200 */
[----:B0-----:R-:W-:-:S02]  /*336b0*/  IMAD.MOV.U32 R28, RZ, RZ, R14 ;  /* 0x000000ffff1c7224 */ /* 0x001fc400078e000e */
[----:B------:R-:W-:Y:S01]  /*336c0*/  STL.64 [R1+0x50], R12 ;  /* 0x0000500c01007387 */ /* 0x000fe20000100a00 */
[----:B------:R-:W-:-:S03]  /*336d0*/  MOV R3, R15 ;  /* 0x0000000f00037202 */ /* 0x000fc60000000f00 */
[----:B----4-:R-:W0:Y:S04]  /*336e0*/  LDSM.16.M88.4 R12, [R29+UR5+0x40300] ;  /* 0x040300051d0c783b */ /* 0x010e280008000200 */
[----:B------:R-:W-:Y:S04]  /*336f0*/  STL [R1+0x3b90], R28 ;  /* 0x003b901c01007387 */ /* 0x000fe80000100800 */
[----:B0-----:R-:W-:Y:S04]  /*33700*/  STL [R1+0x3a2c], R14 ;  /* 0x003a2c0e01007387 */ /* 0x001fe80000100800 */
[----:B------:R-:W-:Y:S04]  /*33710*/  STL [R1+0x3a28], R15 ;  /* 0x003a280f01007387 */ /* 0x000fe80000100800 */
[----:B------:R0:W-:Y:S04]  /*33720*/  STL.64 [R1+0x3b60], R12 ;  /* 0x003b600c01007387 */ /* 0x0001e80000100a00 */
[----:B0-----:R-:W4:Y:S04]  /*33730*/  LDL.LU R12, [R1+0xd0] ;  /* 0x0000d000010c7983 */ /* 0x001f280000300800 */
[----:B------:R-:W4:Y:S04]  /*33740*/  LDL.LU R13, [R1+0xd4] ;  /* 0x0000d400010d7983 */ /* 0x000f280000300800 */
[----:B------:R-:W4:Y:S04]  /*33750*/  LDL.LU R14, [R1+0xd8] ;  /* 0x0000d800010e7983 */ /* 0x000f280000300800 */
[----:B------:R-:W4:Y:S04]  /*33760*/  LDL.LU R15, [R1+0xdc] ;  /* 0x0000dc00010f7983 */ /* 0x000f280000300800 */
[----:B------:R-:W-:Y:S01]  /*33770*/  STL [R1+0x35b0], R29 ;  /* 0x0035b01d01007387 */ /* 0x000fe20000100800 */
[----:B----4-:R-:W-:-:S15]  /*33780*/  HMMA.16816.F32.BF16 R8, R8, R6, R12 ;  /* 0x000000060808723c */ /* 0x010fde000004180c */
[----:B------:R-:W-:-:S04]  /*33790*/  NOP ;  /* 0x0000000000007918 */ /* 0x000fc80000000000 */
[----:B------:R-:W-:Y:S04]  /*337a0*/  STL.64 [R1+0xe0], R8 ;  /* 0x0000e00801007387 */ /* 0x000fe80000100a00 */
[----:B------:R-:W-:Y:S01]  /*337b0*/  STL [R1+0xe8], R10 ;  /* 0x0000e80a01007387 */ /* 0x000fe20000100800 */
[----:B------:R-:W-:-:S03]  /*337c0*/  IMAD.MOV.U32 R2, RZ, RZ, R11 ;  /* 0x000000ffff027224 */ /* 0x000fc600078e000b */
[----:B------:R-:W4:Y:S04]  /*337d0*/  LDL.LU R12, [R1+0x100] ;  /* 0x00010000010c7983 */ /* 0x000f280000300800 */
[----:B------:R-:W0:Y:S04]  /*337e0*/  LDSM.16.MT88.4 R8, [R0+UR5+0x34080] ;  /* 0x034080050008783b */ /* 0x000e280008004200 */
[----:B------:R-:W4:Y:S04]  /*337f0*/  LDL.LU R13, [R1+0x104] ;  /* 0x00010400010d7983 */ /* 0x000f280000300800 */
[----:B------:R-:W4:Y:S04]  /*33800*/  LDL.LU R14, [R1+0x108] ;  /* 0x00010800010e7983 */ /* 0x000f280000300800 */
[----:B------:R-:W4:Y:S04]  /*33810*/  LDL.LU R15, [R1+0x10c] ;  /* 0x00010c00010f7983 */ /* 0x000f280000300800 */
        /* <DEDUP_REMOVED lines=34> */
[----:B------:R1:W-:Y:S04]  /*33a40*/  STL.64 [R1+0x68], R10 ;  /* 0x0000680a01007387 */ /* 0x0003e80000100a00 */
[----:B0-----:R-:W5:Y:S04]  /*33a50*/  LDL.LU R8, [R1+0x120] ;  /* 0x0001200001087983 */ /* 0x001f680000300800 */
[----:B------:R-:W5:Y:S04]  /*33a60*/  LDL.LU R9, [R1+0x124] ;  /* 0x0001240001097983 */ /* 0x000f680000300800 */
[----:B-1----:R-:W5:Y:S04]  /*33a70*/  LDL.LU R10, [R1+0x128] ;  /* 0x00012800010a7983 */ /* 0x002f680000300800 */
[----:B------:R-:W5:Y:S01]  /*33a80*/  LDL.LU R11, [R1+0x12c] ;  /* 0x00012c00010b7983 */ /* 0x000f620000300800 */
[----:B---3--:R-:W-:Y:S03]  /*33a90*/  HMMA.16816.F32.BF16 R16, R16, R6, R20 ;  /* 0x000000061010723c */ /* 0x008fe60000041814 */
[----:B------:R-:W2:Y:S04]  /*33aa0*/  LDL.LU.64 R22, [R1+0x3ba0] ;  /* 0x003ba00001167983 */ /* 0x000ea80000300a00 */
[----:B------:R-:W2:-:S12]  /*33ab0*/  LDL.LU.64 R20, [R1+0x3b98] ;  /* 0x003b980001147983 */ /* 0x000e980000300a00 */
[----:B------:R0:W-:Y:S04]  /*33ac0*/  STL.64 [R1+0x70], R16 ;  /* 0x0000701001007387 */ /* 0x0001e80000100a00 */
[----:B------:R1:W-:Y:S01]  /*33ad0*/  STL.64 [R1+0x78], R18 ;  /* 0x0000781201007387 */ /* 0x0003e20000100a00 */
[----:B0-----:R-:W-:Y:S01]  /*33ae0*/  IMAD.MOV.U32 R16, RZ, RZ, R28 ;  /* 0x000000ffff107224 */ /* 0x001fe200078e001c */
[----:B------:R-:W-:Y:S02]  /*33af0*/  MOV R17, R4 ;  /* 0x0000000400117202 */ /* 0x000fe40000000f00 */
[----:B------:R-:W3:Y:S04]  /*33b00*/  LDL.LU R28, [R1+0x3b90] ;  /* 0x003b9000011c7983 */ /* 0x000ee80000300800 */
[----:B------:R-:W3:Y:S01]  /*33b10*/  LDL.LU R4, [R1+0x3b8c] ;  /* 0x003b8c0001047983 */ /* 0x000ee20000300800 */
[----:B-1----:R-:W-:-:S03]  /*33b20*/  IMAD.MOV.U32 R18, RZ, RZ, R5 ;  /* 0x000000ffff127224 */ /* 0x002fc600078e0005 */
[----:B------:R-:W3:Y:S01]  /*33b30*/  LDL.LU R5, [R1+0x3b88] ;  /* 0x003b880001057983 */ /* 0x000ee20000300800 */
        /* <DEDUP_REMOVED lines=10> */
[----:B------:R-:W4:-:S15]  /*33be0*/  LDL.LU R24, [R1+0x30] ;  /* 0x0000300001187983 */ /* 0x000f1e0000300800 */
[----:B------:R-:W-:Y:S01]  /*33bf0*/  NOP ;  /* 0x0000000000007918 */ /* 0x000fe20000000000 */
[----:B------:R-:W-:Y:S04]  /*33c00*/  STL.64 [R1+0x80], R8 ;  /* 0x0000800801007387 */ /* 0x000fe80000100a00 */
[----:B------:R-:W-:Y:S04]  /*33c10*/  STL.64 [R1+0x88], R10 ;  /* 0x0000880a01007387 */ /* 0x000fe80000100a00 */
[----:B------:R-:W4:Y:S04]  /*33c20*/  LDL.LU R25, [R1+0x34] ;  /* 0x0000340001197983 */ /* 0x000f280000300800 */
[----:B------:R-:W0:Y:S01]  /*33c30*/  LDSM.16.MT88.4 R8, [R0+UR5+0x34100] ;  /* 0x034100050008783b */ /* 0x000e220008004200 */
[----:B---3--:R-:W-:Y:S01]  /*33c40*/  IMAD.MOV.U32 R26, RZ, RZ, R5 ;  /* 0x000000ffff1a7224 */ /* 0x008fe200078e0005 */
[----:B------:R-:W-:-:S02]  /*33c50*/  MOV R27, R4 ;  /* 0x00000004001b7202 */ /* 0x000fc40000000f00 */
[----:B------:R-:W3:Y:S04]  /*33c60*/  LDL.LU R5, [R1+0x3b74] ;  /* 0x003b740001057983 */ /* 0x000ee80000300800 */
[----:B------:R-:W3:Y:S04]  /*33c70*/  LDL.LU R4, [R1+0x3b70] ;  /* 0x003b700001047983 */ /* 0x000ee80000300800 */
[----:B0-----:R0:W-:Y:S04]  /*33c80*/  STL [R1+0x3b58], R8 ;  /* 0x003b580801007387 */ /* 0x0011e80000100800 */
[----:B------:R1:W-:Y:S04]  /*33c90*/  STL [R1+0x3b54], R9 ;  /* 0x003b540901007387 */ /* 0x0003e80000100800 */
[----:B------:R5:W-:Y:S04]  /*33ca0*/  STL [R1+0x3b50], R10 ;  /* 0x003b500a01007387 */ /* 0x000be80000100800 */
[----:B------:R2:W-:Y:S04]  /*33cb0*/  STL [R1+0x3b4c], R11 ;  /* 0x003b4c0b01007387 */ /* 0x0005e80000100800 */
[----:B0-----:R-:W3:Y:S04]  /*33cc0*/  LDL.LU R8, [R1+0x50] ;  /* 0x0000500001087983 */ /* 0x001ee80000300800 */
[----:B-1----:R-:W3:Y:S01]  /*33cd0*/  LDL.LU R9, [R1+0x54] ;  /* 0x0000540001097983 */ /* 0x002ee20000300800 */
[----:B-----5:R-:W-:Y:S01]  /*33ce0*/  IMAD.MOV.U32 R10, RZ, RZ, R28 ;  /* 0x000000ffff0a7224 */ /* 0x020fe200078e001c */
[----:B--2---:R-:W-:-:S02]  /*33cf0*/  MOV R11, R3 ;  /* 0x00000003000b7202 */ /* 0x004fc40000000f00 */
[----:B------:R-:W2:Y:S04]  /*33d00*/  LDL.LU R28, [R1+0x3b6c] ;  /* 0x003b6c00011c7983 */ /* 0x000ea80000300800 */
[----:B------:R-:W5:Y:S01]  /*33d10*/  LDL.LU R3, [R1+0x3b68] ;  /* 0x003b680001037983 */ /* 0x000f620000300800 */
[----:B----4-:R-:W-:Y:S03]  /*33d20*/  HMMA.16816.F32.BF16 R24, R24, R6, R12 ;  /* 0x000000061818723c */ /* 0x010fe6000004180c */
[----:B------:R-:W3:-:S15]  /*33d30*/  LDL.LU.64 R12, [R1+0x3b60] ;  /* 0x003b6000010c7983 */ /* 0x000ede0000300a00 */
[----:B------:R-:W-:Y:S01]  /*33d40*/  NOP ;  /* 0x0000000000007918 */ /* 0x000fe20000000000 */
[----:B------:R-:W-:Y:S04]  /*33d50*/  STL.64 [R1+0x140], R24 ;  /* 0x0001401801007387 */ /* 0x000fe80000100a00 */
[----:B------:R-:W-:Y:S04]  /*33d60*/  STL.64 [R1+0x148], R26 ;  /* 0x0001481a01007387 */ /* 0x000fe80000100a00 */
[----:B------:R-:W3:Y:S04]  /*33d70*/  LDL.LU R6, [R1+0xf8] ;  /* 0x0000f80001067983 */ /* 0x000ee80000300800 */
[----:B------:R-:W3:Y:S04]  /*33d80*/  LDL.LU R7, [R1+0xfc] ;  /* 0x0000fc0001077983 */ /* 0x000ee80000300800 */
[----:B------:R-:W0:Y:S01]  /*33d90*/  LDSM.16.MT88.4 R24, [R0+UR5+0x34180] ;  /* 0x034180050018783b */ /* 0x000e220008004200 */
[----:B------:R-:W-:-:S03]  /*33da0*/  MOV R19, R29 ;  /* 0x0000001d00137202 */ /* 0x000fc60000000f00 */
[----:B0-----:R-:W-:Y:S04]  /*33db0*/  STL.64 [R1+0x3b38], R26 ;  /* 0x003b381a01007387 */ /* 0x001fe80000100a00 */
[----:B------:R-:W-:Y:S01]  /*33dc0*/  STL.64 [R1+0x3b30], R24 ;  /* 0x003b301801007387 */ /* 0x000fe20000100a00 */
[----:B---3--:R-:W-:Y:S03]  /*33dd0*/  HMMA.16816.F32.BF16 R8, R8, R12, R4 ;  /* 0x0000000c0808723c */ /* 0x008fe60000041804 */
[----:B-----5:R-:W0:-:S15]  /*33de0*/  LDSM.16.MT88.4 R4, [R3+UR5+0x34000] ;  /* 0x034000050304783b */ /* 0x020e1e0008004200 */
[----:B------:R-:W-:Y:S01]  /*33df0*/  NOP ;  /* 0x0000000000007918 */ /* 0x000fe20000000000 */
[----:B------:R-:W-:Y:S01]  /*33e00*/  IMAD.MOV.U32 R14, RZ, RZ, R9 ;  /* 0x000000ffff0e7224 */ /* 0x000fe200078e0009 */
[----:B------:R-:W-:Y:S01]  /*33e10*/  MOV R15, R10 ;  /* 0x0000000a000f7202 */ /* 0x000fe20000000f00 */
[----:B------:R-:W-:Y:S01]  /*33e20*/  STL [R1+0x120], R8 ;  /* 0x0001200801007387 */ /* 0x000fe20000100800 */
[----:B------:R-:W-:-:S03]  /*33e30*/  IMAD.MOV.U32 R29, RZ, RZ, R11 ;  /* 0x000000ffff1d7224 */ /* 0x000fc600078e000b */
[----:B------:R-:W1:Y:S04]  /*33e40*/  LDSM.16.MT88.4 R8, [R3+UR5+0x34080] ;  /* 0x034080050308783b */ /* 0x000e680008004200 */
[----:B------:R-:W-:Y:S04]  /*33e50*/  STL [R1+0x3a38], R14 ;  /* 0x003a380e01007387 */ /* 0x000fe80000100800 */
[----:B------:R-:W-:Y:S04]  /*33e60*/  STL [R1+0x3a34], R15 ;  /* 0x003a340f01007387 */ /* 0x000fe80000100800 */
[----:B------:R-:W-:Y:S04]  /*33e70*/  STL [R1+0x3a30], R29 ;  /* 0x003a301d01007387 */ /* 0x000fe80000100800 */
[----:B0-----:R1:W-:Y:S04]  /*33e80*/  STL.64 [R1+0x3b28], R6 ;  /* 0x003b280601007387 */ /* 0x0013e80000100a00 */
[----:B------:R0:W-:Y:S01]  /*33e90*/  STL.64 [R1+0x3b20], R4 ;  /* 0x003b200401007387 */ /* 0x0001e20000100a00 */
[----:B-1----:R-:W-:Y:S01]  /*33ea0*/  MOV R7, R8 ;  /* 0x0000000800077202 */ /* 0x002fe20000000f00 */
[----:B------:R-:W-:Y:S01]  /*33eb0*/  IMAD.MOV.U32 R6, RZ, RZ, R9 ;  /* 0x000000ffff067224 */ /* 0x000fe200078e0009 */
[----:B0-----:R-:W-:Y:S01]  /*33ec0*/  MOV R5, R10 ;  /* 0x0000000a00057202 */ /* 0x001fe20000000f00 */
[----:B------:R-:W-:-:S02]  /*33ed0*/  IMAD.MOV.U32 R4, RZ, RZ, R11 ;  /* 0x000000ffff047224 */ /* 0x000fc400078e000b */
[----:B------:R-:W0:Y:S02]  /*33ee0*/  LDSM.16.MT88.4 R8, [R3+UR5+0x34100] ;  /* 0x034100050308783b */ /* 0x000e240008004200 */
[----:B0-----:R-:W-:Y:S01]  /*33ef0*/  MOV R25, R8 ;  /* 0x0000000800197202 */ /* 0x001fe20000000f00 */
[----:B------:R-:W-:Y:S01]  /*33f00*/  IMAD.MOV.U32 R24, RZ, RZ, R9 ;  /* 0x000000ffff187224 */ /* 0x000fe200078e0009 */
[----:B------:R-:W-:Y:S01]  /*33f10*/  MOV R15, R10 ;  /* 0x0000000a000f7202 */ /* 0x000fe20000000f00 */
[----:B------:R-:W-:Y:S02]  /*33f20*/  IMAD.MOV.U32 R14, RZ, RZ, R11 ;  /* 0x000000ffff0e7224 */ /* 0x000fe400078e000b */
[----:B------:R-:W0:Y:S01]  /*33f30*/  LDSM.16.MT88.4 R8, [R3+UR5+0x34180] ;  /* 0x034180050308783b */ /* 0x000e220008004200 */
[----:B------:R-:W-:Y:S03]  /*33f40*/  HMMA.16816.F32.BF16 R16, R16, R12, R20 ;  /* 0x0000000c1010723c */ /* 0x000fe60000041814 */
[----:B--2---:R-:W-:Y:S01]  /*33f50*/  LDSM.16.MT88.4 R20, [R28+UR5+0x34080] ;  /* 0x034080051c14783b */ /* 0x004fe20008004200 */
[----:B0-----:R-:W-:Y:S01]  /*33f60*/  MOV R2, R8 ;  /* 0x0000000800027202 */ /* 0x001fe20000000f00 */
[----:B------:R-:W-:Y:S01]  /*33f70*/  IMAD.MOV.U32 R29, RZ, RZ, R9 ;  /* 0x000000ffff1d7224 */ /* 0x000fe200078e0009 */
[----:B------:R-:W-:Y:S01]  /*33f80*/  MOV R27, R10 ;  /* 0x0000000a001b7202 */ /* 0x000fe20000000f00 */
[----:B------:R-:W-:-:S02]  /*33f90*/  IMAD.MOV.U32 R26, RZ, RZ, R11 ;  /* 0x000000ffff1a7224 */ /* 0x000fc400078e000b */
[----:B------:R-:W0:Y:S10]  /*33fa0*/  LDSM.16.MT88.4 R8, [R28+UR5+0x34000] ;  /* 0x034000051c08783b */ /* 0x000e340008004200 */
        /* <DEDUP_REMOVED lines=11> */
[----:B0-----:R0:W-:Y:S04]  /*34060*/  STL.64 [R1+0x3a78], R22 ;  /* 0x003a781601007387 */ /* 0x0011e80000100a00 */
        /* <DEDUP_REMOVED lines=16> */
[----:B------:R-:W-:Y:S04]  /*34170*/  STL.64 [R1+0x3ab8], R22 ;  /* 0x003ab81601007387 */ /* 0x000fe80000100a00 */
[----:B------:R-:W-:Y:S04]  /*34180*/  STL.64 [R1+0x3ab0], R20 ;  /* 0x003ab01401007387 */ /* 0x000fe80000100a00 */
[----:B0-----:R-:W-:Y:S04]  /*34190*/  STL.64 [R1+0x3a68], R18 ;  /* 0x003a681201007387 */ /* 0x001fe80000100a00 */
[----:B------:R0:W-:Y:S04]  /*341a0*/  STL.64 [R1+0x3a60], R16 ;  /* 0x003a601001007387 */ /* 0x0001e80000100a00 */
[----:B0-----:R-:W3:Y:S04]  /*341b0*/  LDL.LU R16, [R1+0x90] ;  /* 0x0000900001107983 */ /* 0x001ee80000300800 */
[----:B------:R-:W3:Y:S04]  /*341c0*/  LDL.LU R17, [R1+0x94] ;  /* 0x0000940001117983 */ /* 0x000ee80000300800 */
[----:B------:R-:W4:Y:S04]  /*341d0*/  LDL.LU R18, [R1+0x98] ;  /* 0x0000980001127983 */ /* 0x000f280000300800 */
[----:B------:R-:W4:Y:S01]  /*341e0*/  LDL.LU R19, [R1+0x9c] ;  /* 0x00009c0001137983 */ /* 0x000f220000300800 */
[----:B------:R-:W-:Y:S01]  /*341f0*/  MOV R22, R27 ;  /* 0x0000001b00167202 */ /* 0x000fe20000000f00 */
[----:B------:R-:W-:Y:S01]  /*34200*/  IMAD.MOV.U32 R23, RZ, RZ, R26 ;  /* 0x000000ffff177224 */ /* 0x000fe200078e001a */
[----:B------:R-:W-:Y:S01]  /*34210*/  MOV R20, R2 ;  /* 0x0000000200147202 */ /* 0x000fe20000000f00 */
[----:B------:R-:W-:Y:S01]  /*34220*/  IMAD.MOV.U32 R21, RZ, RZ, R29 ;  /* 0x000000ffff157224 */ /* 0x000fe200078e001d */
[----:B------:R-:W5:Y:S04]  /*34230*/  LDL.LU R2, [R1+0x3b48] ;  /* 0x003b480001027983 */ /* 0x000f680000300800 */
        /* <DEDUP_REMOVED lines=9> */
[----:B------:R-:W-:Y:S01]  /*342d0*/  IMAD.MOV.U32 R23, RZ, RZ, R14 ;  /* 0x000000ffff177224 */ /* 0x000fe200078e000e */
[----:B------:R-:W-:Y:S01]  /*342e0*/  MOV R20, R25 ;  /* 0x0000001900147202 */ /* 0x000fe20000000f00 */
[----:B------:R-:W-:-:S03]  /*342f0*/  IMAD.MOV.U32 R21, RZ, RZ, R24 ;  /* 0x000000ffff157224 */ /* 0x000fc600078e0018 */
[----:B------:R-:W-:Y:S04]  /*34300*/  STL.64 [R1+0x3af8], R22 ;  /* 0x003af81601007387 */ /* 0x000fe80000100a00 */
[----:B------:R-:W-:Y:S04]  /*34310*/  STL.64 [R1+0x3af0], R20 ;  /* 0x003af01401007387 */ /* 0x000fe80000100a00 */
[----:B----4-:R-:W-:Y:S04]  /*34320*/  STL.64 [R1+0x3aa8], R18 ;  /* 0x003aa81201007387 */ /* 0x010fe80000100a00 */
[----:B---3--:R0:W-:Y:S04]  /*34330*/  STL.64 [R1+0x3aa0], R16 ;  /* 0x003aa01001007387 */ /* 0x0081e80000100a00 */
[----:B0-----:R-:W3:Y:S04]  /*34340*/  LDL.LU R16, [R1+0xd0] ;  /* 0x0000d00001107983 */ /* 0x001ee80000300800 */
[----:B------:R-:W3:Y:S04]  /*34350*/  LDL.LU R17, [R1+0xd4] ;  /* 0x0000d40001117983 */ /* 0x000ee80000300800 */
[----:B------:R-:W4:Y:S01]  /*34360*/  LDL.LU R18, [R1+0xd8] ;  /* 0x0000d80001127983 */ /* 0x000f220000300800 */
[----:B-----5:R-:W-:-:S03]  /*34370*/  MOV R19, R2 ;  /* 0x0000000200137202 */ /* 0x020fc60000000f00 */
[----:B------:R-:W5:Y:S04]  /*34380*/  LDL.LU R2, [R1+0x3b44] ;  /* 0x003b440001027983 */ /* 0x000f680000300800 */
[----:B------:R-:W2:Y:S04]  /*34390*/  LDL.LU R24, [R1+0x1a0] ;  /* 0x0001a00001187983 */ /* 0x000ea80000300800 */
[----:B------:R-:W2:Y:S04]  /*343a0*/  LDL.LU R25, [R1+0x1a4] ;  /* 0x0001a40001197983 */ /* 0x000ea80000300800 */
[----:B------:R-:W2:Y:S04]  /*343b0*/  LDL.LU R26, [R1+0x1a8] ;  /* 0x0001a800011a7983 */ /* 0x000ea80000300800 */
[----:B------:R-:W2:Y:S01]  /*343c0*/  LDL.LU R27, [R1+0x1ac] ;  /* 0x0001ac00011b7983 */ /* 0x000ea20000300800 */
[----:B------:R-:W-:Y:S01]  /*343d0*/  IMAD.MOV.U32 R22, RZ, RZ, R5 ;  /* 0x000000ffff167224 */ /* 0x000fe200078e0005 */
[----:B------:R-:W-:Y:S01]  /*343e0*/  MOV R23, R4 ;  /* 0x0000000400177202 */ /* 0x000fe20000000f00 */
[----:B------:R-:W-:Y:S01]  /*343f0*/  IMAD.MOV.U32 R20, RZ, RZ, R7 ;  /* 0x000000ffff147224 */ /* 0x000fe200078e0007 */
[----:B------:R-:W-:Y:S01]  /*34400*/  MOV R21, R6 ;  /* 0x0000000600157202 */ /* 0x000fe20000000f00 */
        /* <DEDUP_REMOVED lines=10> */
[----:B----4-:R-:W-:Y:S04]  /*344b0*/  STL.64 [R1+0x3ac8], R18 ;  /* 0x003ac81201007387 */ /* 0x010fe80000100a00 */
[----:B---3--:R0:W-:Y:S04]  /*344c0*/  STL.64 [R1+0x3ac0], R16 ;  /* 0x003ac01001007387 */ /* 0x0081e80000100a00 */
[----:B0-----:R-:W3:Y:S04]  /*344d0*/  LDL.LU R16, [R1+0xe0] ;  /* 0x0000e00001107983 */ /* 0x001ee80000300800 */
[----:B------:R-:W3:Y:S04]  /*344e0*/  LDL.LU R17, [R1+0xe4] ;  /* 0x0000e40001117983 */ /* 0x000ee80000300800 */
[----:B------:R-:W4:Y:S01]  /*344f0*/  LDL.LU R18, [R1+0xe8] ;  /* 0x0000e80001127983 */ /* 0x000f220000300800 */
[----:B-----5:R-:W-:-:S03]  /*34500*/  IMAD.MOV.U32 R19, RZ, RZ, R2 ;  /* 0x000000ffff137224 */ /* 0x020fc600078e0002 */
[----:B------:R-:W5:Y:S04]  /*34510*/  LDL.LU R2, [R1+0x3b40] ;  /* 0x003b400001027983 */ /* 0x000f680000300800 */
[----:B----4-:R-:W-:Y:S04]  /*34520*/  STL.64 [R1+0x3ae8], R18 ;  /* 0x003ae81201007387 */ /* 0x010fe80000100a00 */
[----:B---3--:R0:W-:Y:S04]  /*34530*/  STL.64 [R1+0x3ae0], R16 ;  /* 0x003ae01001007387 */ /* 0x0081e80000100a00 */
[----:B0-----:R-:W3:Y:S04]  /*34540*/  LDL.LU R16, [R1+0x180] ;  /* 0x0001800001107983 */ /* 0x001ee80000300800 */
[----:B------:R-:W3:Y:S04]  /*34550*/  LDL.LU R17, [R1+0x184] ;  /* 0x0001840001117983 */ /* 0x000ee80000300800 */
[----:B------:R-:W4:Y:S04]  /*34560*/  LDL.LU R18, [R1+0x188] ;  /* 0x0001880001127983 */ /* 0x000f280000300800 */
[----:B------:R-:W4:Y:S01]  /*34570*/  LDL.LU R19, [R1+0x18c] ;  /* 0x00018c0001137983 */ /* 0x000f220000300800 */
[-C--:B--2---:R-:W-:Y:S03]  /*34580*/  HMMA.16816.F32.BF16 R8, R8, R12.reuse, R24 ;  /* 0x0000000c0808723c */ /* 0x084fe60000041818 */
[----:B----4-:R-:W-:Y:S04]  /*34590*/  STL.64 [R1+0x3b08], R18 ;  /* 0x003b081201007387 */ /* 0x010fe80000100a00 */
[----:B---3--:R0:W-:Y:S04]  /*345a0*/  STL.64 [R1+0x3b00], R16 ;  /* 0x003b001001007387 */ /* 0x0081e80000100a00 */
        /* <DEDUP_REMOVED lines=8> */
[----:B-----5:R-:W0:Y:S04]  /*34630*/  LDSM.16.MT88.4 R8, [R2+UR5+0x34000] ;  /* 0x034000050208783b */ /* 0x020e280008004200 */
[----:B0-----:R-:W-:Y:S04]  /*34640*/  STL.64 [R1+0x3a58], R10 ;  /* 0x003a580a01007387 */ /* 0x001fe80000100a00 */
[----:B------:R0:W-:Y:S04]  /*34650*/  STL.64 [R1+0x3a50], R8 ;  /* 0x003a500801007387 */ /* 0x0001e80000100a00 */
[----:B0-----:R-:W4:Y:S04]  /*34660*/  LDL.LU R8, [R1+0x60] ;  /* 0x0000600001087983 */ /* 0x001f280000300800 */
[----:B------:R-:W4:Y:S04]  /*34670*/  LDL.LU R9, [R1+0x64] ;  /* 0x0000640001097983 */ /* 0x000f280000300800 */
[----:B------:R-:W4:Y:S04]  /*34680*/  LDL.LU R10, [R1+0x68] ;  /* 0x00006800010a7983 */ /* 0x000f280000300800 */
[----:B------:R-:W4:Y:S01]  /*34690*/  LDL.LU R11, [R1+0x6c] ;  /* 0x00006c00010b7983 */ /* 0x000f220000300800 */
        /* <DEDUP_REMOVED lines=57> */
[----:B------:R1:W-:Y:S04]  /*34a30*/  STL.64 [R1+0xe8], R22 ;  /* 0x0000e81601007387 */ /* 0x0003e80000100a00 */
[----:B0-----:R-:W2:Y:S04]  /*34a40*/  LDL.LU R20, [R1+0x80] ;  /* 0x0000800001147983 */ /* 0x001ea80000300800 */
[----:B------:R-:W2:Y:S04]  /*34a50*/  LDL.LU R21, [R1+0x84] ;  /* 0x0000840001157983 */ /* 0x000ea80000300800 */
[----:B-1----:R-:W2:Y:S04]  /*34a60*/  LDL.LU R22, [R1+0x88] ;  /* 0x0000880001167983 */ /* 0x002ea80000300800 */
[----:B------:R-:W2:Y:S01]  /*34a70*/  LDL.LU R23, [R1+0x8c] ;  /* 0x00008c0001177983 */ /* 0x000ea20000300800 */
[----:B----4-:R-:W-:Y:S03]  /*34a80*/  HMMA.16816.F32.BF16 R16, R16, R12, R8 ;  /* 0x0000000c1010723c */ /* 0x010fe60000041808 */
        /* <DEDUP_REMOVED lines=10> */
[----:B------:R-:W-:Y:S01]  /*34b30*/  STL [R1+0x3a10], R2 ;  /* 0x003a100201007387 */ /* 0x000fe20000100800 */
[----:B-----5:R-:W-:Y:S03]  /*34b40*/  HMMA.16816.F32.BF16 R24, R8, R12, R24 ;  /* 0x0000000c0818723c */ /* 0x020fe60000041818 */
[----:B------:R-:W3:-:S15]  /*34b50*/  LDL.LU R8, [R1+0xa0] ;  /* 0x0000a00001087983 */ /* 0x000ede0000300800 */
[----:B------:R-:W-:Y:S01]  /*34b60*/  NOP ;  /* 0x0000000000007918 */ /* 0x000fe20000000000 */
[----:B------:R-:W-:Y:S04]  /*34b70*/  STL.64 [R1+0x60], R24 ;  /* 0x0000601801007387 */ /* 0x000fe80000100a00 */
[----:B------:R-:W-:Y:S04]  /*34b80*/  STL.64 [R1+0x68], R26 ;  /* 0x0000681a01007387 */ /* 0x000fe80000100a00 */
[----:B------:R-:W0:Y:S04]  /*34b90*/  LDSM.16.MT88.4 R24, [R0+UR5+0x36000] ;  /* 0x036000050018783b */ /* 0x000e280008004200 */
[----:B------:R-:W3:Y:S04]  /*34ba0*/  LDL.LU R9, [R1+0xa4] ;  /* 0x0000a40001097983 */ /* 0x000ee80000300800 */
[----:B------:R-:W3:Y:S04]  /*34bb0*/  LDL.LU R10, [R1+0xa8] ;  /* 0x0000a800010a7983 */ /* 0x000ee80000300800 */
[----:B------:R-:W3:Y:S04]  /*34bc0*/  LDL.LU R11, [R1+0xac] ;  /* 0x0000ac00010b7983 */ /* 0x000ee80000300800 */
[----:B0-----:R0:W-:Y:S01]  /*34bd0*/  STL [R1+0x5c], R27 ;  /* 0x00005c1b01007387 */ /* 0x0011e20000100800 */
[----:B------:R-:W-:-:S02]  /*34be0*/  MOV R29, R26 ;  /* 0x0000001a001d7202 */ /* 0x000fc40000000f00 */
[----:B------:R-:W-:Y:S01]  /*34bf0*/  MOV R14, R24 ;  /* 0x00000018000e7202 */ /* 0x000fe20000000f00 */
[----:B------:R-:W-:Y:S01]  /*34c00*/  IMAD.MOV.U32 R15, RZ, RZ, R25 ;  /* 0x000000ffff0f7224 */ /* 0x000fe200078e0019 */
[----:B0-----:R-:W3:Y:S04]  /*34c10*/  LDL.LU.64 R26, [R1+0x3a48] ;  /* 0x003a4800011a7983 */ /* 0x001ee80000300a00 */
[----:B------:R-:W3:Y:S01]  /*34c20*/  LDL.LU.64 R24, [R1+0x3a40] ;  /* 0x003a400001187983 */ /* 0x000ee20000300a00 */
[----:B--2---:R-:W-:Y:S03]  /*34c30*/  HMMA.16816.F32.BF16 R4, R4, R12, R20 ;  /* 0x0000000c0404723c */ /* 0x004fe60000041814 */
[----:B------:R-:W0:Y:S02]  /*34c40*/  LDSM.16.MT88.4 R20, [R0+UR5+0x36100] ;  /* 0x036100050014783b */ /* 0x000e240008004200 */
[----:B0-----:R-:W-:-:S03]  /*34c50*/  IMAD.MOV.U32 R2, RZ, RZ, R23 ;  /* 0x000000ffff027224 */ /* 0x001fc600078e0017 */
[----:B---3--:R-:W-:Y:S01]  /*34c60*/  HMMA.16816.F32.BF16 R8, R24, R12, R8 ;  /* 0x0000000c1808723c */ /* 0x008fe20000041808 */
[----:B------:R-:W-:-:S15]  /*34c70*/  LDSM.16.MT88.4 R24, [R0+UR5+0x36080] ;  /* 0x036080050018783b */ /* 0x000fde0008004200 */
[----:B------:R-:W-:-:S03]  /*34c80*/  NOP ;  /* 0x0000000000007918 */ /* 0x000fc60000000000 */
[----:B------:R-:W-:Y:S04]  /*34c90*/  STL.64 [R1+0x180], R8 ;  /* 0x0001800801007387 */ /* 0x000fe80000100a00 */
[----:B------:R-:W-:Y:S04]  /*34ca0*/  STL.64 [R1+0x188], R10 ;  /* 0x0001880a01007387 */ /* 0x000fe80000100a00 */
[----:B------:R-:W-:Y:S04]  /*34cb0*/  STL.64 [R1+0x20], R20 ;  /* 0x0000201401007387 */ /* 0x000fe80000100a00 */
[----:B------:R-:W-:Y:S04]  /*34cc0*/  STL.64 [R1+0x160], R4 ;  /* 0x0001600401007387 */ /* 0x000fe80000100a00 */
[----:B------:R-:W-:Y:S04]  /*34cd0*/  STL.64 [R1+0x168], R6 ;  /* 0x0001680601007387 */ /* 0x000fe80000100a00 */
[----:B------:R-:W-:Y:S04]  /*34ce0*/  STL [R1+0x28], R22 ;  /* 0x0000281601007387 */ /* 0x000fe80000100800 */
[----:B------:R-:W0:Y:S04]  /*34cf0*/  LDSM.16.MT88.4 R20, [R0+UR5+0x36180] ;  /* 0x036180050014783b */ /* 0x000e280008004200 */
[----:B------:R-:W1:Y:S04]  /*34d00*/  LDSM.16.MT88.4 R4, [R3+UR5+0x36000] ;  /* 0x036000050304783b */ /* 0x000e680008004200 */
[----:B------:R2:W-:Y:S04]  /*34d10*/  STL [R1+0x3a14], R2 ;  /* 0x003a140201007387 */ /* 0x0005e80000100800 */
[----:B------:R-:W-:Y:S04]  /*34d20*/  STL [R1+0x3958], R0 ;  /* 0x0039580001007387 */ /* 0x000fe80000100800 */
[----:B0-----:R-:W-:Y:S04]  /*34d30*/  STL.64 [R1+0x10], R20 ;  /* 0x0000101401007387 */ /* 0x001fe80000100a00 */
[----:B------:R-:W-:Y:S04]  /*34d40*/  STL.64 [R1+0x18], R22 ;  /* 0x0000181601007387 */ /* 0x000fe80000100a00 */
[----:B-1----:R-:W-:Y:S04]  /*34d50*/  STL.64 [R1], R4 ;  /* 0x0000000401007387 */ /* 0x002fe80000100a00 */
[----:B------:R-:W-:Y:S01]  /*34d60*/  STL [R1+0x8], R6 ;  /* 0x0000080601007387 */ /* 0x000fe20000100800 */
[----:B--2---:R-:W-:Y:S01]  /*34d70*/  MOV R2, R7 ;  /* 0x0000000700027202 */ /* 0x004fe20000000f00 */
[----:B------:R-:W-:-:S02]  /*34d80*/  IMAD.MOV.U32 R11, RZ, RZ, R24 ;  /* 0x000000ffff0b7224 */ /* 0x000fc400078e0018 */
[----:B------:R-:W0:Y:S01]  /*34d90*/  LDSM.16.MT88.4 R4, [R3+UR5+0x36080] ;  /* 0x036080050304783b */ /* 0x000e220008004200 */
[----:B------:R-:W-:Y:S01]  /*34da0*/  MOV R10, R25 ;  /* 0x00000019000a7202 */ /* 0x000fe20000000f00 */
[----:B------:R-:W-:Y:S01]  /*34db0*/  IMAD.MOV.U32 R9, RZ, RZ, R26 ;  /* 0x000000ffff097224 */ /* 0x000fe200078e001a */
[----:B------:R-:W-:Y:S01]  /*34dc0*/  MOV R8, R27 ;  /* 0x0000001b00087202 */ /* 0x000fe20000000f00 */
        /* <DEDUP_REMOVED lines=8> */
[----:B------:R-:W0:Y:S04]  /*34e50*/  LDSM.16.MT88.4 R8, [R3+UR5+0x36100] ;  /* 0x036100050308783b */ /* 0x000e280008004200 */
[----:B------:R1:W-:Y:S04]  /*34e60*/  STL.64 [R1+0x3a20], R6 ;  /* 0x003a200601007387 */ /* 0x0003e80000100a00 */
[----:B------:R2:W-:Y:S01]  /*34e70*/  STL.64 [R1+0x3a18], R4 ;  /* 0x003a180401007387 */ /* 0x0005e20000100a00 */
[----:B-1----:R-:W-:Y:S02]  /*34e80*/  IMAD.MOV.U32 R6, RZ, RZ, R17 ;  /* 0x000000ffff067224 */ /* 0x002fe400078e0011 */
[----:B--2---:R-:W-:Y:S01]  /*34e90*/  IMAD.MOV.U32 R4, RZ, RZ, R19 ;  /* 0x000000ffff047224 */ /* 0x004fe200078e0013 */
[----:B------:R-:W-:-:S02]  /*34ea0*/  MOV R5, R18 ;  /* 0x0000001200057202 */ /* 0x000fc40000000f00 */
[----:B------:R-:W-:Y:S02]  /*34eb0*/  MOV R7, R16 ;  /* 0x0000001000077202 */ /* 0x000fe40000000f00 */
[----:B------:R-:W1:Y:S04]  /*34ec0*/  LDSM.16.MT88.4 R16, [R3+UR5+0x36180] ;  /* 0x036180050310783b */ /* 0x000e680008004200 */
[----:B0-----:R-:W-:Y:S04]  /*34ed0*/  STL.64 [R1+0x39a8], R10 ;  /* 0x0039a80a01007387 */ /* 0x001fe80000100a00 */
[----:B------:R0:W-:Y:S04]  /*34ee0*/  STL.64 [R1+0x39a0], R8 ;  /* 0x0039a00801007387 */ /* 0x0001e80000100a00 */
[----:B0-----:R-:W2:Y:S04]  /*34ef0*/  LDL.LU R8, [R1+0x100] ;  /* 0x0001000001087983 */ /* 0x001ea80000300800 */
[----:B------:R-:W2:Y:S04]  /*34f00*/  LDL.LU R9, [R1+0x104] ;  /* 0x0001040001097983 */ /* 0x000ea80000300800 */
[----:B------:R-:W2:Y:S04]  /*34f10*/  LDL.LU R10, [R1+0x108] ;  /* 0x00010800010a7983 */ /* 0x000ea80000300800 */
[----:B------:R-:W2:Y:S04]  /*34f20*/  LDL.LU R11, [R1+0x10c] ;  /* 0x00010c00010b7983 */ /* 0x000ea80000300800 */
[----:B-1----:R0:W-:Y:S04]  /*34f30*/  STL [R1+0x399c], R16 ;  /* 0x00399c1001007387 */ /* 0x0021e80000100800 */
[----:B------:R1:W-:Y:S04]  /*34f40*/  STL [R1+0x3998], R17 ;  /* 0x0039981101007387 */ /* 0x0003e80000100800 */
[----:B------:R3:W-:Y:S04]  /*34f50*/  STL [R1+0x3984], R18 ;  /* 0x0039841201007387 */ /* 0x0007e80000100800 */
[----:B------:R4:W-:Y:S04]  /*34f60*/  STL [R1+0x3980], R19 ;  /* 0x0039801301007387 */ /* 0x0009e80000100800 */
[----:B0-----:R-:W5:Y:S04]  /*34f70*/  LDL.LU R16, [R1+0x140] ;  /* 0x0001400001107983 */ /* 0x001f680000300800 */
[----:B-1----:R-:W5:Y:S04]  /*34f80*/  LDL.LU R17, [R1+0x144] ;  /* 0x0001440001117983 */ /* 0x002f680000300800 */
[----:B---3--:R-:W5:Y:S04]  /*34f90*/  LDL.LU R18, [R1+0x148] ;  /* 0x0001480001127983 */ /* 0x008f680000300800 */
[----:B----4-:R-:W5:Y:S04]  /*34fa0*/  LDL.LU R19, [R1+0x14c] ;  /* 0x00014c0001137983 */ /* 0x010f680000300800 */
[----:B------:R-:W-:Y:S04]  /*34fb0*/  STL [R1+0x395c], R3 ;  /* 0x00395c0301007387 */ /* 0x000fe80000100800 */
[----:B------:R-:W-:Y:S04]  /*34fc0*/  STL.64 [R1+0x3978], R22 ;  /* 0x0039781601007387 */ /* 0x000fe80000100a00 */
[----:B------:R0:W-:Y:S02]  /*34fd0*/  STL.64 [R1+0x3970], R20 ;  /* 0x0039701401007387 */ /* 0x0001e40000100a00 */
[----:B0-----:R-:W-:Y:S01]  /*34fe0*/  IMAD.MOV.U32 R20, RZ, RZ, R14 ;  /* 0x000000ffff147224 */ /* 0x001fe200078e000e */
[----:B------:R-:W-:Y:S01]  /*34ff0*/  MOV R21, R15 ;  /* 0x0000000f00157202 */ /* 0x000fe20000000f00 */
[----:B------:R-:W3:Y:S04]  /*35000*/  LDL.LU R14, [R1+0x3a38] ;  /* 0x003a3800010e7983 */ /* 0x000ee80000300800 */
[----:B------:R-:W4:Y:S01]  /*35010*/  LDL.LU R15, [R1+0x3a34] ;  /* 0x003a3400010f7983 */ /* 0x000f220000300800 */
[----:B------:R-:W-:-:S03]  /*35020*/  IMAD.MOV.U32 R22, RZ, RZ, R29 ;  /* 0x000000ffff167224 */ /* 0x000fc600078e001d */
[----:B------:R-:W2:Y:S04]  /*35030*/  LDL.LU R29, [R1+0x3a30] ;  /* 0x003a3000011d7983 */ /* 0x000ea80000300800 */
[----:B------:R-:W2:Y:S04]  /*35040*/  LDL.LU R23, [R1+0x5c] ;  /* 0x00005c0001177983 */ /* 0x000ea80000300800 */
[----:B------:R-:W-:Y:S04]  /*35050*/  STL.64 [R1+0x3968], R26 ;  /* 0x0039681a01007387 */ /* 0x000fe80000100a00 */
[----:B------:R0:W-:Y:S04]  /*35060*/  STL.64 [R1+0x3960], R24 ;  /* 0x0039601801007387 */ /* 0x0001e80000100a00 */
[----:B0-----:R-:W2:Y:S01]  /*35070*/  LDL.LU R24, [R1+0x120] ;  /* 0x0001200001187983 */ /* 0x001ea20000300800 */
[----:B-----5:R-:W-:Y:S03]  /*35080*/  HMMA.16816.F32.BF16 R16, R4, R12, R16 ;  /* 0x0000000c0410723c */ /* 0x020fe60000041810 */
[----:B------:R-:W0:Y:S01]  /*35090*/  LDSM.16.MT88.4 R4, [R28+UR5+0x36100] ;  /* 0x036100051c04783b */ /* 0x000e220008004200 */
[----:B---3--:R-:W-:Y:S01]  /*350a0*/  MOV R25, R14 ;  /* 0x0000000e00197202 */ /* 0x008fe20000000f00 */
[----:B----4-:R-:W-:-:S02]  /*350b0*/  IMAD.MOV.U32 R26, RZ, RZ, R15 ;  /* 0x000000ffff1a7224 */ /* 0x010fc400078e000f */
[----:B------:R-:W3:Y:S04]  /*350c0*/  LDL.LU R14, [R1+0x3a2c] ;  /* 0x003a2c00010e7983 */ /* 0x000ee80000300800 */
[----:B------:R-:W3:Y:S08]  /*350d0*/  LDL.LU R15, [R1+0x3a28] ;  /* 0x003a2800010f7983 */ /* 0x000ef00000300800 */
[----:B------:R0:W-:Y:S04]  /*350e0*/  STL.64 [R1+0x150], R16 ;  /* 0x0001501001007387 */ /* 0x0001e80000100a00 */
[----:B------:R-:W-:Y:S01]  /*350f0*/  STL.64 [R1+0x158], R18 ;  /* 0x0001581201007387 */ /* 0x000fe20000100a00 */
[----:B0-----:R-:W-:-:S03]  /*35100*/  IMAD.MOV.U32 R16, RZ, RZ, R6 ;  /* 0x000000ffff107224 */ /* 0x001fc600078e0006 */
[----:B------:R0:W-:Y:S01]  /*35110*/  STL.64 [R1+0x30], R4 ;  /* 0x0000300401007387 */ /* 0x0001e20000100a00 */
[----:B------:R-:W-:-:S03]  /*35120*/  MOV R17, R7 ;  /* 0x0000000700117202 */ /* 0x000fc60000000f00 */
[----:B------:R-:W4:Y:S04]  /*35130*/  LDL.LU.64 R6, [R1+0x3a20] ;  /* 0x003a200001067983 */ /* 0x000f280000300a00 */
[----:B0-----:R-:W4:Y:S01]  /*35140*/  LDL.LU.64 R4, [R1+0x3a18] ;  /* 0x003a180001047983 */ /* 0x001f220000300a00 */
[----:B--2---:R-:W-:-:S07]  /*35150*/  MOV R27, R29 ;  /* 0x0000001d001b7202 */ /* 0x004fce0000000f00 */
[----:B---3--:R-:W-:-:S15]  /*35160*/  HMMA.16816.F32.BF16 R20, R20, R14, R24 ;  /* 0x0000000e1414723c */ /* 0x008fde0000041818 */
[----:B------:R-:W-:-:S04]  /*35170*/  NOP ;  /* 0x0000000000007918 */ /* 0x000fc80000000000 */
[----:B------:R-:W-:Y:S04]  /*35180*/  STL.64 [R1+0x140], R20 ;  /* 0x0001401401007387 */ /* 0x000fe80000100a00 */
[----:B------:R-:W-:Y:S01]  /*35190*/  STL [R1+0x148], R22 ;  /* 0x0001481601007387 */ /* 0x000fe20000100800 */
[----:B------:R-:W-:-:S03]  /*351a0*/  IMAD.MOV.U32 R29, RZ, RZ, R23 ;  /* 0x000000ffff1d7224 */ /* 0x000fc600078e0017 */
[----:B------:R-:W0:Y:S01]  /*351b0*/  LDSM.16.MT88.4 R20, [R28+UR5+0x36180] ;  /* 0x036180051c14783b */ /* 0x000e220008004200 */
[----:B----4-:R-:W-:Y:S03]  /*351c0*/  HMMA.16816.F32.BF16 R4, R4, R14, R8 ;  /* 0x0000000e0404723c */ /* 0x010fe60000041808 */
[----:B------:R1:W-:-:S15]  /*351d0*/  STL [R1+0x38f0], R29 ;  /* 0x0038f01d01007387 */ /* 0x0003de0000100800 */
[----:B------:R-:W-:Y:S01]  /*351e0*/  NOP ;  /* 0x0000000000007918 */ /* 0x000fe20000000000 */
[----:B-1----:R-:W-:Y:S01]  /*351f0*/  MOV R29, R6 ;  /* 0x00000006001d7202 */ /* 0x002fe20000000f00 */
[----:B0-----:R-:W-:Y:S04]  /*35200*/  STL.64 [R1+0x50], R20 ;  /* 0x0000501401007387 */ /* 0x001fe80000100a00 */
[----:B------:R-:W-:Y:S04]  /*35210*/  STL [R1+0x38f4], R28 ;  /* 0x0038f41c01007387 */ /* 0x000fe80000100800 */
[----:B------:R0:W-:Y:S04]  /*35220*/  STL.64 [R1+0x120], R4 ;  /* 0x0001200401007387 */ /* 0x0001e80000100a00 */
[----:B------:R1:W-:Y:S04]  /*35230*/  STL [R1+0x12c], R7 ;  /* 0x00012c0701007387 */ /* 0x0003e80000100800 */
[----:B0-----:R-:W2:Y:S04]  /*35240*/  LDL.LU R4, [R1] ;  /* 0x0000000001047983 */ /* 0x001ea80000300800 */
[----:B------:R-:W2:Y:S04]  /*35250*/  LDL.LU R5, [R1+0x4] ;  /* 0x0000040001057983 */ /* 0x000ea80000300800 */
[----:B------:R-:W3:Y:S01]  /*35260*/  LDL.LU R6, [R1+0x8] ;  /* 0x0000080001067983 */ /* 0x000ee20000300800 */
[----:B-1----:R-:W-:-:S03]  /*35270*/  IMAD.MOV.U32 R7, RZ, RZ, R2 ;  /* 0x000000ffff077224 */ /* 0x002fc600078e0002 */
[----:B------:R-:W4:Y:S04]  /*35280*/  LDL.LU R2, [R1+0x3a14] ;  /* 0x003a140001027983 */ /* 0x000f280000300800 */
[----:B---3--:R-:W-:Y:S04]  /*35290*/  STL.64 [R1+0x39d8], R6 ;  /* 0x0039d80601007387 */ /* 0x008fe80000100a00 */
[----:B--2---:R-:W-:Y:S04]  /*352a0*/  STL.64 [R1+0x39d0], R4 ;  /* 0x0039d00401007387 */ /* 0x004fe80000100a00 */
[----:B------:R-:W2:Y:S04]  /*352b0*/  LDL.LU R24, [R1+0x10] ;  /* 0x0000100001187983 */ /* 0x000ea80000300800 */
[----:B------:R-:W2:Y:S04]  /*352c0*/  LDL.LU R25, [R1+0x14] ;  /* 0x0000140001197983 */ /* 0x000ea80000300800 */
[----:B------:R-:W3:Y:S04]  /*352d0*/  LDL.LU R26, [R1+0x18] ;  /* 0x00001800011a7983 */ /* 0x000ee80000300800 */
[----:B------:R-:W3:Y:S04]  /*352e0*/  LDL.LU R27, [R1+0x1c] ;  /* 0x00001c00011b7983 */ /* 0x000ee80000300800 */
[----:B---3--:R-:W-:Y:S04]  /*352f0*/  STL.64 [R1+0x39e8], R26 ;  /* 0x0039e81a01007387 */ /* 0x008fe80000100a00 */
[----:B--2---:R0:W-:Y:S04]  /*35300*/  STL.64 [R1+0x39e0], R24 ;  /* 0x0039e01801007387 */ /* 0x0041e80000100a00 */
[----:B0-----:R-:W2:Y:S04]  /*35310*/  LDL.LU R24, [R1+0x20] ;  /* 0x0000200001187983 */ /* 0x001ea80000300800 */
[----:B------:R-:W2:Y:S04]  /*35320*/  LDL.LU R25, [R1+0x24] ;  /* 0x0000240001197983 */ /* 0x000ea80000300800 */
[----:B------:R-:W3:Y:S01]  /*35330*/  LDL.LU R26, [R1+0x28] ;  /* 0x00002800011a7983 */ /* 0x000ee20000300800 */
[----:B----4-:R-:W-:-:S03]  /*35340*/  MOV R27, R2 ;  /* 0x00000002001b7202 */ /* 0x010fc60000000f00 */
[----:B------:R-:W4:Y:S04]  /*35350*/  LDL.LU R2, [R1+0x3a10] ;  /* 0x003a100001027983 */ /* 0x000f280000300800 */
[----:B---3--:R-:W-:Y:S04]  /*35360*/  STL.64 [R1+0x3a08], R26 ;  /* 0x003a081a01007387 */ /* 0x008fe80000100a00 */
[----:B--2---:R-:W-:Y:S04]  /*35370*/  STL.64 [R1+0x3a00], R24 ;  /* 0x003a001801007387 */ /* 0x004fe80000100a00 */
[----:B------:R-:W2:Y:S04]  /*35380*/  LDL.LU R4, [R1+0x190] ;  /* 0x0001900001047983 */ /* 0x000ea80000300800 */
[----:B------:R-:W2:Y:S04]  /*35390*/  LDL.LU R5, [R1+0x194] ;  /* 0x0001940001057983 */ /* 0x000ea80000300800 */
[----:B------:R-:W3:Y:S04]  /*353a0*/  LDL.LU R6, [R1+0x198] ;  /* 0x0001980001067983 */ /* 0x000ee80000300800 */
[----:B------:R-:W3:Y:S01]  /*353b0*/  LDL.LU R7, [R1+0x19c] ;  /* 0x00019c0001077983 */ /* 0x000ee20000300800 */
[----:B------:R-:W-:Y:S01]  /*353c0*/  MOV R3, R22 ;  /* 0x0000001600037202 */ /* 0x000fe20000000f00 */
[----:B------:R-:W-:-:S02]  /*353d0*/  IMAD.MOV.U32 R0, RZ, RZ, R23 ;  /* 0x000000ffff007224 */ /* 0x000fc400078e0017 */
[----:B----4-:R-:W0:Y:S04]  /*353e0*/  LDSM.16.MT88.4 R24, [R2+UR5+0x36000] ;  /* 0x036000050218783b */ /* 0x010e280008004200 */
        /* <DEDUP_REMOVED lines=16> */
[----:B------:R-:W4:Y:S04]  /*354f0*/  LDL.LU R20, [R1+0x130] ;  /* 0x0001300001147983 */ /* 0x000f280000300800 */
[----:B------:R-:W4:Y:S04]  /*35500*/  LDL.LU R21, [R1+0x134] ;  /* 0x0001340001157983 */ /* 0x000f280000300800 */
[----:B------:R-:W5:Y:S04]  /*35510*/  LDL.LU R22, [R1+0x138] ;  /* 0x0001380001167983 */ /* 0x000f680000300800 */
[----:B------:R-:W5:Y:S01]  /*35520*/  LDL.LU R23, [R1+0x13c] ;  /* 0x00013c0001177983 */ /* 0x000f620000300800 */
[----:B0-----:R-:W-:Y:S01]  /*35530*/  IMAD.MOV.U32 R13, RZ, RZ, R26 ;  /* 0x000000ffff0d7224 */ /* 0x001fe200078e001a */
[----:B------:R-:W-:Y:S01]  /*35540*/  MOV R12, R27 ;  /* 0x0000001b000c7202 */ /* 0x000fe20000000f00 */
[----:B------:R-:W-:Y:S01]  /*35550*/  IMAD.MOV.U32 R18, RZ, RZ, R24 ;  /* 0x000000ffff127224 */ /* 0x000fe200078e0018 */
[----:B------:R-:W-:Y:S01]  /*35560*/  MOV R19, R25 ;  /* 0x0000001900137202 */ /* 0x000fe20000000f00 */
[----:B-----5:R-:W-:Y:S04]  /*35570*/  STL.64 [R1+0x3990], R22 ;  /* 0x0039901601007387 */ /* 0x020fe80000100a00 */
[----:B----4-:R0:W-:Y:S04]  /*35580*/  STL.64 [R1+0x3988], R20 ;  /* 0x0039881401007387 */ /* 0x0101e80000100a00 */
[----:B0-----:R-:W4:Y:S04]  /*35590*/  LDL.LU R20, [R1+0x170] ;  /* 0x0001700001147983 */ /* 0x001f280000300800 */
[----:B------:R-:W4:Y:S04]  /*355a0*/  LDL.LU R21, [R1+0x174] ;  /* 0x0001740001157983 */ /* 0x000f280000300800 */
[----:B------:R-:W4:Y:S04]  /*355b0*/  LDL.LU R22, [R1+0x178] ;  /* 0x0001780001167983 */ /* 0x000f280000300800 */
[----:B------:R-:W4:Y:S04]  /*355c0*/  LDL.LU R23, [R1+0x17c] ;  /* 0x00017c0001177983 */ /* 0x000f280000300800 */
[----:B------:R0:W-:Y:S04]  /*355d0*/  STL [R1+0x38f8], R29 ;  /* 0x0038f81d01007387 */ /* 0x0001e80000100800 */
[----:B------:R-:W2:Y:S04]  /*355e0*/  LDL.LU.64 R26, [R1+0x3a08] ;  /* 0x003a0800011a7983 */ /* 0x000ea80000300a00 */
[----:B------:R-:W2:Y:S02]  /*355f0*/  LDL.LU.64 R24, [R1+0x3a00] ;  /* 0x003a000001187983 */ /* 0x000ea40000300a00 */
[----:B--2---:R-:W-:Y:S02]  /*35600*/  HMMA.16816.F32.BF16 R24, R24, R14, R4 ;  /* 0x0000000e1818723c */ /* 0x004fe40000041804 */
[----:B------:R-:W2:Y:S04]  /*35610*/  LDL.LU.64 R6, [R1+0x39f8] ;  /* 0x0039f80001067983 */ /* 0x000ea80000300a00 */
[----:B------:R-:W2:-:S13]  /*35620*/  LDL.LU.64 R4, [R1+0x39f0] ;  /* 0x0039f00001047983 */ /* 0x000e9a0000300a00 */
[----:B------:R-:W-:Y:S04]  /*35630*/  STL [R1+0x100], R24 ;  /* 0x0001001801007387 */ /* 0x000fe80000100800 */
[----:B------:R1:W-:Y:S01]  /*35640*/  STL [R1+0x108], R26 ;  /* 0x0001081a01007387 */ /* 0x0003e20000100800 */
[----:B------:R-:W-:Y:S01]  /*35650*/  MOV R28, R27 ;  /* 0x0000001b001c7202 */ /* 0x000fe20000000f00 */
[----:B0-----:R-:W-:Y:S02]  /*35660*/  IMAD.MOV.U32 R29, RZ, RZ, R25 ;  /* 0x000000ffff1d7224 */ /* 0x001fe400078e0019 */
[----:B-1----:R-:W2:Y:S04]  /*35670*/  LDL.LU.64 R26, [R1+0x39e8] ;  /* 0x0039e800011a7983 */ /* 0x002ea80000300a00 */
[----:B------:R-:W2:Y:S04]  /*35680*/  LDL.LU.64 R24, [R1+0x39e0] ;  /* 0x0039e00001187983 */ /* 0x000ea80000300a00 */
        /* <DEDUP_REMOVED lines=12> */
[----:B------:R-:W3:Y:S04]  /*35750*/  LDL.LU.64 R10, [R1+0x39c8] ;  /* 0x0039c800010a7983 */ /* 0x000ee80000300a00 */
[----:B------:R-:W3:-:S12]  /*35760*/  LDL.LU.64 R8, [R1+0x39c0] ;  /* 0x0039c00001087983 */ /* 0x000ed80000300a00 */
[----:B------:R-:W-:Y:S01]  /*35770*/  IMAD.MOV.U32 R28, RZ, RZ, R6 ;  /* 0x000000ffff1c7224 */ /* 0x000fe200078e0006 */
[----:B------:R0:W-:Y:S01]  /*35780*/  STL.64 [R1+0xb0], R4 ;  /* 0x0000b00401007387 */ /* 0x0001e20000100a00 */
[----:B------:R-:W-:-:S03]  /*35790*/  MOV R29, R7 ;  /* 0x00000007001d7202 */ /* 0x000fc60000000f00 */
[----:B------:R-:W3:Y:S04]  /*357a0*/  LDL.LU.64 R6, [R1+0x39b8] ;  /* 0x0039b80001067983 */ /* 0x000ee80000300a00 */
[----:B0-----:R-:W3:Y:S04]  /*357b0*/  LDL.LU.64 R4, [R1+0x39b0] ;  /* 0x0039b00001047983 */ /* 0x001ee80000300a00 */
[----:B------:R0:W-:Y:S04]  /*357c0*/  STL [R1+0x3908], R29 ;  /* 0x0039081d01007387 */ /* 0x0001e80000100800 */
[----:B0-----:R-:W5:Y:S04]  /*357d0*/  LDL.LU R29, [R1+0x1f0] ;  /* 0x0001f000011d7983 */ /* 0x001f680000300800 */
[----:B------:R-:W-:Y:S01]  /*357e0*/  STL [R1+0x3904], R28 ;  /* 0x0039041c01007387 */ /* 0x000fe20000100800 */
        /* <DEDUP_REMOVED lines=12> */
[----:B------:R-:W2:Y:S04]  /*358b0*/  LDL.LU.64 R22, [R1+0x3990] ;  /* 0x0039900001167983 */ /* 0x000ea80000300a00 */
[----:B------:R-:W2:-:S12]  /*358c0*/  LDL.LU.64 R20, [R1+0x3988] ;  /* 0x0039880001147983 */ /* 0x000e980000300a00 */
[----:B------:R0:W-:Y:S04]  /*358d0*/  STL.64 [R1+0x80], R8 ;  /* 0x0000800801007387 */ /* 0x0001e80000100a00 */
[----:B------:R1:W-:Y:S01]  /*358e0*/  STL.64 [R1+0x88], R10 ;  /* 0x0000880a01007387 */ /* 0x0003e20000100a00 */
[----:B0-----:R-:W-:Y:S01]  /*358f0*/  IMAD.MOV.U32 R8, RZ, RZ, R18 ;  /* 0x000000ffff087224 */ /* 0x001fe200078e0012 */
[----:B------:R-:W-:Y:S02]  /*35900*/  MOV R9, R19 ;  /* 0x0000001300097202 */ /* 0x000fe40000000f00 */
[----:B------:R-:W2:Y:S04]  /*35910*/  LDL.LU R18, [R1+0x3984] ;  /* 0x0039840001127983 */ /* 0x000ea80000300800 */
[----:B------:R-:W2:Y:S01]  /*35920*/  LDL.LU R19, [R1+0x3980] ;  /* 0x0039800001137983 */ /* 0x000ea20000300800 */
[----:B-1----:R-:W-:Y:S01]  /*35930*/  IMAD.MOV.U32 R10, RZ, RZ, R13 ;  /* 0x000000ffff0a7224 */ /* 0x002fe200078e000d */
[----:B------:R-:W-:-:S05]  /*35940*/  MOV R11, R12 ;  /* 0x0000000c000b7202 */ /* 0x000fca0000000f00 */
[----:B------:R-:W-:Y:S04]  /*35950*/  STL.64 [R1+0x3950], R10 ;  /* 0x0039500a01007387 */ /* 0x000fe80000100a00 */
[----:B------:R0:W-:Y:S04]  /*35960*/  STL.64 [R1+0x3948], R8 ;  /* 0x0039480801007387 */ /* 0x0001e80000100a00 */
[----:B0-----:R-:W3:Y:S04]  /*35970*/  LDL.LU R8, [R1+0xe0] ;  /* 0x0000e00001087983 */ /* 0x001ee80000300800 */
[----:B------:R-:W3:Y:S04]  /*35980*/  LDL.LU R9, [R1+0xe4] ;  /* 0x0000e40001097983 */ /* 0x000ee80000300800 */
[----:B------:R-:W3:Y:S04]  /*35990*/  LDL.LU R10, [R1+0xe8] ;  /* 0x0000e800010a7983 */ /* 0x000ee80000300800 */
[----:B------:R-:W3:Y:S01]  /*359a0*/  LDL.LU R11, [R1+0xec] ;  /* 0x0000ec00010b7983 */ /* 0x000ee20000300800 */
[----:B--2---:R-:W-:Y:S03]  /*359b0*/  HMMA.16816.F32.BF16 R16, R16, R14, R20 ;  /* 0x0000000e1010723c */ /* 0x004fe60000041814 */
[----:B------:R-:W2:Y:S04]  /*359c0*/  LDL.LU.64 R22, [R1+0x3978] ;  /* 0x0039780001167983 */ /* 0x000ea80000300a00 */
[----:B------:R-:W2:-:S12]  /*359d0*/  LDL.LU.64 R20, [R1+0x3970] ;  /* 0x0039700001147983 */ /* 0x000e980000300a00 */
[----:B------:R0:W-:Y:S01]  /*359e0*/  STL.64 [R1+0x70], R16 ;  /* 0x0000701001007387 */ /* 0x0001e20000100a00 */
[----:B------:R-:W-:Y:S01]  /*359f0*/  MOV R12, R19 ;  /* 0x00000013000c7202 */ /* 0x000fe20000000f00 */
[----:B------:R-:W-:Y:S02]  /*35a00*/  IMAD.MOV.U32 R13, RZ, RZ, R18 ;  /* 0x000000ffff0d7224 */ /* 0x000fe400078e0012 */
[----:B0-----:R-:W4:Y:S04]  /*35a10*/  LDL.LU R16, [R1+0xf0] ;  /* 0x0000f00001107983 */ /* 0x001f280000300800 */
[----:B------:R-:W4:Y:S04]  /*35a20*/  LDL.LU R17, [R1+0xf4] ;  /* 0x0000f40001117983 */ /* 0x000f280000300800 */
[----:B------:R-:W4:Y:S04]  /*35a30*/  LDL.LU R18, [R1+0xf8] ;  /* 0x0000f80001127983 */ /* 0x000f280000300800 */
[----:B------:R-:W4:Y:S04]  /*35a40*/  LDL.LU R19, [R1+0xfc] ;  /* 0x0000fc0001137983 */ /* 0x000f280000300800 */
[----:B------:R-:W-:Y:S04]  /*35a50*/  STL [R1+0x3910], R12 ;  /* 0x0039100c01007387 */ /* 0x000fe80000100800 */
[----:B------:R-:W-:Y:S01]  /*35a60*/  STL [R1+0x390c], R13 ;  /* 0x00390c0d01007387 */ /* 0x000fe20000100800 */
        /* <DEDUP_REMOVED lines=9> */
[-C--:B---3--:R-:W-:Y:S08]  /*35b00*/  HMMA.16816.F32.BF16 R4, R4, R14.reuse, R8 ;  /* 0x0000000e0404723c */ /* 0x088ff00000041808 */
[----:B----4-:R-:W-:Y:S01]  /*35b10*/  HMMA.16816.F32.BF16 R16, R24, R14, R16 ;  /* 0x0000000e1810723c */ /* 0x010fe20000041810 */
[----:B------:R-:W3:-:S15]  /*35b20*/  LDL.LU R24, [R1+0x50] ;  /* 0x0000500001187983 */ /* 0x000ede0000300800 */
[----:B------:R-:W-:-:S03]  /*35b30*/  NOP ;  /* 0x0000000000007918 */ /* 0x000fc60000000000 */
[----:B------:R-:W-:Y:S04]  /*35b40*/  STL.64 [R1+0xf0], R16 ;  /* 0x0000f01001007387 */ /* 0x000fe80000100a00 */
[----:B------:R-:W-:Y:S04]  /*35b50*/  STL.64 [R1+0xf8], R18 ;  /* 0x0000f81201007387 */ /* 0x000fe80000100a00 */
[----:B------:R-:W0:Y:S04]  /*35b60*/  LDSM.16.MT88.4 R16, [R2+UR5+0x36080] ;  /* 0x036080050210783b */ /* 0x000e280008004200 */
[----:B------:R-:W3:Y:S01]  /*35b70*/  LDL.LU R25, [R1+0x54] ;  /* 0x0000540001197983 */ /* 0x000ee20000300800 */
[----:B------:R-:W-:Y:S01]  /*35b80*/  IMAD.MOV.U32 R26, RZ, RZ, R3 ;  /* 0x000000ffff1a7224 */ /* 0x000fe200078e0003 */
[----:B------:R-:W-:-:S02]  /*35b90*/  MOV R27, R0 ;  /* 0x00000000001b7202 */ /* 0x000fc40000000f00 */
[----:B------:R-:W4:Y:S04]  /*35ba0*/  LDL.LU R3, [R1+0x395c] ;  /* 0x00395c0001037983 */ /* 0x000f280000300800 */
[----:B------:R-:W2:Y:S04]  /*35bb0*/  LDL.LU R0, [R1+0x3958] ;  /* 0x0039580001007983 */ /* 0x000ea80000300800 */
[----:B0-----:R0:W-:Y:S04]  /*35bc0*/  STL [R1+0x3940], R16 ;  /* 0x0039401001007387 */ /* 0x0011e80000100800 */
[----:B------:R1:W-:Y:S04]  /*35bd0*/  STL [R1+0x393c], R17 ;  /* 0x00393c1101007387 */ /* 0x0003e80000100800 */
[----:B------:R1:W-:Y:S04]  /*35be0*/  STL [R1+0x3938], R18 ;  /* 0x0039381201007387 */ /* 0x0003e80000100800 */
[----:B------:R5:W-:Y:S04]  /*35bf0*/  STL [R1+0x3934], R19 ;  /* 0x0039341301007387 */ /* 0x000be80000100800 */
[----:B0-----:R-:W3:Y:S04]  /*35c00*/  LDL.LU R16, [R1+0xc0] ;  /* 0x0000c00001107983 */ /* 0x001ee80000300800 */
[----:B-1----:R-:W3:Y:S04]  /*35c10*/  LDL.LU R17, [R1+0xc4] ;  /* 0x0000c40001117983 */ /* 0x002ee80000300800 */
[----:B------:R-:W3:Y:S04]  /*35c20*/  LDL.LU R18, [R1+0xc8] ;  /* 0x0000c80001127983 */ /* 0x000ee80000300800 */
[----:B-----5:R-:W3:Y:S04]  /*35c30*/  LDL.LU R19, [R1+0xcc] ;  /* 0x0000cc0001137983 */ /* 0x020ee80000300800 */
[----:B------:R-:W5:Y:S04]  /*35c40*/  LDL.LU.64 R10, [R1+0x3950] ;  /* 0x00395000010a7983 */ /* 0x000f680000300a00 */
[----:B------:R-:W5:Y:S04]  /*35c50*/  LDL.LU.64 R8, [R1+0x3948] ;  /* 0x0039480001087983 */ /* 0x000f680000300a00 */
[----:B------:R-:W-:Y:S04]  /*35c60*/  STL.64 [R1+0x1b0], R4 ;  /* 0x0001b00401007387 */ /* 0x000fe80000100a00 */
[----:B------:R-:W-:Y:S04]  /*35c70*/  STL.64 [R1+0x1b8], R6 ;  /* 0x0001b80601007387 */ /* 0x000fe80000100a00 */
[----:B------:R-:W0:Y:S04]  /*35c80*/  LDSM.16.MT88.4 R4, [R2+UR5+0x36100] ;  /* 0x036100050204783b */ /* 0x000e280008004200 */
[----:B0-----:R-:W-:Y:S04]  /*35c90*/  STL [R1+0x3920], R4 ;  /* 0x0039200401007387 */ /* 0x001fe80000100800 */
[----:B------:R-:W-:Y:S04]  /*35ca0*/  STL [R1+0x391c], R5 ;  /* 0x00391c0501007387 */ /* 0x000fe80000100800 */
[----:B------:R-:W-:Y:S04]  /*35cb0*/  STL [R1+0x3918], R6 ;  /* 0x0039180601007387 */ /* 0x000fe80000100800 */
[----:B------:R3:W-:Y:S04]  /*35cc0*/  STL [R1+0x3914], R7 ;  /* 0x0039140701007387 */ /* 0x0007e80000100800 */
[----:B------:R-:W-:Y:S01]  /*35cd0*/  STL [R1+0x3924], R2 ;  /* 0x0039240201007387 */ /* 0x000fe20000100800 */
[----:B---3--:R-:W-:Y:S03]  /*35ce0*/  HMMA.16816.F32.BF16 R4, R24, R14, R16 ;  /* 0x0000000e1804723c */ /* 0x008fe60000041810 */
[----:B------:R-:W0:Y:S04]  /*35cf0*/  LDSM.16.MT88.4 R24, [R2+UR5+0x36180] ;  /* 0x036180050218783b */ /* 0x000e280008004200 */
[----:B--2---:R-:W-:-:S12]  /*35d00*/  LDSM.16.MT88.4 R16, [R0+UR5+0x38180] ;  /* 0x038180050010783b */ /* 0x004fd80008004200 */
[----:B------:R-:W-:Y:S04]  /*35d10*/  STL.64 [R1+0x1a0], R4 ;  /* 0x0001a00401007387 */ /* 0x000fe80000100a00 */
[----:B------:R5:W-:Y:S02]  /*35d20*/  STL.64 [R1+0x1a8], R6 ;  /* 0x0001a80601007387 */ /* 0x000be40000100a00 */
[----:B-----5:R-:W-:Y:S02]  /*35d30*/  HMMA.16816.F32.BF16 R4, R8, R14, R20 ;  /* 0x0000000e0804723c */ /* 0x020fe40000041814 */
[----:B------:R-:W1:Y:S04]  /*35d40*/  LDSM.16.M88.4 R8, [R29+UR5+0x40380] ;  /* 0x040380051d08783b */ /* 0x000e680008000200 */
[----:B----4-:R-:W-:Y:S04]  /*35d50*/  LDSM.16.MT88.4 R20, [R3+UR5+0x38080] ;  /* 0x038080050314783b */ /* 0x010fe80008004200 */
[----:B0-----:R-:W-:Y:S04]  /*35d60*/  STL.64 [R1+0x38e8], R26 ;  /* 0x0038e81a01007387 */ /* 0x001fe80000100a00 */
[----:B------:R-:W-:Y:S04]  /*35d70*/  STL.64 [R1+0x38e0], R24 ;  /* 0x0038e01801007387 */ /* 0x000fe80000100a00 */
[----:B-1----:R-:W-:Y:S04]  /*35d80*/  STL [R1+0x3764], R10 ;  /* 0x0037640a01007387 */ /* 0x002fe80000100800 */
[----:B------:R-:W-:Y:S04]  /*35d90*/  STL.64 [R1+0x1d0], R4 ;  /* 0x0001d00401007387 */ /* 0x000fe80000100a00 */
[----:B------:R-:W-:Y:S04]  /*35da0*/  STL.64 [R1+0x1d8], R6 ;  /* 0x0001d80601007387 */ /* 0x000fe80000100a00 */
[----:B------:R-:W0:Y:S04]  /*35db0*/  LDSM.16.MT88.4 R4, [R0+UR5+0x38000] ;  /* 0x038000050004783b */ /* 0x000e280008004200 */
[----:B------:R0:W-:Y:S04]  /*35dc0*/  STL [R1+0x3760], R11 ;  /* 0x0037600b01007387 */ /* 0x0001e80000100800 */
        /* <DEDUP_REMOVED lines=8> */
[----:B------:R-:W-:Y:S01]  /*35e50*/  IMAD.MOV.U32 R25, RZ, RZ, R6 ;  /* 0x000000ffff197224 */ /* 0x000fe200078e0006 */
[----:B------:R-:W-:Y:S02]  /*35e60*/  MOV R24, R7 ;  /* 0x0000000700187202 */ /* 0x000fe40000000f00 */
[----:B------:R-:W0:Y:S04]  /*35e70*/  LDSM.16.MT88.4 R4, [R0+UR5+0x38100] ;  /* 0x038100050004783b */ /* 0x000e280008004200 */
[----:B------:R-:W-:Y:S01]  /*35e80*/  STL [R1+0x3930], R9 ;  /* 0x0039300901007387 */ /* 0x000fe20000100800 */
[----:B0-----:R-:W-:Y:S01]  /*35e90*/  IMAD.MOV.U32 R12, RZ, RZ, R4 ;  /* 0x000000ffff0c7224 */ /* 0x001fe200078e0004 */
[----:B------:R-:W-:Y:S01]  /*35ea0*/  MOV R13, R5 ;  /* 0x00000005000d7202 */ /* 0x000fe20000000f00 */
[----:B------:R-:W-:Y:S01]  /*35eb0*/  IMAD.MOV.U32 R29, RZ, RZ, R6 ;  /* 0x000000ffff1d7224 */ /* 0x000fe200078e0006 */
[----:B------:R-:W-:Y:S01]  /*35ec0*/  MOV R28, R7 ;  /* 0x00000007001c7202 */ /* 0x000fe20000000f00 */
[----:B------:R-:W-:Y:S01]  /*35ed0*/  IMAD.MOV.U32 R4, RZ, RZ, R16 ;  /* 0x000000ffff047224 */ /* 0x000fe200078e0010 */
[----:B------:R-:W-:Y:S01]  /*35ee0*/  MOV R5, R17 ;  /* 0x0000001100057202 */ /* 0x000fe20000000f00 */
[----:B------:R-:W-:Y:S01]  /*35ef0*/  IMAD.MOV.U32 R6, RZ, RZ, R18 ;  /* 0x000000ffff067224 */ /* 0x000fe200078e0012 */
[----:B------:R-:W-:-:S02]  /*35f00*/  MOV R7, R19 ;  /* 0x0000001300077202 */ /* 0x000fc40000000f00 */
[----:B------:R-:W0:Y:S04]  /*35f10*/  LDSM.16.MT88.4 R16, [R3+UR5+0x38000] ;  /* 0x038000050310783b */ /* 0x000e280008004200 */
[----:B------:R1:W-:Y:S04]  /*35f20*/  STL [R1+0x392c], R10 ;  /* 0x00392c0a01007387 */ /* 0x0003e80000100800 */
[----:B------:R2:W-:Y:S01]  /*35f30*/  STL [R1+0x3928], R11 ;  /* 0x0039280b01007387 */ /* 0x0005e20000100800 */
[----:B0-----:R-:W-:Y:S01]  /*35f40*/  IMAD.MOV.U32 R9, RZ, RZ, R16 ;  /* 0x000000ffff097224 */ /* 0x001fe200078e0010 */
[----:B-1----:R-:W-:Y:S01]  /*35f50*/  MOV R10, R17 ;  /* 0x00000011000a7202 */ /* 0x002fe20000000f00 */
[----:B--2---:R-:W-:Y:S01]  /*35f60*/  IMAD.MOV.U32 R11, RZ, RZ, R18 ;  /* 0x000000ffff0b7224 */ /* 0x004fe200078e0012 */
[----:B------:R-:W-:Y:S01]  /*35f70*/  MOV R2, R19 ;  /* 0x0000001300027202 */ /* 0x000fe20000000f00 */
[----:B------:R-:W-:Y:S01]  /*35f80*/  IMAD.MOV.U32 R16, RZ, RZ, R20 ;  /* 0x000000ffff107224 */ /* 0x000fe200078e0014 */
        /* <DEDUP_REMOVED lines=19> */
[----:B------:R-:W2:Y:S02]  /*360c0*/  LDL.LU R23, [R1+0x18c] ;  /* 0x00018c0001177983 */ /* 0x000ea40000300800 */
[----:B--2---:R-:W-:Y:S01]  /*360d0*/  HMMA.16816.F32.BF16 R16, R16, R14, R20 ;  /* 0x0000000e1010723c */ /* 0x004fe20000041814 */
[----:B------:R-:W-:-:S02]  /*360e0*/  IMAD.MOV.U32 R20, RZ, RZ, R9 ;  /* 0x000000ffff147224 */ /* 0x000fc400078e0009 */
[----:B------:R-:W2:-:S15]  /*360f0*/  LDL.LU R9, [R1+0x3930] ;  /* 0x0039300001097983 */ /* 0x000e9e0000300800 */
[----:B------:R-:W-:Y:S01]  /*36100*/  NOP ;  /* 0x0000000000007918 */ /* 0x000fe20000000000 */
[----:B------:R-:W-:Y:S04]  /*36110*/  STL.64 [R1+0x1c0], R16 ;  /* 0x0001c01001007387 */ /* 0x000fe80000100a00 */
[----:B------:R-:W-:Y:S04]  /*36120*/  STL.64 [R1+0x1c8], R18 ;  /* 0x0001c81201007387 */ /* 0x000fe80000100a00 */
[----:B------:R-:W0:Y:S01]  /*36130*/  LDSM.16.MT88.4 R16, [R3+UR5+0x38180] ;  /* 0x038180050310783b */ /* 0x000e220008004200 */
[----:B------:R-:W-:Y:S01]  /*36140*/  IMAD.MOV.U32 R22, RZ, RZ, R11 ;  /* 0x000000ffff167224 */ /* 0x000fe200078e000b */
[----:B------:R-:W-:-:S02]  /*36150*/  MOV R23, R2 ;  /* 0x0000000200177202 */ /* 0x000fc40000000f00 */
[----:B------:R-:W-:Y:S02]  /*36160*/  MOV R21, R10 ;  /* 0x0000000a00157202 */ /* 0x000fe40000000f00 */
[----:B------:R-:W3:Y:S04]  /*36170*/  LDL.LU R10, [R1+0x392c] ;  /* 0x00392c00010a7983 */ /* 0x000ee80000300800 */
[----:B------:R-:W4:Y:S04]  /*36180*/  LDL.LU R11, [R1+0x3928] ;  /* 0x00392800010b7983 */ /* 0x000f280000300800 */
[----:B------:R-:W5:Y:S04]  /*36190*/  LDL.LU R2, [R1+0x3924] ;  /* 0x0039240001027983 */ /* 0x000f680000300800 */
        /* <DEDUP_REMOVED lines=8> */
[----:B------:R-:W-:-:S02]  /*36220*/  IMAD.MOV.U32 R20, RZ, RZ, R4 ;  /* 0x000000ffff147224 */ /* 0x000fc400078e0004 */
[----:B------:R-:W-:Y:S01]  /*36230*/  IMAD.MOV.U32 R22, RZ, RZ, R6 ;  /* 0x000000ffff167224 */ /* 0x000fe200078e0006 */
[----:B------:R-:W-:Y:S01]  /*36240*/  MOV R23, R7 ;  /* 0x0000000700177202 */ /* 0x000fe20000000f00 */
[----:B------:R-:W3:Y:S01]  /*36250*/  LDL.LU R4, [R1+0x3920] ;  /* 0x0039200001047983 */ /* 0x000ee20000300800 */
[----:B------:R-:W-:-:S03]  /*36260*/  MOV R21, R5 ;  /* 0x0000000500157202 */ /* 0x000fc60000000f00 */
[----:B------:R-:W3:Y:S04]  /*36270*/  LDL.LU R5, [R1+0x391c] ;  /* 0x00391c0001057983 */ /* 0x000ee80000300800 */
[----:B------:R-:W3:Y:S04]  /*36280*/  LDL.LU R6, [R1+0x3918] ;  /* 0x0039180001067983 */ /* 0x000ee80000300800 */
[----:B------:R-:W3:Y:S04]  /*36290*/  LDL.LU R7, [R1+0x3914] ;  /* 0x0039140001077983 */ /* 0x000ee80000300800 */
[----:B------:R0:W-:Y:S04]  /*362a0*/  STL.64 [R1+0x3880], R22 ;  /* 0x0038801601007387 */ /* 0x0001e80000100a00 */
[----:B------:R1:W-:Y:S01]  /*362b0*/  STL.64 [R1+0x3878], R20 ;  /* 0x0038781401007387 */ /* 0x0003e20000100a00 */
[----:B0-----:R-:W-:-:S02]  /*362c0*/  IMAD.MOV.U32 R22, RZ, RZ, R29 ;  /* 0x000000ffff167224 */ /* 0x001fc400078e001d */
[----:B-1----:R-:W-:Y:S01]  /*362d0*/  IMAD.MOV.U32 R20, RZ, RZ, R12 ;  /* 0x000000ffff147224 */ /* 0x002fe200078e000c */
        /* <DEDUP_REMOVED lines=8> */
[----:B0-----:R-:W-:Y:S01]  /*36360*/  IMAD.MOV.U32 R22, RZ, RZ, R25 ;  /* 0x000000ffff167224 */ /* 0x001fe200078e0019 */
[----:B------:R-:W-:Y:S01]  /*36370*/  MOV R23, R24 ;  /* 0x0000001800177202 */ /* 0x000fe20000000f00 */
[----:B-1----:R-:W-:Y:S01]  /*36380*/  IMAD.MOV.U32 R20, RZ, RZ, R27 ;  /* 0x000000ffff147224 */ /* 0x002fe200078e001b */
[----:B------:R-:W-:-:S03]  /*36390*/  MOV R21, R26 ;  /* 0x0000001a00157202 */ /* 0x000fc60000000f00 */
        /* <DEDUP_REMOVED lines=9> */
[----:B------:R-:W-:-:S02]  /*36430*/  IMAD.MOV.U32 R22, RZ, RZ, R9 ;  /* 0x000000ffff167224 */ /* 0x000fc400078e0009 */
[----:B------:R-:W5:Y:S01]  /*36440*/  LDL.LU R8, [R1+0x150] ;  /* 0x0001500001087983 */ /* 0x000f620000300800 */
[----:B---3--:R-:W-:-:S03]  /*36450*/  MOV R21, R10 ;  /* 0x0000000a00157202 */ /* 0x008fc60000000f00 */
[----:B------:R-:W3:Y:S01]  /*36460*/  LDL.LU R9, [R1+0x154] ;  /* 0x0001540001097983 */ /* 0x000ee20000300800 */
[----:B----4-:R-:W-:-:S03]  /*36470*/  IMAD.MOV.U32 R20, RZ, RZ, R11 ;  /* 0x000000ffff147224 */ /* 0x010fc600078e000b */
[----:B------:R-:W3:Y:S04]  /*36480*/  LDL.LU R10, [R1+0x158] ;  /* 0x00015800010a7983 */ /* 0x000ee80000300800 */
[----:B------:R-:W3:Y:S04]  /*36490*/  LDL.LU R11, [R1+0x15c] ;  /* 0x00015c00010b7983 */ /* 0x000ee80000300800 */
[----:B------:R-:W4:Y:S04]  /*364a0*/  LDL.LU R24, [R1+0x160] ;  /* 0x0001600001187983 */ /* 0x000f280000300800 */
[----:B------:R-:W4:Y:S04]  /*364b0*/  LDL.LU R25, [R1+0x164] ;  /* 0x0001640001197983 */ /* 0x000f280000300800 */
[----:B------:R-:W4:Y:S04]  /*364c0*/  LDL.LU R26, [R1+0x168] ;  /* 0x00016800011a7983 */ /* 0x000f280000300800 */
[----:B------:R-:W4:Y:S04]  /*364d0*/  LDL.LU R27, [R1+0x16c] ;  /* 0x00016c00011b7983 */ /* 0x000f280000300800 */
[----:B--2---:R-:W-:Y:S04]  /*364e0*/  STL.64 [R1+0x3850], R18 ;  /* 0x0038501201007387 */ /* 0x004fe80000100a00 */
[----:B------:R0:W-:Y:S04]  /*364f0*/  STL.64 [R1+0x3848], R16 ;  /* 0x0038481001007387 */ /* 0x0001e80000100a00 */
[----:B0-----:R-:W2:Y:S04]  /*36500*/  LDL.LU R16, [R1+0xb0] ;  /* 0x0000b00001107983 */ /* 0x001ea80000300800 */
[----:B------:R-:W2:Y:S01]  /*36510*/  LDL.LU R17, [R1+0xb4] ;  /* 0x0000b40001117983 */ /* 0x000ea20000300800 */
[----:B-----5:R-:W-:Y:S01]  /*36520*/  IMAD.MOV.U32 R18, RZ, RZ, R28 ;  /* 0x000000ffff127224 */ /* 0x020fe200078e001c */
[----:B------:R-:W-:-:S02]  /*36530*/  MOV R19, R29 ;  /* 0x0000001d00137202 */ /* 0x000fc40000000f00 */
[----:B------:R-:W5:Y:S04]  /*36540*/  LDL.LU R28, [R1+0x3900] ;  /* 0x00390000011c7983 */ /* 0x000f680000300800 */
[----:B------:R-:W3:Y:S04]  /*36550*/  LDL.LU R29, [R1+0x38fc] ;  /* 0x0038fc00011d7983 */ /* 0x000ee80000300800 */
        /* <DEDUP_REMOVED lines=8> */
[----:B0-----:R-:W2:Y:S01]  /*365e0*/  LDL.LU R16, [R1+0x100] ;  /* 0x0001000001107983 */ /* 0x001ea20000300800 */
[----:B---3--:R-:W-:-:S03]  /*365f0*/  IMAD.MOV.U32 R17, RZ, RZ, R29 ;  /* 0x000000ffff117224 */ /* 0x008fc600078e001d */
[----:B------:R-:W3:Y:S04]  /*36600*/  LDL.LU R29, [R1+0x38f8] ;  /* 0x0038f800011d7983 */ /* 0x000ee80000300800 */
[----:B------:R-:W2:Y:S01]  /*36610*/  LDL.LU R18, [R1+0x108] ;  /* 0x0001080001127983 */ /* 0x000ea20000300800 */
[----:B-----5:R-:W-:-:S03]  /*36620*/  MOV R19, R28 ;  /* 0x0000001c00137202 */ /* 0x020fc60000000f00 */
[----:B------:R-:W5:Y:S04]  /*36630*/  LDL.LU R28, [R1+0x38f4] ;  /* 0x0038f400011c7983 */ /* 0x000f680000300800 */
[----:B--2---:R3:W-:Y:S04]  /*36640*/  STL.64 [R1+0x38b0], R18 ;  /* 0x0038b01201007387 */ /* 0x0047e80000100a00 */
[----:B------:R0:W-:Y:S01]  /*36650*/  STL.64 [R1+0x38a8], R16 ;  /* 0x0038a81001007387 */ /* 0x0001e20000100a00 */
[----:B---3--:R-:W-:-:S03]  /*36660*/  IMAD.MOV.U32 R18, RZ, RZ, R29 ;  /* 0x000000ffff127224 */ /* 0x008fc600078e001d */
[----:B0-----:R-:W2:Y:S04]  /*36670*/  LDL.LU R16, [R1+0x120] ;  /* 0x0001200001107983 */ /* 0x001ea80000300800 */
[----:B------:R-:W2:Y:S04]  /*36680*/  LDL.LU R17, [R1+0x124] ;  /* 0x0001240001117983 */ /* 0x000ea80000300800 */
[----:B------:R-:W3:Y:S04]  /*36690*/  LDL.LU R29, [R1+0x38f0] ;  /* 0x0038f000011d7983 */ /* 0x000ee80000300800 */
[----:B------:R-:W2:Y:S01]  /*366a0*/  LDL.LU R19, [R1+0x12c] ;  /* 0x00012c0001137983 */ /* 0x000ea20000300800 */
[----:B----4-:R-:W-:Y:S03]  /*366b0*/  HMMA.16816.F32.BF16 R4, R4, R14, R24 ;  /* 0x0000000e0404723c */ /* 0x010fe60000041818 */
[----:B--2---:R-:W-:Y:S04]  /*366c0*/  STL.64 [R1+0x38d0], R18 ;  /* 0x0038d01201007387 */ /* 0x004fe80000100a00 */
[----:B------:R0:W-:Y:S04]  /*366d0*/  STL.64 [R1+0x38c8], R16 ;  /* 0x0038c81001007387 */ /* 0x0001e80000100a00 */
[----:B0-----:R-:W2:Y:S04]  /*366e0*/  LDL.LU R16, [R1+0x140] ;  /* 0x0001400001107983 */ /* 0x001ea80000300800 */
[----:B------:R-:W2:Y:S04]  /*366f0*/  LDL.LU R17, [R1+0x144] ;  /* 0x0001440001117983 */ /* 0x000ea80000300800 */
[----:B------:R-:W2:Y:S04]  /*36700*/  LDL.LU R18, [R1+0x148] ;  /* 0x0001480001127983 */ /* 0x000ea80000300800 */
[----:B------:R-:W4:Y:S04]  /*36710*/  LDL.LU.64 R26, [R1+0x38e8] ;  /* 0x0038e800011a7983 */ /* 0x000f280000300a00 */
[----:B------:R-:W4:Y:S04]  /*36720*/  LDL.LU.64 R24, [R1+0x38e0] ;  /* 0x0038e00001187983 */ /* 0x000f280000300a00 */
[----:B------:R-:W-:Y:S04]  /*36730*/  STL.64 [R1+0x190], R4 ;  /* 0x0001900401007387 */ /* 0x000fe80000100a00 */
[----:B------:R-:W-:Y:S01]  /*36740*/  STL.64 [R1+0x198], R6 ;  /* 0x0001980601007387 */ /* 0x000fe20000100a00 */
[----:B---3--:R-:W-:-:S03]  /*36750*/  MOV R19, R29 ;  /* 0x0000001d00137202 */ /* 0x008fc60000000f00 */
[----:B-----5:R-:W-:Y:S01]  /*36760*/  LDSM.16.MT88.4 R4, [R28+UR5+0x38000] ;  /* 0x038000051c04783b */ /* 0x020fe20008004200 */
[----:B----4-:R-:W-:Y:S03]  /*36770*/  HMMA.16816.F32.BF16 R24, R24, R14, R8 ;  /* 0x0000000e1818723c */ /* 0x010fe60000041808 */
[----:B------:R-:W2:-:S15]  /*36780*/  LDL.LU.64 R8, [R1+0x38d8] ;  /* 0x0038d80001087983 */ /* 0x000e9e0000300a00 */
[----:B------:R-:W-:Y:S01]  /*36790*/  NOP ;  /* 0x0000000000007918 */ /* 0x000fe20000000000 */
[----:B------:R-:W-:Y:S04]  /*367a0*/  STL.64 [R1+0x180], R24 ;  /* 0x0001801801007387 */ /* 0x000fe80000100a00 */
[----:B------:R-:W-:Y:S04]  /*367b0*/  STL.64 [R1+0x188], R26 ;  /* 0x0001881a01007387 */ /* 0x000fe80000100a00 */
[----:B------:R-:W-:Y:S01]  /*367c0*/  LDSM.16.MT88.4 R24, [R28+UR5+0x38080] ;  /* 0x038080051c18783b */ /* 0x000fe20008004200 */
[----:B--2---:R-:W-:Y:S03]  /*367d0*/  HMMA.16816.F32.BF16 R20, R20, R8, R16 ;  /* 0x000000081414723c */ /* 0x004fe60000041810 */
[----:B------:R-:W2:Y:S04]  /*367e0*/  LDL.LU.64 R18, [R1+0x38d0] ;  /* 0x0038d00001127983 */ /* 0x000ea80000300a00 */
[----:B------:R-:W2:-:S12]  /*367f0*/  LDL.LU.64 R16, [R1+0x38c8] ;  /* 0x0038c80001107983 */ /* 0x000e980000300a00 */
        /* <DEDUP_REMOVED lines=20> */
[----:B------:R0:W-:Y:S01]  /*36940*/  STL [R1+0x150], R20 ;  /* 0x0001501401007387 */ /* 0x0001e20000100800 */
[----:B------:R-:W-:Y:S02]  /*36950*/  MOV R10, R23 ;  /* 0x00000017000a7202 */ /* 0x000fe40000000f00 */
[----:B------:R-:W-:Y:S01]  /*36960*/  MOV R29, R21 ;  /* 0x00000015001d7202 */ /* 0x000fe20000000f00 */
        /* <DEDUP_REMOVED lines=32> */
[----:B------:R-:W2:Y:S01]  /*36b70*/  LDL.LU R21, [R1+0x74] ;  /* 0x0000740001157983 */ /* 0x000ea20000300800 */
[----:B-1----:R-:W-:Y:S01]  /*36b80*/  IMAD.MOV.U32 R22, RZ, RZ, R13 ;  /* 0x000000ffff167224 */ /* 0x002fe200078e000d */
[----:B------:R-:W-:-:S02]  /*36b90*/  MOV R23, R12 ;  /* 0x0000000c00177202 */ /* 0x000fc40000000f00 */
[----:B------:R-:W-:Y:S05]  /*36ba0*/  LDSM.16.MT88.4 R12, [R28+UR5+0x38100] ;  /* 0x038100051c0c783b */ /* 0x000fea0008004200 */
[----:B--2---:R-:W-:Y:S01]  /*36bb0*/  HMMA.16816.F32.BF16 R20, R16, R8, R20 ;  /* 0x000000081014723c */ /* 0x004fe20000041814 */
[----:B------:R-:W2:-:S15]  /*36bc0*/  LDL.LU R16, [R1+0xf0] ;  /* 0x0000f00001107983 */ /* 0x000e9e0000300800 */
[----:B------:R-:W-:-:S03]  /*36bd0*/  NOP ;  /* 0x0000000000007918 */ /* 0x000fc60000000000 */
        /* <DEDUP_REMOVED lines=11> */
[----:B------:R-:W3:Y:S02]  /*36c90*/  LDL.LU R23, [R1+0x9c] ;  /* 0x00009c0001177983 */ /* 0x000ee40000300800 */
[----:B---3--:R-:W-:Y:S02]  /*36ca0*/  HMMA.16816.F32.BF16 R4, R4, R8, R20 ;  /* 0x000000080404723c */ /* 0x008fe40000041814 */
[----:B------:R-:W0:-:S15]  /*36cb0*/  LDSM.16.MT88.4 R20, [R2+UR5+0x38000] ;  /* 0x038000050214783b */ /* 0x000e1e0008004200 */
[----:B------:R-:W-:Y:S02]  /*36cc0*/  NOP ;  /* 0x0000000000007918 */ /* 0x000fe40000000000 */
[----:B------:R-:W-:Y:S04]  /*36cd0*/  STL.64 [R1+0xe0], R4 ;  /* 0x0000e00401007387 */ /* 0x000fe80000100a00 */
[----:B------:R2:W-:Y:S02]  /*36ce0*/  STL.64 [R1+0xe8], R6 ;  /* 0x0000e80601007387 */ /* 0x0005e40000100a00 */
[----:B--2---:R-:W-:Y:S02]  /*36cf0*/  HMMA.16816.F32.BF16 R4, R24, R8, R16 ;  /* 0x000000081804723c */ /* 0x004fe40000041810 */
[----:B------:R-:W1:Y:S01]  /*36d00*/  LDSM.16.MT88.4 R16, [R2+UR5+0x38080] ;  /* 0x038080050210783b */ /* 0x000e620008004200 */
[----:B0-----:R-:W-:Y:S01]  /*36d10*/  IMAD.MOV.U32 R29, RZ, RZ, R23 ;  /* 0x000000ffff1d7224 */ /* 0x001fe200078e0017 */
[----:B------:R-:W-:Y:S01]  /*36d20*/  MOV R11, R22 ;  /* 0x00000016000b7202 */ /* 0x000fe20000000f00 */
[----:B------:R-:W-:Y:S01]  /*36d30*/  IMAD.MOV.U32 R10, RZ, RZ, R21 ;  /* 0x000000ffff0a7224 */ /* 0x000fe200078e0015 */
[----:B------:R-:W-:Y:S04]  /*36d40*/  STL [R1+0x10], R20 ;  /* 0x0000101401007387 */ /* 0x000fe80000100800 */
[----:B------:R-:W-:Y:S04]  /*36d50*/  STL [R1+0x3788], R29 ;  /* 0x0037881d01007387 */ /* 0x000fe80000100800 */
[----:B------:R-:W-:Y:S04]  /*36d60*/  STL [R1+0x3784], R11 ;  /* 0x0037840b01007387 */ /* 0x000fe80000100800 */
[----:B------:R-:W-:Y:S04]  /*36d70*/  STL [R1+0x3780], R10 ;  /* 0x0037800a01007387 */ /* 0x000fe80000100800 */
[----:B------:R-:W-:Y:S04]  /*36d80*/  STL.64 [R1+0x35e8], R6 ;  /* 0x0035e80601007387 */ /* 0x000fe80000100a00 */
[----:B------:R-:W-:Y:S04]  /*36d90*/  STL.64 [R1+0x35e0], R4 ;  /* 0x0035e00401007387 */ /* 0x000fe80000100a00 */
[----:B------:R-:W0:Y:S01]  /*36da0*/  LDSM.16.MT88.4 R4, [R2+UR5+0x38100] ;  /* 0x038100050204783b */ /* 0x000e220008004200 */
[----:B-1----:R-:W-:Y:S01]  /*36db0*/  IMAD.MOV.U32 R24, RZ, RZ, R19 ;  /* 0x000000ffff187224 */ /* 0x002fe200078e0013 */
[----:B------:R-:W-:Y:S01]  /*36dc0*/  MOV R25, R18 ;  /* 0x0000001200197202 */ /* 0x000fe20000000f00 */
[----:B------:R-:W-:Y:S01]  /*36dd0*/  IMAD.MOV.U32 R26, RZ, RZ, R17 ;  /* 0x000000ffff1a7224 */ /* 0x000fe200078e0011 */
[----:B------:R-:W-:-:S02]  /*36de0*/  MOV R27, R16 ;  /* 0x00000010001b7202 */ /* 0x000fc40000000f00 */
[----:B------:R-:W-:Y:S04]  /*36df0*/  STL [R1+0x3798], R24 ;  /* 0x0037981801007387 */ /* 0x000fe80000100800 */
[----:B------:R-:W-:Y:S04]  /*36e00*/  STL [R1+0x3794], R25 ;  /* 0x0037941901007387 */ /* 0x000fe80000100800 */
[----:B------:R-:W-:Y:S04]  /*36e10*/  STL [R1+0x3790], R26 ;  /* 0x0037901a01007387 */ /* 0x000fe80000100800 */
[----:B------:R-:W-:Y:S04]  /*36e20*/  STL [R1+0x378c], R27 ;  /* 0x00378c1b01007387 */ /* 0x000fe80000100800 */
[----:B------:R-:W1:Y:S01]  /*36e30*/  LDSM.16.MT88.4 R16, [R2+UR5+0x38180] ;  /* 0x038180050210783b */ /* 0x000e620008004200 */
        /* <DEDUP_REMOVED lines=8> */
[----:B------:R-:W-:Y:S04]  /*36ec0*/  STL [R1+0x37a8], R2 ;  /* 0x0037a80201007387 */ /* 0x000fe80000100800 */
[----:B-1----:R0:W-:Y:S04]  /*36ed0*/  STL.64 [R1+0x3718], R18 ;  /* 0x0037181201007387 */ /* 0x0021e80000100a00 */
[----:B------:R1:W-:Y:S01]  /*36ee0*/  STL.64 [R1+0x3710], R16 ;  /* 0x0037101001007387 */ /* 0x0003e20000100a00 */
[----:B0-----:R-:W-:Y:S01]  /*36ef0*/  IMAD.MOV.U32 R19, RZ, RZ, R4 ;  /* 0x000000ffff137224 */ /* 0x001fe200078e0004 */
[----:B------:R-:W-:Y:S01]  /*36f00*/  MOV R18, R5 ;  /* 0x0000000500127202 */ /* 0x000fe20000000f00 */
[----:B-1----:R-:W-:Y:S01]  /*36f10*/  IMAD.MOV.U32 R17, RZ, RZ, R6 ;  /* 0x000000ffff117224 */ /* 0x002fe200078e0006 */
[----:B------:R-:W-:-:S02]  /*36f20*/  MOV R16, R7 ;  /* 0x0000000700107202 */ /* 0x000fc40000000f00 */
[----:B------:R-:W0:Y:S04]  /*36f30*/  LDSM.16.MT88.4 R4, [R0+UR5+0x3a080] ;  /* 0x03a080050004783b */ /* 0x000e280008004200 */
[----:B------:R-:W-:Y:S01]  /*36f40*/  STL [R1+0x37b8], R16 ;  /* 0x0037b81001007387 */ /* 0x000fe20000100800 */
[----:B0-----:R-:W-:Y:S01]  /*36f50*/  IMAD.MOV.U32 R24, RZ, RZ, R4 ;  /* 0x000000ffff187224 */ /* 0x001fe200078e0004 */
[----:B------:R-:W-:Y:S01]  /*36f60*/  MOV R25, R5 ;  /* 0x0000000500197202 */ /* 0x000fe20000000f00 */
[----:B------:R-:W-:Y:S01]  /*36f70*/  IMAD.MOV.U32 R26, RZ, RZ, R6 ;  /* 0x000000ffff1a7224 */ /* 0x000fe200078e0006 */
[----:B------:R-:W-:Y:S02]  /*36f80*/  MOV R27, R7 ;  /* 0x00000007001b7202 */ /* 0x000fe40000000f00 */
[----:B------:R-:W0:Y:S04]  /*36f90*/  LDSM.16.MT88.4 R4, [R0+UR5+0x3a100] ;  /* 0x03a100050004783b */ /* 0x000e280008004200 */
[----:B------:R-:W-:Y:S04]  /*36fa0*/  STL [R1+0x37b4], R17 ;  /* 0x0037b41101007387 */ /* 0x000fe80000100800 */
[----:B------:R-:W-:Y:S04]  /*36fb0*/  STL [R1+0x37b0], R18 ;  /* 0x0037b01201007387 */ /* 0x000fe80000100800 */
[----:B------:R-:W-:Y:S04]  /*36fc0*/  STL [R1+0x37ac], R19 ;  /* 0x0037ac1301007387 */ /* 0x000fe80000100800 */
[----:B------:R-:W-:Y:S04]  /*36fd0*/  STL [R1+0x37c8], R27 ;  /* 0x0037c81b01007387 */ /* 0x000fe80000100800 */
[----:B------:R-:W-:Y:S04]  /*36fe0*/  STL [R1+0x37c4], R26 ;  /* 0x0037c41a01007387 */ /* 0x000fe80000100800 */
[----:B------:R-:W-:Y:S04]  /*36ff0*/  STL [R1+0x37c0], R25 ;  /* 0x0037c01901007387 */ /* 0x000fe80000100800 */
[----:B------:R-:W-:Y:S01]  /*37000*/  STL [R1+0x37bc], R24 ;  /* 0x0037bc1801007387 */ /* 0x000fe20000100800 */
[----:B0-----:R-:W-:Y:S01]  /*37010*/  MOV R29, R7 ;  /* 0x00000007001d7202 */ /* 0x001fe20000000f00 */
[----:B------:R-:W-:Y:S01]  /*37020*/  IMAD.MOV.U32 R11, RZ, RZ, R6 ;  /* 0x000000ffff0b7224 */ /* 0x000fe200078e0006 */
[----:B------:R-:W-:Y:S01]  /*37030*/  MOV R10, R5 ;  /* 0x00000005000a7202 */ /* 0x000fe20000000f00 */
[----:B------:R-:W-:-:S02]  /*37040*/  IMAD.MOV.U32 R2, RZ, RZ, R4 ;  /* 0x000000ffff027224 */ /* 0x000fc400078e0004 */
[----:B------:R-:W-:Y:S04]  /*37050*/  STL [R1+0x37d8], R29 ;  /* 0x0037d81d01007387 */ /* 0x000fe80000100800 */
[----:B------:R-:W-:Y:S04]  /*37060*/  STL [R1+0x37d4], R11 ;  /* 0x0037d40b01007387 */ /* 0x000fe80000100800 */
[----:B------:R-:W-:Y:S04]  /*37070*/  STL [R1+0x37d0], R10 ;  /* 0x0037d00a01007387 */ /* 0x000fe80000100800 */
[----:B------:R-:W-:Y:S04]  /*37080*/  STL [R1+0x37cc], R2 ;  /* 0x0037cc0201007387 */ /* 0x000fe80000100800 */
[----:B------:R-:W2:Y:S04]  /*37090*/  LDL.LU R20, [R1+0x1b0] ;  /* 0x0001b00001147983 */ /* 0x000ea80000300800 */
[----:B------:R-:W2:Y:S04]  /*370a0*/  LDL.LU R21, [R1+0x1b4] ;  /* 0x0001b40001157983 */ /* 0x000ea80000300800 */
[----:B------:R-:W2:Y:S04]  /*370b0*/  LDL.LU R22, [R1+0x1b8] ;  /* 0x0001b80001167983 */ /* 0x000ea80000300800 */
[----:B------:R-:W2:Y:S04]  /*370c0*/  LDL.LU R23, [R1+0x1bc] ;  /* 0x0001bc0001177983 */ /* 0x000ea80000300800 */
[----:B------:R-:W0:Y:S02]  /*370d0*/  LDSM.16.MT88.4 R4, [R0+UR5+0x3a180] ;  /* 0x03a180050004783b */ /* 0x000e240008004200 */
        /* <DEDUP_REMOVED lines=30> */
[----:B---3--:R-:W-:Y:S01]  /*372c0*/  IMAD.MOV.U32 R26, RZ, RZ, R6 ;  /* 0x000000ffff1a7224 */ /* 0x008fe200078e0006 */
[----:B------:R-:W-:-:S02]  /*372d0*/  MOV R19, R7 ;  /* 0x0000000700137202 */ /* 0x000fc40000000f00 */
[----:B------:R-:W0:Y:S04]  /*372e0*/  LDSM.16.MT88.4 R4, [R28+UR5+0x3a000] ;  /* 0x03a000051c04783b */ /* 0x000e280008004200 */
[----:B------:R-:W-:Y:S04]  /*372f0*/  STL [R1+0x35b8], R3 ;  /* 0x0035b80301007387 */ /* 0x000fe80000100800 */
[----:B0-----:R-:W-:Y:S04]  /*37300*/  STL.64 [R1+0x3608], R6 ;  /* 0x0036080601007387 */ /* 0x001fe80000100a00 */
[----:B------:R-:W-:Y:S04]  /*37310*/  STL.64 [R1+0x3600], R4 ;  /* 0x0036000401007387 */ /* 0x000fe80000100a00 */
[----:B------:R-:W0:Y:S01]  /*37320*/  LDSM.16.MT88.4 R4, [R28+UR5+0x3a080] ;  /* 0x03a080051c04783b */ /* 0x000e220008004200 */
[----:B--2---:R-:W-:Y:S03]  /*37330*/  HMMA.16816.F32.BF16 R12, R12, R8, R20 ;  /* 0x000000080c0c723c */ /* 0x004fe60000041814 */
[----:B------:R-:W1:-:S15]  /*37340*/  LDSM.16.MT88.4 R20, [R28+UR5+0x3a100] ;  /* 0x03a100051c14783b */ /* 0x000e5e0008004200 */
[----:B------:R-:W-:Y:S01]  /*37350*/  NOP ;  /* 0x0000000000007918 */ /* 0x000fe20000000000 */
[----:B------:R-:W-:Y:S04]  /*37360*/  STL.64 [R1+0x35d8], R14 ;  /* 0x0035d80e01007387 */ /* 0x000fe80000100a00 */
[----:B0-----:R-:W-:Y:S04]  /*37370*/  STL.64 [R1+0x40], R4 ;  /* 0x0000400401007387 */ /* 0x001fe80000100a00 */
[----:B------:R-:W-:Y:S04]  /*37380*/  STL.64 [R1+0x48], R6 ;  /* 0x0000480601007387 */ /* 0x000fe80000100a00 */
[----:B------:R0:W-:Y:S04]  /*37390*/  STL.64 [R1+0x35d0], R12 ;  /* 0x0035d00c01007387 */ /* 0x0001e80000100a00 */
[----:B0-----:R-:W2:Y:S04]  /*373a0*/  LDL.LU R12, [R1+0x1a0] ;  /* 0x0001a000010c7983 */ /* 0x001ea80000300800 */
[----:B------:R-:W2:Y:S04]  /*373b0*/  LDL.LU R13, [R1+0x1a4] ;  /* 0x0001a400010d7983 */ /* 0x000ea80000300800 */
[----:B------:R-:W2:Y:S04]  /*373c0*/  LDL.LU R14, [R1+0x1a8] ;  /* 0x0001a800010e7983 */ /* 0x000ea80000300800 */
[----:B------:R-:W2:Y:S01]  /*373d0*/  LDL.LU R15, [R1+0x1ac] ;  /* 0x0001ac00010f7983 */ /* 0x000ea20000300800 */
[----:B-1----:R-:W-:Y:S01]  /*373e0*/  IMAD.MOV.U32 R4, RZ, RZ, R22 ;  /* 0x000000ffff047224 */ /* 0x002fe200078e0016 */
[----:B------:R-:W-:Y:S01]  /*373f0*/  MOV R3, R23 ;  /* 0x0000001700037202 */ /* 0x000fe20000000f00 */
[----:B------:R-:W-:Y:S01]  /*37400*/  IMAD.MOV.U32 R6, RZ, RZ, R20 ;  /* 0x000000ffff067224 */ /* 0x000fe200078e0014 */
[----:B------:R-:W-:Y:S01]  /*37410*/  MOV R5, R21 ;  /* 0x0000001500057202 */ /* 0x000fe20000000f00 */
[----:B------:R-:W2:Y:S04]  /*37420*/  LDL.LU.64 R22, [R1+0x3800] ;  /* 0x0038000001167983 */ /* 0x000ea80000300a00 */
[----:B------:R-:W2:Y:S01]  /*37430*/  LDL.LU.64 R20, [R1+0x37f8] ;  /* 0x0037f80001147983 */ /* 0x000ea20000300a00 */
[----:B------:R-:W-:Y:S01]  /*37440*/  MOV R7, R19 ;  /* 0x0000001300077202 */ /* 0x000fe20000000f00 */
[----:B--2---:R-:W-:-:S15]  /*37450*/  HMMA.16816.F32.BF16 R20, R20, R8, R12 ;  /* 0x000000081414723c */ /* 0x004fde000004180c */
[----:B------:R-:W-:-:S04]  /*37460*/  NOP ;  /* 0x0000000000007918 */ /* 0x000fc80000000000 */
[----:B------:R0:W-:Y:S04]  /*37470*/  STL.64 [R1+0x35c8], R22 ;  /* 0x0035c81601007387 */ /* 0x0001e80000100a00 */
[----:B------:R1:W-:Y:S01]  /*37480*/  STL.64 [R1+0x35c0], R20 ;  /* 0x0035c01401007387 */ /* 0x0003e20000100a00 */
[----:B0-----:R-:W-:Y:S02]  /*37490*/  IMAD.MOV.U32 R22, RZ, RZ, R4 ;  /* 0x000000ffff167224 */ /* 0x001fe400078e0004 */
[----:B-1----:R-:W-:Y:S01]  /*374a0*/  IMAD.MOV.U32 R20, RZ, RZ, R6 ;  /* 0x000000ffff147224 */ /* 0x002fe200078e0006 */
[----:B------:R-:W-:Y:S01]  /*374b0*/  MOV R21, R5 ;  /* 0x0000000500157202 */ /* 0x000fe20000000f00 */
[----:B------:R-:W-:Y:S02]  /*374c0*/  IMAD.MOV.U32 R4, RZ, RZ, R24 ;  /* 0x000000ffff047224 */ /* 0x000fe400078e0018 */
[----:B------:R-:W-:Y:S01]  /*374d0*/  IMAD.MOV.U32 R6, RZ, RZ, R26 ;  /* 0x000000ffff067224 */ /* 0x000fe200078e001a */
[----:B------:R-:W2:Y:S01]  /*374e0*/  LDL.LU R24, [R1+0x37f4] ;  /* 0x0037f40001187983 */ /* 0x000ea20000300800 */
[----:B------:R-:W-:-:S03]  /*374f0*/  MOV R5, R25 ;  /* 0x0000001900057202 */ /* 0x000fc60000000f00 */
[----:B------:R-:W3:Y:S04]  /*37500*/  LDL.LU R25, [R1+0x37f0] ;  /* 0x0037f00001197983 */ /* 0x000ee80000300800 */
[----:B------:R-:W4:Y:S04]  /*37510*/  LDL.LU R26, [R1+0x37ec] ;  /* 0x0037ec00011a7983 */ /* 0x000f280000300800 */
[----:B------:R-:W5:Y:S04]  /*37520*/  LDL.LU R19, [R1+0x37e8] ;  /* 0x0037e80001137983 */ /* 0x000f680000300800 */
[----:B------:R0:W-:Y:S04]  /*37530*/  STL.64 [R1+0x3628], R6 ;  /* 0x0036280601007387 */ /* 0x0001e80000100a00 */
[----:B------:R1:W-:Y:S01]  /*37540*/  STL.64 [R1+0x3620], R4 ;  /* 0x0036200401007387 */ /* 0x0003e20000100a00 */
[----:B------:R-:W-:Y:S01]  /*37550*/  MOV R23, R3 ;  /* 0x0000000300177202 */ /* 0x000fe20000000f00 */
[----:B0-----:R-:W-:-:S02]  /*37560*/  IMAD.MOV.U32 R6, RZ, RZ, R16 ;  /* 0x000000ffff067224 */ /* 0x001fc400078e0010 */
        /* <DEDUP_REMOVED lines=8> */
[----:B------:R-:W-:Y:S04]  /*375f0*/  STL.64 [R1+0x3640], R4 ;  /* 0x0036400401007387 */ /* 0x000fe80000100a00 */
[----:B------:R-:W-:Y:S04]  /*37600*/  STL.64 [R1+0x35f8], R22 ;  /* 0x0035f81601007387 */ /* 0x000fe80000100a00 */
        /* <DEDUP_REMOVED lines=21> */
[----:B------:R-:W-:Y:S01]  /*37760*/  IMAD.MOV.U32 R6, RZ, RZ, R24 ;  /* 0x000000ffff067224 */ /* 0x000fe200078e0018 */
[----:B------:R-:W-:Y:S01]  /*37770*/  MOV R7, R0 ;  /* 0x0000000000077202 */ /* 0x000fe20000000f00 */
[----:B----4-:R-:W-:Y:S01]  /*37780*/  IMAD.MOV.U32 R4, RZ, RZ, R26 ;  /* 0x000000ffff047224 */ /* 0x010fe200078e001a */
[----:B---3--:R-:W-:Y:S01]  /*37790*/  MOV R5, R25 ;  /* 0x0000001900057202 */ /* 0x008fe20000000f00 */
[----:B------:R-:W3:Y:S04]  /*377a0*/  LDL.LU R26, [R1+0x37c4] ;  /* 0x0037c400011a7983 */ /* 0x000ee80000300800 */
[----:B------:R-:W4:Y:S04]  /*377b0*/  LDL.LU R25, [R1+0x37c0] ;  /* 0x0037c00001197983 */ /* 0x000f280000300800 */
        /* <DEDUP_REMOVED lines=9> */
[----:B------:R-:W-:-:S02]  /*37850*/  IMAD.MOV.U32 R4, RZ, RZ, R16 ;  /* 0x000000ffff047224 */ /* 0x000fc400078e0010 */
[----:B------:R-:W-:Y:S01]  /*37860*/  IMAD.MOV.U32 R6, RZ, RZ, R18 ;  /* 0x000000ffff067224 */ /* 0x000fe200078e0012 */
[----:B-----5:R-:W-:Y:S01]  /*37870*/  MOV R7, R19 ;  /* 0x0000001300077202 */ /* 0x020fe20000000f00 */
[----:B------:R-:W5:Y:S01]  /*37880*/  LDL.LU R16, [R1+0x37b8] ;  /* 0x0037b80001107983 */ /* 0x000f620000300800 */
        /* <DEDUP_REMOVED lines=28> */
[----:B---3--:R-:W-:-:S02]  /*37a50*/  IMAD.MOV.U32 R4, RZ, RZ, R24 ;  /* 0x000000ffff047224 */ /* 0x008fc400078e0018 */
[----:B------:R-:W-:Y:S01]  /*37a60*/  IMAD.MOV.U32 R6, RZ, RZ, R26 ;  /* 0x000000ffff067224 */ /* 0x000fe200078e001a */
[----:B------:R-:W-:Y:S01]  /*37a70*/  MOV R7, R27 ;  /* 0x0000001b00077202 */ /* 0x000fe20000000f00 */
[----:B------:R-:W3:Y:S01]  /*37a80*/  LDL.LU R24, [R1+0x3798] ;  /* 0x0037980001187983 */ /* 0x000ee20000300800 */
[----:B----4-:R-:W-:-:S03]  /*37a90*/  MOV R5, R25 ;  /* 0x0000001900057202 */ /* 0x010fc60000000f00 */
[----:B------:R-:W4:Y:S04]  /*37aa0*/  LDL.LU R25, [R1+0x3794] ;  /* 0x0037940001197983 */ /* 0x000f280000300800 */
[----:B------:R-:W3:Y:S04]  /*37ab0*/  LDL.LU R26, [R1+0x3790] ;  /* 0x00379000011a7983 */ /* 0x000ee80000300800 */
[----:B------:R-:W3:Y:S04]  /*37ac0*/  LDL.LU R27, [R1+0x378c] ;  /* 0x00378c00011b7983 */ /* 0x000ee80000300800 */
[----:B------:R0:W-:Y:S04]  /*37ad0*/  STL.64 [R1+0x36e8], R6 ;  /* 0x0036e80601007387 */ /* 0x0001e80000100a00 */
[----:B------:R1:W-:Y:S01]  /*37ae0*/  STL.64 [R1+0x36e0], R4 ;  /* 0x0036e00401007387 */ /* 0x0003e20000100a00 */
[----:B0-----:R-:W-:Y:S01]  /*37af0*/  IMAD.MOV.U32 R6, RZ, RZ, R17 ;  /* 0x000000ffff067224 */ /* 0x001fe200078e0011 */
[----:B-----5:R-:W-:Y:S01]  /*37b00*/  MOV R7, R16 ;  /* 0x0000001000077202 */ /* 0x020fe20000000f00 */
        /* <DEDUP_REMOVED lines=8> */
[----:B------:R-:W5:Y:S04]  /*37b90*/  LDL.LU R22, [R1+0x148] ;  /* 0x0001480001167983 */ /* 0x000f680000300800 */
[----:B------:R-:W5:Y:S04]  /*37ba0*/  LDL.LU R23, [R1+0x14c] ;  /* 0x00014c0001177983 */ /* 0x000f680000300800 */
[----:B------:R-:W2:Y:S01]  /*37bb0*/  LDL.LU R16, [R1+0x20] ;  /* 0x0000200001107983 */ /* 0x000ea20000300800 */
[----:B------:R-:W-:-:S03]  /*37bc0*/  IMAD.MOV.U32 R17, RZ, RZ, R29 ;  /* 0x000000ffff117224 */ /* 0x000fc600078e001d */
[----:B------:R-:W3:Y:S01]  /*37bd0*/  LDL.LU R29, [R1+0x3788] ;  /* 0x00378800011d7983 */ /* 0x000ee20000300800 */
[----:B------:R-:W-:Y:S01]  /*37be0*/  MOV R18, R11 ;  /* 0x0000000b00127202 */ /* 0x000fe20000000f00 */
[----:B------:R-:W-:Y:S02]  /*37bf0*/  IMAD.MOV.U32 R19, RZ, RZ, R10 ;  /* 0x000000ffff137224 */ /* 0x000fe400078e000a */
[----:B------:R-:W3:Y:S04]  /*37c00*/  LDL.LU R11, [R1+0x3784] ;  /* 0x00378400010b7983 */ /* 0x000ee80000300800 */
[----:B------:R-:W3:Y:S04]  /*37c10*/  LDL.LU R10, [R1+0x3780] ;  /* 0x00378000010a7983 */ /* 0x000ee80000300800 */
[----:B------:R4:W-:Y:S04]  /*37c20*/  STL.64 [R1+0x3738], R18 ;  /* 0x0037381201007387 */ /* 0x0009e80000100a00 */
[----:B--2---:R0:W-:Y:S04]  /*37c30*/  STL.64 [R1+0x3730], R16 ;  /* 0x0037301001007387 */ /* 0x0041e80000100a00 */
[----:B------:R-:W2:Y:S04]  /*37c40*/  LDL.LU R4, [R1+0x180] ;  /* 0x0001800001047983 */ /* 0x000ea80000300800 */
[----:B------:R-:W2:Y:S04]  /*37c50*/  LDL.LU R5, [R1+0x184] ;  /* 0x0001840001057983 */ /* 0x000ea80000300800 */
[----:B------:R-:W2:Y:S04]  /*37c60*/  LDL.LU R6, [R1+0x188] ;  /* 0x0001880001067983 */ /* 0x000ea80000300800 */
[----:B------:R-:W2:Y:S01]  /*37c70*/  LDL.LU R7, [R1+0x18c] ;  /* 0x00018c0001077983 */ /* 0x000ea20000300800 */
[----:B----4-:R-:W-:Y:S01]  /*37c80*/  MOV R18, R25 ;  /* 0x0000001900127202 */ /* 0x010fe20000000f00 */
[----:B---3--:R-:W-:-:S02]  /*37c90*/  IMAD.MOV.U32 R19, RZ, RZ, R24 ;  /* 0x000000ffff137224 */ /* 0x008fc400078e0018 */
[----:B------:R-:W3:Y:S01]  /*37ca0*/  LDL.LU R12, [R1+0x10] ;  /* 0x00001000010c7983 */ /* 0x000ee20000300800 */
[----:B------:R-:W-:Y:S01]  /*37cb0*/  MOV R13, R10 ;  /* 0x0000000a000d7202 */ /* 0x000fe20000000f00 */
[----:B------:R-:W-:Y:S02]  /*37cc0*/  IMAD.MOV.U32 R14, RZ, RZ, R11 ;  /* 0x000000ffff0e7224 */ /* 0x000fe400078e000b */
[----:B------:R-:W4:Y:S04]  /*37cd0*/  LDL.LU R10, [R1+0x377c] ;  /* 0x00377c00010a7983 */ /* 0x000f280000300800 */
[----:B------:R-:W3:Y:S01]  /*37ce0*/  LDL.LU R11, [R1+0x3778] ;  /* 0x00377800010b7983 */ /* 0x000ee20000300800 */
[----:B0-----:R-:W-:Y:S01]  /*37cf0*/  MOV R16, R27 ;  /* 0x0000001b00107202 */ /* 0x001fe20000000f00 */
[----:B------:R-:W-:Y:S01]  /*37d00*/  IMAD.MOV.U32 R17, RZ, RZ, R26 ;  /* 0x000000ffff117224 */ /* 0x000fe200078e001a */
[----:B------:R-:W-:Y:S01]  /*37d10*/  MOV R15, R29 ;  /* 0x0000001d000f7202 */ /* 0x000fe20000000f00 */
[----:B------:R-:W-:Y:S04]  /*37d20*/  LDSM.16.MT88.4 R24, [R28+UR5+0x3a180] ;  /* 0x03a180051c18783b */ /* 0x000fe80008004200 */
        /* <DEDUP_REMOVED lines=19> */
[----:B-----5:R-:W-:Y:S04]  /*37e60*/  STL.64 [R1+0x36b8], R22 ;  /* 0x0036b81601007387 */ /* 0x020fe80000100a00 */
[----:B------:R0:W-:Y:S04]  /*37e70*/  STL.64 [R1+0x36b0], R20 ;  /* 0x0036b01401007387 */ /* 0x0001e80000100a00 */
[----:B0-----:R-:W5:Y:S01]  /*37e80*/  LDL.LU R20, [R1+0x150] ;  /* 0x0001500001147983 */ /* 0x001f620000300800 */
[----:B---3--:R-:W-:Y:S01]  /*37e90*/  MOV R22, R11 ;  /* 0x0000000b00167202 */ /* 0x008fe20000000f00 */
[----:B----4-:R-:W-:-:S02]  /*37ea0*/  IMAD.MOV.U32 R23, RZ, RZ, R10 ;  /* 0x000000ffff177224 */ /* 0x010fc400078e000a */
[----:B------:R-:W-:Y:S02]  /*37eb0*/  IMAD.MOV.U32 R21, RZ, RZ, R29 ;  /* 0x000000ffff157224 */ /* 0x000fe400078e001d */
[----:B------:R-:W3:Y:S04]  /*37ec0*/  LDL.LU R29, [R1+0x3770] ;  /* 0x00377000011d7983 */ /* 0x000ee80000300800 */
[----:B------:R-:W4:Y:S04]  /*37ed0*/  LDL.LU R11, [R1+0x376c] ;  /* 0x00376c00010b7983 */ /* 0x000f280000300800 */
[----:B------:R-:W2:Y:S04]  /*37ee0*/  LDL.LU R10, [R1+0x3768] ;  /* 0x00376800010a7983 */ /* 0x000ea80000300800 */
[----:B------:R-:W-:Y:S01]  /*37ef0*/  STL.64 [R1+0x36d8], R22 ;  /* 0x0036d81601007387 */ /* 0x000fe20000100a00 */
[----:B------:R-:W-:Y:S03]  /*37f00*/  HMMA.16816.F32.BF16 R12, R12, R8, R16 ;  /* 0x000000080c0c723c */ /* 0x000fe60000041810 */
[----:B------:R-:W0:Y:S04]  /*37f10*/  LDSM.16.MT88.4 R16, [R2+UR5+0x3a000] ;  /* 0x03a000050210783b */ /* 0x000e280008004200 */
[----:B-----5:R1:W-:Y:S04]  /*37f20*/  STL.64 [R1+0x36d0], R20 ;  /* 0x0036d01401007387 */ /* 0x0203e80000100a00 */
[----:B-1----:R-:W5:Y:S04]  /*37f30*/  LDL.LU R20, [R1+0x160] ;  /* 0x0001600001147983 */ /* 0x002f680000300800 */
[----:B------:R-:W5:Y:S04]  /*37f40*/  LDL.LU R21, [R1+0x164] ;  /* 0x0001640001157983 */ /* 0x000f680000300800 */
[----:B------:R-:W2:Y:S04]  /*37f50*/  LDL.LU R22, [R1+0x168] ;  /* 0x0001680001167983 */ /* 0x000ea80000300800 */
[----:B------:R-:W2:Y:S01]  /*37f60*/  LDL.LU R23, [R1+0x16c] ;  /* 0x00016c0001177983 */ /* 0x000ea20000300800 */
[----:B------:R-:W-:Y:S01]  /*37f70*/  IMAD.MOV.U32 R3, RZ, RZ, R13 ;  /* 0x000000ffff037224 */ /* 0x000fe200078e000d */
[----:B------:R-:W-:-:S02]  /*37f80*/  MOV R0, R14 ;  /* 0x0000000e00007202 */ /* 0x000fc40000000f00 */
[----:B0-----:R-:W-:Y:S01]  /*37f90*/  MOV R13, R18 ;  /* 0x00000012000d7202 */ /* 0x001fe20000000f00 */
[----:B------:R-:W-:Y:S01]  /*37fa0*/  IMAD.MOV.U32 R14, RZ, RZ, R17 ;  /* 0x000000ffff0e7224 */ /* 0x000fe200078e0011 */
[----:B--2---:R4:W-:Y:S04]  /*37fb0*/  STL.64 [R1+0x36f8], R22 ;  /* 0x0036f81601007387 */ /* 0x0049e80000100a00 */
[----:B-----5:R0:W-:Y:S01]  /*37fc0*/  STL.64 [R1+0x36f0], R20 ;  /* 0x0036f01401007387 */ /* 0x0201e20000100a00 */
[----:B----4-:R-:W-:-:S03]  /*37fd0*/  IMAD.MOV.U32 R22, RZ, RZ, R11 ;  /* 0x000000ffff167224 */ /* 0x010fc600078e000b */
[----:B0-----:R-:W2:Y:S01]  /*37fe0*/  LDL.LU R20, [R1+0x170] ;  /* 0x0001700001147983 */ /* 0x001ea20000300800 */
[----:B------:R-:W-:-:S03]  /*37ff0*/  MOV R21, R10 ;  /* 0x0000000a00157202 */ /* 0x000fc60000000f00 */
[----:B------:R-:W2:Y:S04]  /*38000*/  LDL.LU R10, [R1+0x3764] ;  /* 0x00376400010a7983 */ /* 0x000ea80000300800 */
[----:B------:R-:W2:Y:S01]  /*38010*/  LDL.LU R11, [R1+0x3760] ;  /* 0x00376000010b7983 */ /* 0x000ea20000300800 */
[----:B---3--:R-:W-:-:S03]  /*38020*/  MOV R23, R29 ;  /* 0x0000001d00177202 */ /* 0x008fc60000000f00 */
[----:B------:R0:W-:Y:S01]  /*38030*/  STL [R1+0x10], R12 ;  /* 0x0000100c01007387 */ /* 0x0001e20000100800 */
[----:B------:R-:W-:Y:S01]  /*38040*/  IMAD.MOV.U32 R29, RZ, RZ, R15 ;  /* 0x000000ffff1d7224 */ /* 0x000fe200078e000f */
[----:B------:R-:W-:Y:S01]  /*38050*/  MOV R15, R16 ;  /* 0x00000010000f7202 */ /* 0x000fe20000000f00 */
[----:B0-----:R-:W-:Y:S02]  /*38060*/  IMAD.MOV.U32 R12, RZ, RZ, R19 ;  /* 0x000000ffff0c7224 */ /* 0x001fe400078e0013 */
        /* <DEDUP_REMOVED lines=88> */
[----:B---3--:R-:W-:Y:S01]  /*385f0*/  HMMA.16816.F32.BF16 R16, R16, R10, R4 ;  /* 0x0000000a1010723c */ /* 0x008fe20000041804 */
[----:B------:R-:W-:Y:S01]  /*38600*/  MOV R4, R15 ;  /* 0x0000000f00047202 */ /* 0x000fe20000000f00 */
[----:B------:R-:W-:Y:S01]  /*38610*/  IMAD.MOV.U32 R5, RZ, RZ, R14 ;  /* 0x000000ffff057224 */ /* 0x000fe200078e000e */
[----:B------:R-:W-:Y:S01]  /*38620*/  MOV R6, R13 ;  /* 0x0000000d00067202 */ /* 0x000fe20000000f00 */
[----:B------:R-:W-:-:S02]  /*38630*/  IMAD.MOV.U32 R7, RZ, RZ, R12 ;  /* 0x000000ffff077224 */ /* 0x000fc400078e000c */
[----:B------:R-:W0:-:S13]  /*38640*/  LDSM.16.MT88.4 R12, [R2+UR5+0x3a080] ;  /* 0x03a08005020c783b */ /* 0x000e1a0008004200 */
        /* <DEDUP_REMOVED lines=8> */
[----:B--2---:R-:W-:Y:S02]  /*386d0*/  HMMA.16816.F32.BF16 R12, R20, R10, R12 ;  /* 0x0000000a140c723c */ /* 0x004fe4000004180c */
[----:B------:R-:W0:-:S15]  /*386e0*/  LDSM.16.MT88.4 R20, [R2+UR5+0x3a100] ;  /* 0x03a100050214783b */ /* 0x000e1e0008004200 */
[----:B------:R-:W-:Y:S02]  /*386f0*/  NOP ;  /* 0x0000000000007918 */ /* 0x000fe40000000000 */
[----:B------:R1:W-:Y:S04]  /*38700*/  STL.64 [R1+0xd0], R12 ;  /* 0x0000d00c01007387 */ /* 0x0003e80000100a00 */
[----:B------:R-:W-:Y:S01]  /*38710*/  STL.64 [R1+0xd8], R14 ;  /* 0x0000d80e01007387 */ /* 0x000fe20000100a00 */
[----:B0-----:R-:W-:Y:S01]  /*38720*/  MOV R9, R22 ;  /* 0x0000001600097202 */ /* 0x001fe20000000f00 */
[----:B------:R-:W-:Y:S01]  /*38730*/  IMAD.MOV.U32 R8, RZ, RZ, R23 ;  /* 0x000000ffff087224 */ /* 0x000fe200078e0017 */
[----:B-1----:R-:W-:Y:S01]  /*38740*/  MOV R13, R20 ;  /* 0x00000014000d7202 */ /* 0x002fe20000000f00 */
[----:B------:R-:W-:Y:S01]  /*38750*/  IMAD.MOV.U32 R12, RZ, RZ, R21 ;  /* 0x000000ffff0c7224 */ /* 0x000fe200078e0015 */
[----:B------:R-:W2:Y:S04]  /*38760*/  LDL.LU.64 R22, [R1+0x35c8] ;  /* 0x0035c80001167983 */ /* 0x000ea80000300a00 */
[----:B------:R-:W2:Y:S02]  /*38770*/  LDL.LU.64 R20, [R1+0x35c0] ;  /* 0x0035c00001147983 */ /* 0x000ea40000300a00 */
[----:B--2---:R-:W-:Y:S02]  /*38780*/  HMMA.16816.F32.BF16 R20, R24, R10, R20 ;  /* 0x0000000a1814723c */ /* 0x004fe40000041814 */
[----:B------:R-:W2:Y:S01]  /*38790*/  LDL.LU R24, [R1+0x10] ;  /* 0x0000100001187983 */ /* 0x000ea20000300800 */
[----:B------:R-:W-:Y:S01]  /*387a0*/  MOV R25, R3 ;  /* 0x0000000300197202 */ /* 0x000fe20000000f00 */
[----:B------:R-:W-:Y:S01]  /*387b0*/  IMAD.MOV.U32 R26, RZ, RZ, R0 ;  /* 0x000000ffff1a7224 */ /* 0x000fe200078e0000 */
[----:B------:R-:W-:-:S14]  /*387c0*/  MOV R27, R29 ;  /* 0x0000001d001b7202 */ /* 0x000fdc0000000f00 */
[----:B------:R0:W-:Y:S04]  /*387d0*/  STL.64 [R1+0x90], R20 ;  /* 0x0000901401007387 */ /* 0x0001e80000100a00 */
[----:B------:R1:W-:Y:S04]  /*387e0*/  STL.64 [R1+0x98], R22 ;  /* 0x0000981601007387 */ /* 0x0003e80000100a00 */
[----:B------:R-:W3:Y:S04]  /*387f0*/  LDL.LU R3, [R1+0x35b8] ;  /* 0x0035b80001037983 */ /* 0x000ee80000300800 */
[----:B------:R-:W4:Y:S04]  /*38800*/  LDL.LU R0, [R1+0x35b4] ;  /* 0x0035b40001007983 */ /* 0x000f280000300800 */
[----:B------:R-:W5:Y:S01]  /*38810*/  LDL.LU R29, [R1+0x35b0] ;  /* 0x0035b000011d7983 */ /* 0x000f620000300800 */
[----:B0-----:R-:W-:Y:S01]  /*38820*/  IMAD.MOV.U32 R20, RZ, RZ, R13 ;  /* 0x000000ffff147224 */ /* 0x001fe200078e000d */
[----:B------:R-:W-:-:S02]  /*38830*/  MOV R21, R12 ;  /* 0x0000000c00157202 */ /* 0x000fc40000000f00 */
[----:B------:R-:W0:Y:S01]  /*38840*/  LDSM.16.MT88.4 R12, [R2+UR5+0x3a180] ;  /* 0x03a18005020c783b */ /* 0x000e220008004200 */
[----:B-1----:R-:W-:Y:S01]  /*38850*/  IMAD.MOV.U32 R22, RZ, RZ, R9 ;  /* 0x000000ffff167224 */ /* 0x002fe200078e0009 */
[----:B------:R-:W-:Y:S02]  /*38860*/  MOV R23, R8 ;  /* 0x0000000800177202 */ /* 0x000fe40000000f00 */
[----:B0-----:R-:W-:Y:S04]  /*38870*/  STL.64 [R1+0x3520], R14 ;  /* 0x0035200e01007387 */ /* 0x001fe80000100a00 */
[----:B------:R-:W-:Y:S01]  /*38880*/  STL.64 [R1+0x3518], R12 ;  /* 0x0035180c01007387 */ /* 0x000fe20000100a00 */
[----:B--2---:R-:W-:-:S15]  /*38890*/  HMMA.16816.F32.BF16 R4, R4, R10, R24 ;  /* 0x0000000a0404723c */ /* 0x004fde0000041818 */
[----:B------:R-:W-:-:S04]  /*388a0*/  NOP ;  /* 0x0000000000007918 */ /* 0x000fc80000000000 */
[----:B------:R-:W-:Y:S01]  /*388b0*/  IMAD.MOV.U32 R9, RZ, RZ, R6 ;  /* 0x000000ffff097224 */ /* 0x000fe200078e0006 */
[----:B------:R-:W-:Y:S01]  /*388c0*/  STL.64 [R1+0xa0], R4 ;  /* 0x0000a00401007387 */ /* 0x000fe20000100a00 */
[----:B------:R-:W-:-:S03]  /*388d0*/  MOV R8, R7 ;  /* 0x0000000700087202 */ /* 0x000fc60000000f00 */
[----:B-----5:R-:W0:Y:S04]  /*388e0*/  LDSM.16.M88.4 R4, [R29+UR5+0x40380] ;  /* 0x040380051d04783b */ /* 0x020e280008000200 */
[----:B----4-:R-:W1:Y:S04]  /*388f0*/  LDSM.16.MT88.4 R24, [R0+UR5+0x3c000] ;  /* 0x03c000050018783b */ /* 0x010e680008004200 */
[----:B------:R-:W-:Y:S04]  /*38900*/  STL [R1+0x3504], R8 ;  /* 0x0035040801007387 */ /* 0x000fe80000100800 */
[----:B------:R2:W-:Y:S04]  /*38910*/  STL [R1+0x3500], R9 ;  /* 0x0035000901007387 */ /* 0x0005e80000100800 */
[----:B0-----:R-:W-:Y:S04]  /*38920*/  STL [R1+0x3528], R4 ;  /* 0x0035280401007387 */ /* 0x001fe80000100800 */
[----:B------:R0:W-:Y:S01]  /*38930*/  STL [R1+0x34fc], R5 ;  /* 0x0034fc0501007387 */ /* 0x0001e20000100800 */
[----:B-1----:R-:W-:Y:S01]  /*38940*/  IMAD.MOV.U32 R12, RZ, RZ, R24 ;  /* 0x000000ffff0c7224 */ /* 0x002fe200078e0018 */
[----:B--2---:R-:W-:Y:S01]  /*38950*/  MOV R9, R25 ;  /* 0x0000001900097202 */ /* 0x004fe20000000f00 */
[----:B------:R-:W-:Y:S01]  /*38960*/  IMAD.MOV.U32 R8, RZ, RZ, R26 ;  /* 0x000000ffff087224 */ /* 0x000fe200078e001a */
[----:B0-----:R-:W-:-:S02]  /*38970*/  MOV R5, R27 ;  /* 0x0000001b00057202 */ /* 0x001fc40000000f00 */
[----:B------:R-:W0:Y:S04]  /*38980*/  LDSM.16.MT88.4 R24, [R0+UR5+0x3c080] ;  /* 0x03c080050018783b */ /* 0x000e280008004200 */
[----:B------:R-:W-:Y:S04]  /*38990*/  STL [R1+0x32dc], R6 ;  /* 0x0032dc0601007387 */ /* 0x000fe80000100800 */
[----:B------:R-:W-:Y:S04]  /*389a0*/  STL [R1+0x32d8], R7 ;  /* 0x0032d80701007387 */ /* 0x000fe80000100800 */
[----:B------:R-:W-:Y:S01]  /*389b0*/  STL [R1+0x3538], R5 ;  /* 0x0035380501007387 */ /* 0x000fe20000100800 */
[----:B0-----:R-:W-:Y:S01]  /*389c0*/  IMAD.MOV.U32 R4, RZ, RZ, R24 ;  /* 0x000000ffff047224 */ /* 0x001fe200078e0018 */
[----:B------:R-:W-:Y:S01]  /*389d0*/  MOV R15, R25 ;  /* 0x00000019000f7202 */ /* 0x000fe20000000f00 */
[----:B------:R-:W-:Y:S01]  /*389e0*/  IMAD.MOV.U32 R14, RZ, RZ, R26 ;  /* 0x000000ffff0e7224 */ /* 0x000fe200078e001a */
[----:B------:R-:W-:-:S02]  /*389f0*/  MOV R13, R27 ;  /* 0x0000001b000d7202 */ /* 0x000fc40000000f00 */
[----:B------:R-:W0:Y:S04]  /*38a00*/  LDSM.16.MT88.4 R24, [R0+UR5+0x3c100] ;  /* 0x03c100050018783b */ /* 0x000e280008004200 */
[----:B------:R1:W-:Y:S04]  /*38a10*/  STL [R1+0x3534], R8 ;  /* 0x0035340801007387 */ /* 0x0003e80000100800 */
[----:B------:R2:W-:Y:S04]  /*38a20*/  STL [R1+0x3530], R9 ;  /* 0x0035300901007387 */ /* 0x0005e80000100800 */
[----:B------:R4:W-:Y:S01]  /*38a30*/  STL [R1+0x352c], R12 ;  /* 0x00352c0c01007387 */ /* 0x0009e20000100800 */
[----:B0-----:R-:W-:Y:S01]  /*38a40*/  IMAD.MOV.U32 R5, RZ, RZ, R24 ;  /* 0x000000ffff057224 */ /* 0x001fe200078e0018 */
[----:B-1----:R-:W-:Y:S01]  /*38a50*/  MOV R8, R25 ;  /* 0x0000001900087202 */ /* 0x002fe20000000f00 */
[----:B--2---:R-:W-:Y:S01]  /*38a60*/  IMAD.MOV.U32 R9, RZ, RZ, R26 ;  /* 0x000000ffff097224 */ /* 0x004fe200078e001a */
[----:B----4-:R-:W-:-:S02]  /*38a70*/  MOV R12, R27 ;  /* 0x0000001b000c7202 */ /* 0x010fc40000000f00 */
[----:B------:R-:W0:Y:S04]  /*38a80*/  LDSM.16.MT88.4 R24, [R0+UR5+0x3c180] ;  /* 0x03c180050018783b */ /* 0x000e280008004200 */
[----:B------:R0:W-:Y:S04]  /*38a90*/  STL [R1+0x3548], R13 ;  /* 0x0035480d01007387 */ /* 0x0001e80000100800 */
[----:B------:R1:W-:Y:S04]  /*38aa0*/  STL [R1+0x3544], R14 ;  /* 0x0035440e01007387 */ /* 0x0003e80000100800 */
[----:B------:R2:W-:Y:S04]  /*38ab0*/  STL [R1+0x3540], R15 ;  /* 0x0035400f01007387 */ /* 0x0005e80000100800 */
[----:B------:R4:W-:Y:S01]  /*38ac0*/  STL [R1+0x353c], R4 ;  /* 0x00353c0401007387 */ /* 0x0009e20000100800 */
[----:B0-----:R-:W-:Y:S01]  /*38ad0*/  IMAD.MOV.U32 R13, RZ, RZ, R24 ;  /* 0x000000ffff0d7224 */ /* 0x001fe200078e0018 */
[----:B-1----:R-:W-:Y:S01]  /*38ae0*/  MOV R14, R25 ;  /* 0x00000019000e7202 */ /* 0x002fe20000000f00 */
[----:B--2---:R-:W-:Y:S01]  /*38af0*/  IMAD.MOV.U32 R15, RZ, RZ, R26 ;  /* 0x000000ffff0f7224 */ /* 0x004fe200078e001a */
[----:B----4-:R-:W-:-:S02]  /*38b00*/  MOV R4, R27 ;  /* 0x0000001b00047202 */ /* 0x010fc40000000f00 */
[----:B---3--:R-:W0:Y:S04]  /*38b10*/  LDSM.16.MT88.4 R24, [R3+UR5+0x3c000] ;  /* 0x03c000050318783b */ /* 0x008e280008004200 */
[----:B------:R0:W-:Y:S04]  /*38b20*/  STL [R1+0x3558], R12 ;  /* 0x0035580c01007387 */ /* 0x0001e80000100800 */
[----:B------:R1:W-:Y:S04]  /*38b30*/  STL [R1+0x3554], R9 ;  /* 0x0035540901007387 */ /* 0x0003e80000100800 */
[----:B------:R2:W-:Y:S04]  /*38b40*/  STL [R1+0x3550], R8 ;  /* 0x0035500801007387 */ /* 0x0005e80000100800 */
[----:B------:R3:W-:Y:S01]  /*38b50*/  STL [R1+0x354c], R5 ;  /* 0x00354c0501007387 */ /* 0x0007e20000100800 */
[----:B0-----:R-:W-:Y:S01]  /*38b60*/  IMAD.MOV.U32 R12, RZ, RZ, R24 ;  /* 0x000000ffff0c7224 */ /* 0x001fe200078e0018 */
[----:B-1----:R-:W-:Y:S01]  /*38b70*/  MOV R9, R25 ;  /* 0x0000001900097202 */ /* 0x002fe20000000f00 */
[----:B--2---:R-:W-:Y:S01]  /*38b80*/  IMAD.MOV.U32 R8, RZ, RZ, R26 ;  /* 0x000000ffff087224 */ /* 0x004fe200078e001a */
[----:B---3--:R-:W-:-:S02]  /*38b90*/  MOV R5, R27 ;  /* 0x0000001b00057202 */ /* 0x008fc40000000f00 */
[----:B------:R-:W0:Y:S04]  /*38ba0*/  LDSM.16.MT88.4 R24, [R3+UR5+0x3c080] ;  /* 0x03c080050318783b */ /* 0x000e280008004200 */
[----:B------:R0:W-:Y:S04]  /*38bb0*/  STL [R1+0x3568], R4 ;  /* 0x0035680401007387 */ /* 0x0001e80000100800 */
[----:B------:R1:W-:Y:S04]  /*38bc0*/  STL [R1+0x3564], R15 ;  /* 0x0035640f01007387 */ /* 0x0003e80000100800 */
[----:B------:R2:W-:Y:S04]  /*38bd0*/  STL [R1+0x3560], R14 ;  /* 0x0035600e01007387 */ /* 0x0005e80000100800 */
[----:B------:R3:W-:Y:S04]  /*38be0*/  STL [R1+0x355c], R13 ;  /* 0x00355c0d01007387 */ /* 0x0007e80000100800 */
[----:B------:R4:W-:Y:S01]  /*38bf0*/  STL [R1+0x33b4], R0 ;  /* 0x0033b40001007387 */ /* 0x0009e20000100800 */
[----:B------:R-:W-:Y:S01]  /*38c00*/  MOV R7, R18 ;  /* 0x0000001200077202 */ /* 0x000fe20000000f00 */
[----:B------:R-:W-:Y:S01]  /*38c10*/  IMAD.MOV.U32 R6, RZ, RZ, R17 ;  /* 0x000000ffff067224 */ /* 0x000fe200078e0011 */
[----:B------:R-:W-:Y:S01]  /*38c20*/  MOV R29, R16 ;  /* 0x00000010001d7202 */ /* 0x000fe20000000f00 */
[----:B0-----:R-:W-:Y:S01]  /*38c30*/  IMAD.MOV.U32 R4, RZ, RZ, R24 ;  /* 0x000000ffff047224 */ /* 0x001fe200078e0018 */
[----:B-1----:R-:W-:Y:S01]  /*38c40*/  MOV R15, R25 ;  /* 0x00000019000f7202 */ /* 0x002fe20000000f00 */
[----:B--2---:R-:W-:Y:S01]  /*38c50*/  IMAD.MOV.U32 R14, RZ, RZ, R26 ;  /* 0x000000ffff0e7224 */ /* 0x004fe200078e001a */
[----:B---3--:R-:W-:-:S02]  /*38c60*/  MOV R13, R27 ;  /* 0x0000001b000d7202 */ /* 0x008fc40000000f00 */
[----:B------:R-:W0:Y:S01]  /*38c70*/  LDSM.16.MT88.4 R24, [R3+UR5+0x3c100] ;  /* 0x03c100050318783b */ /* 0x000e220008004200 */
[----:B----4-:R-:W-:-:S03]  /*38c80*/  IMAD.MOV.U32 R0, RZ, RZ, R19 ;  /* 0x000000ffff007224 */ /* 0x010fc600078e0013 */
[----:B------:R-:W1:Y:S04]  /*38c90*/  LDSM.16.MT88.4 R16, [R28+UR5+0x3c000] ;  /* 0x03c000051c10783b */ /* 0x000e680008004200 */
[----:B------:R0:W-:Y:S04]  /*38ca0*/  STL [R1+0x3578], R5 ;  /* 0x0035780501007387 */ /* 0x0001e80000100800 */
[----:B------:R2:W-:Y:S04]  /*38cb0*/  STL [R1+0x3574], R8 ;  /* 0x0035740801007387 */ /* 0x0005e80000100800 */
[----:B------:R3:W-:Y:S04]  /*38cc0*/  STL [R1+0x3570], R9 ;  /* 0x0035700901007387 */ /* 0x0007e80000100800 */
[----:B------:R4:W-:Y:S04]  /*38cd0*/  STL [R1+0x356c], R12 ;  /* 0x00356c0c01007387 */ /* 0x0009e80000100800 */
[----:B------:R-:W-:Y:S04]  /*38ce0*/  STL [R1+0x3588], R13 ;  /* 0x0035880d01007387 */ /* 0x000fe80000100800 */
[----:B------:R-:W-:Y:S04]  /*38cf0*/  STL [R1+0x3584], R14 ;  /* 0x0035840e01007387 */ /* 0x000fe80000100800 */
[----:B------:R-:W-:Y:S04]  /*38d00*/  STL [R1+0x3580], R15 ;  /* 0x0035800f01007387 */ /* 0x000fe80000100800 */
[----:B------:R-:W-:Y:S01]  /*38d10*/  STL [R1+0x357c], R4 ;  /* 0x00357c0401007387 */ /* 0x000fe20000100800 */
[----:B0-----:R-:W-:Y:S01]  /*38d20*/  IMAD.MOV.U32 R5, RZ, RZ, R24 ;  /* 0x000000ffff057224 */ /* 0x001fe200078e0018 */
[----:B--2---:R-:W-:Y:S01]  /*38d30*/  MOV R8, R25 ;  /* 0x0000001900087202 */ /* 0x004fe20000000f00 */
[----:B---3--:R-:W-:Y:S01]  /*38d40*/  IMAD.MOV.U32 R9, RZ, RZ, R26 ;  /* 0x000000ffff097224 */ /* 0x008fe200078e001a */
[----:B----4-:R-:W-:-:S02]  /*38d50*/  MOV R12, R27 ;  /* 0x0000001b000c7202 */ /* 0x010fc40000000f00 */
[----:B------:R-:W0:Y:S04]  /*38d60*/  LDSM.16.MT88.4 R24, [R3+UR5+0x3c180] ;  /* 0x03c180050318783b */ /* 0x000e280008004200 */
[----:B------:R1:W-:Y:S04]  /*38d70*/  STL [R1+0x3598], R12 ;  /* 0x0035980c01007387 */ /* 0x0003e80000100800 */
[----:B------:R2:W-:Y:S04]  /*38d80*/  STL [R1+0x3594], R9 ;  /* 0x0035940901007387 */ /* 0x0005e80000100800 */
[----:B------:R3:W-:Y:S04]  /*38d90*/  STL [R1+0x3590], R8 ;  /* 0x0035900801007387 */ /* 0x0007e80000100800 */
[----:B------:R4:W-:Y:S01]  /*38da0*/  STL [R1+0x358c], R5 ;  /* 0x00358c0501007387 */ /* 0x0009e20000100800 */
[----:B-1----:R-:W-:Y:S01]  /*38db0*/  IMAD.MOV.U32 R12, RZ, RZ, R16 ;  /* 0x000000ffff0c7224 */ /* 0x002fe200078e0010 */
[----:B--2---:R-:W-:Y:S01]  /*38dc0*/  MOV R9, R17 ;  /* 0x0000001100097202 */ /* 0x004fe20000000f00 */
[----:B---3--:R-:W-:Y:S01]  /*38dd0*/  IMAD.MOV.U32 R8, RZ, RZ, R18 ;  /* 0x000000ffff087224 */ /* 0x008fe200078e0012 */
[----:B----4-:R-:W-:-:S02]  /*38de0*/  MOV R5, R19 ;  /* 0x0000001300057202 */ /* 0x010fc40000000f00 */
[----:B------:R-:W1:Y:S04]  /*38df0*/  LDSM.16.MT88.4 R16, [R28+UR5+0x3c080] ;  /* 0x03c080051c10783b */ /* 0x000e680008004200 */
[----:B------:R-:W-:Y:S01]  /*38e00*/  STL [R1+0x33b0], R3 ;  /* 0x0033b00301007387 */ /* 0x000fe20000100800 */
[----:B0-----:R-:W-:Y:S01]  /*38e10*/  MOV R14, R25 ;  /* 0x00000019000e7202 */ /* 0x001fe20000000f00 */
[----:B------:R-:W-:Y:S02]  /*38e20*/  IMAD.MOV.U32 R15, RZ, RZ, R26 ;  /* 0x000000ffff0f7224 */ /* 0x000fe400078e001a */
[----:B------:R-:W-:-:S03]  /*38e30*/  IMAD.MOV.U32 R13, RZ, RZ, R24 ;  /* 0x000000ffff0d7224 */ /* 0x000fc600078e0018 */
[----:B------:R-:W-:Y:S04]  /*38e40*/  STL.64 [R1+0x35a8], R14 ;  /* 0x0035a80e01007387 */ /* 0x000fe80000100a00 */
[----:B------:R0:W-:Y:S04]  /*38e50*/  STL.64 [R1+0x35a0], R12 ;  /* 0x0035a00c01007387 */ /* 0x0001e80000100a00 */
[----:B0-----:R-:W2:Y:S04]  /*38e60*/  LDL.LU R12, [R1+0x1c0] ;  /* 0x0001c000010c7983 */ /* 0x001ea80000300800 */
[----:B------:R-:W2:Y:S04]  /*38e70*/  LDL.LU R13, [R1+0x1c4] ;  /* 0x0001c400010d7983 */ /* 0x000ea80000300800 */
[----:B------:R-:W2:Y:S04]  /*38e80*/  LDL.LU R14, [R1+0x1c8] ;  /* 0x0001c800010e7983 */ /* 0x000ea80000300800 */
[----:B------:R-:W2:Y:S04]  /*38e90*/  LDL.LU R15, [R1+0x1cc] ;  /* 0x0001cc00010f7983 */ /* 0x000ea80000300800 */
[----:B-1----:R0:W-:Y:S04]  /*38ea0*/  STL.64 [R1+0x33e0], R18 ;  /* 0x0033e01201007387 */ /* 0x0021e80000100a00 */
[----:B------:R1:W-:Y:S01]  /*38eb0*/  STL.64 [R1+0x33d8], R16 ;  /* 0x0033d81001007387 */ /* 0x0003e20000100a00 */
[----:B0-----:R-:W-:-:S02]  /*38ec0*/  IMAD.MOV.U32 R18, RZ, RZ, R22 ;  /* 0x000000ffff127224 */ /* 0x001fc400078e0016 */
[----:B-1----:R-:W-:Y:S01]  /*38ed0*/  IMAD.MOV.U32 R16, RZ, RZ, R20 ;  /* 0x000000ffff107224 */ /* 0x002fe200078e0014 */
[----:B------:R-:W-:Y:S02]  /*38ee0*/  MOV R17, R21 ;  /* 0x0000001500117202 */ /* 0x000fe40000000f00 */
[----:B------:R-:W-:Y:S02]  /*38ef0*/  MOV R19, R23 ;  /* 0x0000001700137202 */ /* 0x000fe40000000f00 */
[----:B------:R-:W0:Y:S04]  /*38f00*/  LDSM.16.MT88.4 R20, [R28+UR5+0x3c100] ;  /* 0x03c100051c14783b */ /* 0x000e280008004200 */
[----:B0-----:R-:W-:Y:S04]  /*38f10*/  STL.64 [R1+0x33d0], R22 ;  /* 0x0033d01601007387 */ /* 0x001fe80000100a00 */
[----:B------:R0:W-:Y:S04]  /*38f20*/  STL.64 [R1+0x33c8], R20 ;  /* 0x0033c81401007387 */ /* 0x0001e80000100a00 */
[----:B0-----:R-:W3:Y:S04]  /*38f30*/  LDL.LU R20, [R1+0x1b0] ;  /* 0x0001b00001147983 */ /* 0x001ee80000300800 */
[----:B------:R-:W3:Y:S04]  /*38f40*/  LDL.LU R21, [R1+0x1b4] ;  /* 0x0001b40001157983 */ /* 0x000ee80000300800 */
[----:B------:R-:W3:Y:S04]  /*38f50*/  LDL.LU R22, [R1+0x1b8] ;  /* 0x0001b80001167983 */ /* 0x000ee80000300800 */
[----:B------:R-:W3:Y:S01]  /*38f60*/  LDL.LU R23, [R1+0x1bc] ;  /* 0x0001bc0001177983 */ /* 0x000ee20000300800 */
[----:B------:R-:W-:-:S03]  /*38f70*/  MOV R4, R27 ;  /* 0x0000001b00047202 */ /* 0x000fc60000000f00 */
[----:B------:R-:W0:Y:S04]  /*38f80*/  LDSM.16.MT88.4 R24, [R28+UR5+0x3c180] ;  /* 0x03c180051c18783b */ /* 0x000e280008004200 */
[----:B0-----:R0:W-:Y:S04]  /*38f90*/  STL.64 [R1+0x33c0], R26 ;  /* 0x0033c01a01007387 */ /* 0x0011e80000100a00 */
[----:B------:R1:W-:Y:S01]  /*38fa0*/  STL.64 [R1+0x33b8], R24 ;  /* 0x0033b81801007387 */ /* 0x0003e20000100a00 */
[----:B0-----:R-:W-:Y:S02]  /*38fb0*/  IMAD.MOV.U32 R26, RZ, RZ, R6 ;  /* 0x000000ffff1a7224 */ /* 0x001fe400078e0006 */
[----:B-1----:R-:W-:Y:S01]  /*38fc0*/  IMAD.MOV.U32 R24, RZ, RZ, R0 ;  /* 0x000000ffff187224 */ /* 0x002fe200078e0000 */
[----:B------:R-:W-:-:S02]  /*38fd0*/  MOV R25, R7 ;  /* 0x0000000700197202 */ /* 0x000fc40000000f00 */
[----:B------:R-:W-:Y:S01]  /*38fe0*/  MOV R27, R29 ;  /* 0x0000001d001b7202 */ /* 0x000fe20000000f00 */
[----:B------:R-:W-:Y:S06]  /*38ff0*/  STL [R1+0x3398], R28 ;  /* 0x0033981c01007387 */ /* 0x000fec0000100800 */
[----:B--2---:R-:W-:Y:S01]  /*39000*/  HMMA.16816.F32.BF16 R24, R24, R10, R12 ;  /* 0x0000000a1818723c */ /* 0x004fe2000004180c */
[----:B------:R-:W2:Y:S04]  /*39010*/  LDL.LU.64 R14, [R1+0x35a8] ;  /* 0x0035a800010e7983 */ /* 0x000ea80000300a00 */
[----:B------:R-:W4:-:S14]  /*39020*/  LDL.LU.64 R12, [R1+0x35a0] ;  /* 0x0035a000010c7983 */ /* 0x000f1c0000300a00 */
[----:B------:R-:W-:Y:S04]  /*39030*/  STL.64 [R1+0xe0], R24 ;  /* 0x0000e01801007387 */ /* 0x000fe80000100a00 */
[----:B------:R-:W-:Y:S04]  /*39040*/  STL.64 [R1+0xe8], R26 ;  /* 0x0000e81a01007387 */ /* 0x000fe80000100a00 */
[----:B------:R-:W0:Y:S02]  /*39050*/  LDSM.16.MT88.4 R24, [R2+UR5+0x3c000] ;  /* 0x03c000050218783b */ /* 0x000e240008004200 */
[----:B0-----:R-:W-:-:S02]  /*39060*/  IMAD.MOV.U32 R0, RZ, RZ, R25 ;  /* 0x000000ffff007224 */ /* 0x001fc400078e0019 */
[----:B------:R-:W-:Y:S04]  /*39070*/  STL [R1+0xc0], R24 ;  /* 0x0000c01801007387 */ /* 0x000fe80000100800 */
[----:B------:R-:W-:Y:S04]  /*39080*/  STL [R1+0xc8], R26 ;  /* 0x0000c81a01007387 */ /* 0x000fe80000100800 */
[----:B------:R-:W-:Y:S01]  /*39090*/  STL [R1+0x34f8], R0 ;  /* 0x0034f80001007387 */ /* 0x000fe20000100800 */
[----:B---3--:R-:W-:Y:S03]  /*390a0*/  HMMA.16816.F32.BF16 R16, R16, R10, R20 ;  /* 0x0000000a1010723c */ /* 0x008fe60000041814 */
[----:B------:R-:W3:Y:S04]  /*390b0*/  LDL.LU R20, [R1+0x100] ;  /* 0x0001000001147983 */ /* 0x000ee80000300800 */
[----:B------:R-:W3:Y:S04]  /*390c0*/  LDL.LU R21, [R1+0x104] ;  /* 0x0001040001157983 */ /* 0x000ee80000300800 */
[----:B------:R-:W5:Y:S04]  /*390d0*/  LDL.LU R22, [R1+0x108] ;  /* 0x0001080001167983 */ /* 0x000f680000300800 */
[----:B------:R-:W5:Y:S04]  /*390e0*/  LDL.LU R23, [R1+0x10c] ;  /* 0x00010c0001177983 */ /* 0x000f680000300800 */
[----:B------:R-:W-:-:S02]  /*390f0*/  IMAD.MOV.U32 R28, RZ, RZ, R16 ;  /* 0x000000ffff1c7224 */ /* 0x000fc400078e0010 */
[----:B------:R-:W-:Y:S01]  /*39100*/  IMAD.MOV.U32 R7, RZ, RZ, R18 ;  /* 0x000000ffff077224 */ /* 0x000fe200078e0012 */
[----:B------:R-:W-:Y:S02]  /*39110*/  MOV R6, R19 ;  /* 0x0000001300067202 */ /* 0x000fe40000000f00 */
[----:B------:R-:W-:Y:S01]  /*39120*/  MOV R29, R17 ;  /* 0x00000011001d7202 */ /* 0x000fe20000000f00 */
[----:B------:R-:W-:Y:S01]  /*39130*/  IMAD.MOV.U32 R18, RZ, RZ, R8 ;  /* 0x000000ffff127224 */ /* 0x000fe200078e0008 */
[----:B------:R-:W-:Y:S02]  /*39140*/  MOV R19, R5 ;  /* 0x0000000500137202 */ /* 0x000fe40000000f00 */
[----:B------:R-:W-:Y:S01]  /*39150*/  MOV R17, R9 ;  /* 0x0000000900117202 */ /* 0x000fe20000000f00 */
[----:B----4-:R-:W-:Y:S01]  /*39160*/  IMAD.MOV.U32 R16, RZ, RZ, R12 ;  /* 0x000000ffff107224 */ /* 0x010fe200078e000c */
[----:B-----5:R-:W-:Y:S04]  /*39170*/  STL.64 [R1+0x33f0], R22 ;  /* 0x0033f01601007387 */ /* 0x020fe80000100a00 */
[----:B---3--:R0:W-:Y:S04]  /*39180*/  STL.64 [R1+0x33e8], R20 ;  /* 0x0033e81401007387 */ /* 0x0081e80000100a00 */
[----:B------:R-:W3:Y:S04]  /*39190*/  LDL.LU R12, [R1+0x3598] ;  /* 0x00359800010c7983 */ /* 0x000ee80000300800 */
[----:B------:R-:W4:Y:S04]  /*391a0*/  LDL.LU R9, [R1+0x3594] ;  /* 0x0035940001097983 */ /* 0x000f280000300800 */
[----:B------:R-:W5:Y:S04]  /*391b0*/  LDL.LU R8, [R1+0x3590] ;  /* 0x0035900001087983 */ /* 0x000f680000300800 */
[----:B------:R-:W3:Y:S04]  /*391c0*/  LDL.LU R5, [R1+0x358c] ;  /* 0x00358c0001057983 */ /* 0x000ee80000300800 */
[----:B------:R-:W-:Y:S04]  /*391d0*/  STL.64 [R1+0x3400], R18 ;  /* 0x0034001201007387 */ /* 0x000fe80000100a00 */
[----:B------:R1:W-:Y:S04]  /*391e0*/  STL.64 [R1+0x33f8], R16 ;  /* 0x0033f81001007387 */ /* 0x0003e80000100a00 */
[----:B0-----:R-:W3:Y:S04]  /*391f0*/  LDL.LU R20, [R1+0x110] ;  /* 0x0001100001147983 */ /* 0x001ee80000300800 */
[----:B------:R-:W3:Y:S04]  /*39200*/  LDL.LU R21, [R1+0x114] ;  /* 0x0001140001157983 */ /* 0x000ee80000300800 */
[----:B------:R-:W3:Y:S04]  /*39210*/  LDL.LU R22, [R1+0x118] ;  /* 0x0001180001167983 */ /* 0x000ee80000300800 */
[----:B------:R-:W3:Y:S01]  /*39220*/  LDL.LU R23, [R1+0x11c] ;  /* 0x00011c0001177983 */ /* 0x000ee20000300800 */
[----:B-1----:R-:W-:-:S02]  /*39230*/  IMAD.MOV.U32 R16, RZ, RZ, R13 ;  /* 0x000000ffff107224 */ /* 0x002fc400078e000d */
[----:B--2---:R-:W-:Y:S01]  /*39240*/  IMAD.MOV.U32 R18, RZ, RZ, R15 ;  /* 0x000000ffff127224 */ /* 0x004fe200078e000f */
[----:B------:R-:W-:Y:S02]  /*39250*/  MOV R19, R4 ;  /* 0x0000000400137202 */ /* 0x000fe40000000f00 */
[----:B------:R-:W-:Y:S01]  /*39260*/  MOV R17, R14 ;  /* 0x0000000e00117202 */ /* 0x000fe20000000f00 */
[----:B---3--:R-:W-:Y:S04]  /*39270*/  STL.64 [R1+0x3410], R22 ;  /* 0x0034101601007387 */ /* 0x008fe80000100a00 */
[----:B------:R-:W-:Y:S04]  /*39280*/  STL.64 [R1+0x3408], R20 ;  /* 0x0034081401007387 */ /* 0x000fe80000100a00 */
[----:B------:R-:W2:Y:S04]  /*39290*/  LDL.LU R13, [R1+0x3588] ;  /* 0x00358800010d7983 */ /* 0x000ea80000300800 */
[----:B------:R-:W3:Y:S04]  /*392a0*/  LDL.LU R14, [R1+0x3584] ;  /* 0x00358400010e7983 */ /* 0x000ee80000300800 */
[----:B------:R-:W3:Y:S04]  /*392b0*/  LDL.LU R15, [R1+0x3580] ;  /* 0x00358000010f7983 */ /* 0x000ee80000300800 */
[----:B------:R-:W3:Y:S04]  /*392c0*/  LDL.LU R4, [R1+0x357c] ;  /* 0x00357c0001047983 */ /* 0x000ee80000300800 */
[----:B------:R4:W-:Y:S04]  /*392d0*/  STL.64 [R1+0x3420], R18 ;  /* 0x0034201201007387 */ /* 0x0009e80000100a00 */
[----:B------:R0:W-:Y:S01]  /*392e0*/  STL.64 [R1+0x3418], R16 ;  /* 0x0034181001007387 */ /* 0x0001e20000100a00 */
[----:B----4-:R-:W-:-:S02]  /*392f0*/  IMAD.MOV.U32 R18, RZ, RZ, R9 ;  /* 0x000000ffff127224 */ /* 0x010fc400078e0009 */
[----:B0-----:R-:W-:Y:S01]  /*39300*/  IMAD.MOV.U32 R16, RZ, RZ, R5 ;  /* 0x000000ffff107224 */ /* 0x001fe200078e0005 */
[----:B------:R-:W-:Y:S01]  /*39310*/  MOV R19, R12 ;  /* 0x0000000c00137202 */ /* 0x000fe20000000f00 */
[----:B------:R-:W4:Y:S01]  /*39320*/  LDL.LU R5, [R1+0x3578] ;  /* 0x0035780001057983 */ /* 0x000f220000300800 */
[----:B-----5:R-:W-:-:S03]  /*39330*/  MOV R17, R8 ;  /* 0x0000000800117202 */ /* 0x020fc60000000f00 */
[----:B------:R-:W5:Y:S04]  /*39340*/  LDL.LU R8, [R1+0x3574] ;  /* 0x0035740001087983 */ /* 0x000f680000300800 */
[----:B------:R-:W4:Y:S04]  /*39350*/  LDL.LU R9, [R1+0x3570] ;  /* 0x0035700001097983 */ /* 0x000f280000300800 */
[----:B------:R-:W4:Y:S04]  /*39360*/  LDL.LU R12, [R1+0x356c] ;  /* 0x00356c00010c7983 */ /* 0x000f280000300800 */
[----:B------:R2:W-:Y:S04]  /*39370*/  STL.64 [R1+0x3440], R18 ;  /* 0x0034401201007387 */ /* 0x0005e80000100a00 */
[----:B------:R0:W-:Y:S04]  /*39380*/  STL.64 [R1+0x3438], R16 ;  /* 0x0034381001007387 */ /* 0x0001e80000100a00 */
[----:B------:R-:W4:Y:S04]  /*39390*/  LDL.LU R20, [R1+0x120] ;  /* 0x0001200001147983 */ /* 0x000f280000300800 */
[----:B------:R-:W4:Y:S04]  /*393a0*/  LDL.LU R21, [R1+0x124] ;  /* 0x0001240001157983 */ /* 0x000f280000300800 */
[----:B------:R-:W4:Y:S04]  /*393b0*/  LDL.LU R22, [R1+0x128] ;  /* 0x0001280001167983 */ /* 0x000f280000300800 */
[----:B------:R-:W4:Y:S01]  /*393c0*/  LDL.LU R23, [R1+0x12c] ;  /* 0x00012c0001177983 */ /* 0x000f220000300800 */
[----:B--2---:R-:W-:Y:S01]  /*393d0*/  MOV R19, R13 ;  /* 0x0000000d00137202 */ /* 0x004fe20000000f00 */
[----:B---3--:R-:W-:Y:S01]  /*393e0*/  IMAD.MOV.U32 R18, RZ, RZ, R14 ;  /* 0x000000ffff127224 */ /* 0x008fe200078e000e */
[----:B0-----:R-:W-:Y:S01]  /*393f0*/  MOV R17, R15 ;  /* 0x0000000f00117202 */ /* 0x001fe20000000f00 */
[----:B------:R-:W-:-:S02]  /*39400*/  IMAD.MOV.U32 R16, RZ, RZ, R4 ;  /* 0x000000ffff107224 */ /* 0x000fc400078e0004 */
[----:B------:R-:W2:Y:S04]  /*39410*/  LDL.LU R4, [R1+0x3568] ;  /* 0x0035680001047983 */ /* 0x000ea80000300800 */
[----:B------:R-:W3:Y:S04]  /*39420*/  LDL.LU R15, [R1+0x3564] ;  /* 0x00356400010f7983 */ /* 0x000ee80000300800 */
[----:B------:R-:W2:Y:S04]  /*39430*/  LDL.LU R14, [R1+0x3560] ;  /* 0x00356000010e7983 */ /* 0x000ea80000300800 */
[----:B------:R-:W2:Y:S04]  /*39440*/  LDL.LU R13, [R1+0x355c] ;  /* 0x00355c00010d7983 */ /* 0x000ea80000300800 */
[----:B------:R-:W-:Y:S04]  /*39450*/  STL.64 [R1+0x3460], R18 ;  /* 0x0034601201007387 */ /* 0x000fe80000100a00 */
[----:B------:R-:W-:Y:S04]  /*39460*/  STL.64 [R1+0x3458], R16 ;  /* 0x0034581001007387 */ /* 0x000fe80000100a00 */
[----:B----4-:R-:W-:Y:S04]  /*39470*/  STL.64 [R1+0x3430], R22 ;  /* 0x0034301601007387 */ /* 0x010fe80000100a00 */
[----:B------:R0:W-:Y:S04]  /*39480*/  STL.64 [R1+0x3428], R20 ;  /* 0x0034281401007387 */ /* 0x0001e80000100a00 */
[----:B0-----:R-:W4:Y:S04]  /*39490*/  LDL.LU R20, [R1+0x130] ;  /* 0x0001300001147983 */ /* 0x001f280000300800 */
[----:B------:R-:W4:Y:S04]  /*394a0*/  LDL.LU R21, [R1+0x134] ;  /* 0x0001340001157983 */ /* 0x000f280000300800 */
[----:B------:R-:W2:Y:S04]  /*394b0*/  LDL.LU R22, [R1+0x138] ;  /* 0x0001380001167983 */ /* 0x000ea80000300800 */
[----:B------:R-:W2:Y:S01]  /*394c0*/  LDL.LU R23, [R1+0x13c] ;  /* 0x00013c0001177983 */ /* 0x000ea20000300800 */
[----:B------:R-:W-:-:S02]  /*394d0*/  IMAD.MOV.U32 R16, RZ, RZ, R12 ;  /* 0x000000ffff107224 */ /* 0x000fc400078e000c */
[----:B-----5:R-:W-:Y:S01]  /*394e0*/  IMAD.MOV.U32 R18, RZ, RZ, R8 ;  /* 0x000000ffff127224 */ /* 0x020fe200078e0008 */
[----:B------:R-:W-:Y:S01]  /*394f0*/  MOV R19, R5 ;  /* 0x0000000500137202 */ /* 0x000fe20000000f00 */
        /* <DEDUP_REMOVED lines=8> */
[----:B----4-:R0:W-:Y:S04]  /*39580*/  STL.64 [R1+0x3448], R20 ;  /* 0x0034481401007387 */ /* 0x0101e80000100a00 */
[----:B0-----:R-:W2:Y:S04]  /*39590*/  LDL.LU R20, [R1+0x140] ;  /* 0x0001400001147983 */ /* 0x001ea80000300800 */
[----:B------:R-:W2:Y:S04]  /*395a0*/  LDL.LU R21, [R1+0x144] ;  /* 0x0001440001157983 */ /* 0x000ea80000300800 */
[----:B------:R-:W4:Y:S04]  /*395b0*/  LDL.LU R22, [R1+0x148] ;  /* 0x0001480001167983 */ /* 0x000f280000300800 */
[----:B------:R-:W4:Y:S01]  /*395c0*/  LDL.LU R23, [R1+0x14c] ;  /* 0x00014c0001177983 */ /* 0x000f220000300800 */
[----:B------:R-:W-:-:S02]  /*395d0*/  IMAD.MOV.U32 R16, RZ, RZ, R13 ;  /* 0x000000ffff107224 */ /* 0x000fc400078e000d */
[----:B---3--:R-:W-:Y:S01]  /*395e0*/  IMAD.MOV.U32 R18, RZ, RZ, R15 ;  /* 0x000000ffff127224 */ /* 0x008fe200078e000f */
        /* <DEDUP_REMOVED lines=8> */
[----:B----4-:R-:W-:Y:S04]  /*39670*/  STL.64 [R1+0x3470], R22 ;  /* 0x0034701601007387 */ /* 0x010fe80000100a00 */
[----:B--2---:R0:W-:Y:S04]  /*39680*/  STL.64 [R1+0x3468], R20 ;  /* 0x0034681401007387 */ /* 0x0041e80000100a00 */
[----:B0-----:R-:W2:Y:S04]  /*39690*/  LDL.LU R20, [R1+0x150] ;  /* 0x0001500001147983 */ /* 0x001ea80000300800 */
[----:B------:R-:W2:Y:S04]  /*396a0*/  LDL.LU R21, [R1+0x154] ;  /* 0x0001540001157983 */ /* 0x000ea80000300800 */
[----:B------:R-:W4:Y:S04]  /*396b0*/  LDL.LU R22, [R1+0x158] ;  /* 0x0001580001167983 */ /* 0x000f280000300800 */
[----:B------:R-:W4:Y:S01]  /*396c0*/  LDL.LU R23, [R1+0x15c] ;  /* 0x00015c0001177983 */ /* 0x000f220000300800 */
[----:B------:R-:W-:Y:S01]  /*396d0*/  IMAD.MOV.U32 R16, RZ, RZ, R5 ;  /* 0x000000ffff107224 */ /* 0x000fe200078e0005 */
[----:B------:R-:W-:-:S02]  /*396e0*/  MOV R17, R8 ;  /* 0x0000000800117202 */ /* 0x000fc40000000f00 */
[----:B------:R-:W2:Y:S04]  /*396f0*/  LDL.LU R5, [R1+0x3538] ;  /* 0x0035380001057983 */ /* 0x000ea80000300800 */
[----:B------:R-:W3:Y:S01]  /*39700*/  LDL.LU R8, [R1+0x3534] ;  /* 0x0035340001087983 */ /* 0x000ee20000300800 */
[----:B------:R-:W-:Y:S01]  /*39710*/  IMAD.MOV.U32 R18, RZ, RZ, R9 ;  /* 0x000000ffff127224 */ /* 0x000fe200078e0009 */
[----:B-----5:R-:W-:Y:S02]  /*39720*/  MOV R19, R12 ;  /* 0x0000000c00137202 */ /* 0x020fe40000000f00 */
[----:B------:R-:W5:Y:S04]  /*39730*/  LDL.LU R9, [R1+0x3530] ;  /* 0x0035300001097983 */ /* 0x000f680000300800 */
        /* <DEDUP_REMOVED lines=9> */
[----:B---3--:R-:W-:Y:S01]  /*397d0*/  IMAD.MOV.U32 R18, RZ, RZ, R14 ;  /* 0x000000ffff127224 */ /* 0x008fe200078e000e */
[----:B------:R-:W-:Y:S01]  /*397e0*/  MOV R19, R13 ;  /* 0x0000000d00137202 */ /* 0x000fe20000000f00 */
[----:B------:R-:W-:Y:S01]  /*397f0*/  IMAD.MOV.U32 R16, RZ, RZ, R4 ;  /* 0x000000ffff107224 */ /* 0x000fe200078e0004 */
[----:B------:R-:W-:Y:S01]  /*39800*/  MOV R17, R15 ;  /* 0x0000000f00117202 */ /* 0x000fe20000000f00 */
[----:B------:R-:W3:Y:S04]  /*39810*/  LDL.LU R4, [R1+0x3528] ;  /* 0x0035280001047983 */ /* 0x000ee80000300800 */
[----:B------:R0:W-:Y:S04]  /*39820*/  STL.64 [R1+0x34e0], R18 ;  /* 0x0034e01201007387 */ /* 0x0001e80000100a00 */
[----:B------:R1:W-:Y:S01]  /*39830*/  STL.64 [R1+0x34d8], R16 ;  /* 0x0034d81001007387 */ /* 0x0003e20000100a00 */
[----:B0-----:R-:W-:Y:S01]  /*39840*/  IMAD.MOV.U32 R18, RZ, RZ, R8 ;  /* 0x000000ffff127224 */ /* 0x001fe200078e0008 */
[----:B------:R-:W-:Y:S01]  /*39850*/  MOV R19, R5 ;  /* 0x0000000500137202 */ /* 0x000fe20000000f00 */
[----:B-1----:R-:W-:Y:S01]  /*39860*/  IMAD.MOV.U32 R16, RZ, RZ, R12 ;  /* 0x000000ffff107224 */ /* 0x002fe200078e000c */
[----:B-----5:R-:W-:Y:S01]  /*39870*/  MOV R17, R9 ;  /* 0x0000000900117202 */ /* 0x020fe20000000f00 */
[----:B------:R-:W0:Y:S04]  /*39880*/  LDSM.16.MT88.4 R12, [R2+UR5+0x3c080] ;  /* 0x03c08005020c783b */ /* 0x000e280008004200 */
[----:B------:R-:W-:Y:S04]  /*39890*/  STL.64 [R1+0x3510], R18 ;  /* 0x0035101201007387 */ /* 0x000fe80000100a00 */
[----:B------:R1:W-:Y:S04]  /*398a0*/  STL.64 [R1+0x3508], R16 ;  /* 0x0035081001007387 */ /* 0x0003e80000100a00 */
[----:B-1----:R-:W5:Y:S04]  /*398b0*/  LDL.LU R16, [R1+0x1a0] ;  /* 0x0001a00001107983 */ /* 0x002f680000300800 */
[----:B------:R-:W5:Y:S04]  /*398c0*/  LDL.LU R17, [R1+0x1a4] ;  /* 0x0001a40001117983 */ /* 0x000f680000300800 */
[----:B------:R-:W5:Y:S04]  /*398d0*/  LDL.LU R18, [R1+0x1a8] ;  /* 0x0001a80001127983 */ /* 0x000f680000300800 */
[----:B------:R-:W5:Y:S04]  /*398e0*/  LDL.LU R19, [R1+0x1ac] ;  /* 0x0001ac0001137983 */ /* 0x000f680000300800 */
[----:B----4-:R-:W-:Y:S04]  /*398f0*/  STL.64 [R1+0x34b0], R22 ;  /* 0x0034b01601007387 */ /* 0x010fe80000100a00 */
[----:B--2---:R1:W-:Y:S04]  /*39900*/  STL.64 [R1+0x34a8], R20 ;  /* 0x0034a81401007387 */ /* 0x0043e80000100a00 */
[----:B-1----:R-:W2:Y:S04]  /*39910*/  LDL.LU R20, [R1+0x170] ;  /* 0x0001700001147983 */ /* 0x002ea80000300800 */
[----:B------:R-:W2:Y:S04]  /*39920*/  LDL.LU R21, [R1+0x174] ;  /* 0x0001740001157983 */ /* 0x000ea80000300800 */
[----:B------:R-:W4:Y:S04]  /*39930*/  LDL.LU R22, [R1+0x178] ;  /* 0x0001780001167983 */ /* 0x000f280000300800 */
[----:B------:R-:W4:Y:S04]  /*39940*/  LDL.LU R23, [R1+0x17c] ;  /* 0x00017c0001177983 */ /* 0x000f280000300800 */
[----:B----4-:R-:W-:Y:S04]  /*39950*/  STL.64 [R1+0x34d0], R22 ;  /* 0x0034d01601007387 */ /* 0x010fe80000100a00 */
[----:B--2---:R1:W-:Y:S04]  /*39960*/  STL.64 [R1+0x34c8], R20 ;  /* 0x0034c81401007387 */ /* 0x0043e80000100a00 */
[----:B-1----:R-:W2:Y:S04]  /*39970*/  LDL.LU R20, [R1+0x180] ;  /* 0x0001800001147983 */ /* 0x002ea80000300800 */
[----:B------:R-:W2:Y:S04]  /*39980*/  LDL.LU R21, [R1+0x184] ;  /* 0x0001840001157983 */ /* 0x000ea80000300800 */
[----:B------:R-:W4:Y:S04]  /*39990*/  LDL.LU R22, [R1+0x188] ;  /* 0x0001880001167983 */ /* 0x000f280000300800 */
[----:B------:R-:W4:Y:S01]  /*399a0*/  LDL.LU R23, [R1+0x18c] ;  /* 0x00018c0001177983 */ /* 0x000f220000300800 */
[----:B------:R-:W-:Y:S01]  /*399b0*/  MOV R3, R27 ;  /* 0x0000001b00037202 */ /* 0x000fe20000000f00 */
[----:B0-----:R-:W-:Y:S01]  /*399c0*/  IMAD.MOV.U32 R5, RZ, RZ, R14 ;  /* 0x000000ffff057224 */ /* 0x001fe200078e000e */
[----:B------:R-:W-:Y:S01]  /*399d0*/  MOV R0, R15 ;  /* 0x0000000f00007202 */ /* 0x000fe20000000f00 */
[----:B------:R-:W-:Y:S01]  /*399e0*/  IMAD.MOV.U32 R8, RZ, RZ, R12 ;  /* 0x000000ffff087224 */ /* 0x000fe200078e000c */
[----:B------:R-:W-:Y:S01]  /*399f0*/  MOV R9, R13 ;  /* 0x0000000d00097202 */ /* 0x000fe20000000f00 */
[----:B----4-:R-:W-:Y:S04]  /*39a00*/  STL.64 [R1+0x34f0], R22 ;  /* 0x0034f01601007387 */ /* 0x010fe80000100a00 */
[----:B--2---:R0:W-:Y:S04]  /*39a10*/  STL.64 [R1+0x34e8], R20 ;  /* 0x0034e81401007387 */ /* 0x0041e80000100a00 */
[----:B0-----:R-:W3:Y:S04]  /*39a20*/  LDL.LU R20, [R1+0x190] ;  /* 0x0001900001147983 */ /* 0x001ee80000300800 */
[----:B------:R-:W3:Y:S04]  /*39a30*/  LDL.LU R21, [R1+0x194] ;  /* 0x0001940001157983 */ /* 0x000ee80000300800 */
[----:B------:R-:W3:Y:S04]  /*39a40*/  LDL.LU R22, [R1+0x198] ;  /* 0x0001980001167983 */ /* 0x000ee80000300800 */
[----:B------:R-:W3:Y:S04]  /*39a50*/  LDL.LU R23, [R1+0x19c] ;  /* 0x00019c0001177983 */ /* 0x000ee80000300800 */
[----:B------:R-:W2:Y:S04]  /*39a60*/  LDL.LU R24, [R1+0xd0] ;  /* 0x0000d00001187983 */ /* 0x000ea80000300800 */
[----:B------:R-:W2:Y:S04]  /*39a70*/  LDL.LU R25, [R1+0xd4] ;  /* 0x0000d40001197983 */ /* 0x000ea80000300800 */
[----:B------:R-:W2:Y:S04]  /*39a80*/  LDL.LU R26, [R1+0xd8] ;  /* 0x0000d800011a7983 */ /* 0x000ea80000300800 */
[----:B------:R-:W2:Y:S04]  /*39a90*/  LDL.LU R27, [R1+0xdc] ;  /* 0x0000dc00011b7983 */ /* 0x000ea80000300800 */
[----:B------:R-:W5:Y:S04]  /*39aa0*/  LDL.LU.64 R14, [R1+0x3520] ;  /* 0x00352000010e7983 */ /* 0x000f680000300a00 */
[----:B------:R-:W5:Y:S02]  /*39ab0*/  LDL.LU.64 R12, [R1+0x3518] ;  /* 0x00351800010c7983 */ /* 0x000f640000300a00 */
[----:B-----5:R-:W-:-:S15]  /*39ac0*/  HMMA.16816.F32.BF16 R16, R12, R10, R16 ;  /* 0x0000000a0c10723c */ /* 0x020fde0000041810 */
[----:B------:R-:W-:-:S04]  /*39ad0*/  NOP ;  /* 0x0000000000007918 */ /* 0x000fc80000000000 */
[----:B------:R-:W-:Y:S01]  /*39ae0*/  IMAD.MOV.U32 R15, RZ, RZ, R16 ;  /* 0x000000ffff0f7224 */ /* 0x000fe200078e0010 */
[----:B------:R-:W-:Y:S01]  /*39af0*/  MOV R14, R17 ;  /* 0x00000011000e7202 */ /* 0x000fe20000000f00 */
[----:B------:R-:W-:Y:S01]  /*39b00*/  IMAD.MOV.U32 R13, RZ, RZ, R18 ;  /* 0x000000ffff0d7224 */ /* 0x000fe200078e0012 */
[----:B------:R-:W-:Y:S02]  /*39b10*/  MOV R12, R19 ;  /* 0x00000013000c7202 */ /* 0x000fe40000000f00 */
[----:B------:R-:W3:Y:S04]  /*39b20*/  LDL.LU.64 R18, [R1+0x3510] ;  /* 0x0035100001127983 */ /* 0x000ee80000300a00 */
[----:B------:R-:W3:Y:S04]  /*39b30*/  LDL.LU.64 R16, [R1+0x3508] ;  /* 0x0035080001107983 */ /* 0x000ee80000300a00 */
[----:B------:R-:W-:Y:S04]  /*39b40*/  STL.64 [R1+0x3390], R14 ;  /* 0x0033900e01007387 */ /* 0x000fe80000100a00 */
[----:B------:R0:W-:Y:S02]  /*39b50*/  STL.64 [R1+0x3388], R12 ;  /* 0x0033880c01007387 */ /* 0x0001e40000100a00 */
[----:B0-----:R-:W-:Y:S01]  /*39b60*/  IMAD.MOV.U32 R12, RZ, RZ, R8 ;  /* 0x000000ffff0c7224 */ /* 0x001fe200078e0008 */
[----:B------:R-:W-:Y:S01]  /*39b70*/  MOV R13, R9 ;  /* 0x00000009000d7202 */ /* 0x000fe20000000f00 */
[----:B------:R-:W4:Y:S04]  /*39b80*/  LDL.LU R8, [R1+0x3504] ;  /* 0x0035040001087983 */ /* 0x000f280000300800 */
[----:B------:R-:W5:Y:S01]  /*39b90*/  LDL.LU R9, [R1+0x3500] ;  /* 0x0035000001097983 */ /* 0x000f620000300800 */
[----:B------:R-:W-:-:S03]  /*39ba0*/  IMAD.MOV.U32 R14, RZ, RZ, R5 ;  /* 0x000000ffff0e7224 */ /* 0x000fc600078e0005 */
[----:B------:R-:W3:Y:S01]  /*39bb0*/  LDL.LU R5, [R1+0x34fc] ;  /* 0x0034fc0001057983 */ /* 0x000ee20000300800 */
[----:B------:R-:W-:-:S03]  /*39bc0*/  MOV R15, R0 ;  /* 0x00000000000f7202 */ /* 0x000fc60000000f00 */
[----:B------:R-:W2:Y:S04]  /*39bd0*/  LDL.LU R0, [R1+0x34f8] ;  /* 0x0034f80001007983 */ /* 0x000ea80000300800 */
[----:B------:R-:W-:Y:S04]  /*39be0*/  STL.64 [R1+0x33a8], R14 ;  /* 0x0033a80e01007387 */ /* 0x000fe80000100a00 */
[----:B------:R0:W-:Y:S04]  /*39bf0*/  STL.64 [R1+0x33a0], R12 ;  /* 0x0033a00c01007387 */ /* 0x0001e80000100a00 */
[----:B0-----:R-:W2:Y:S04]  /*39c00*/  LDL.LU R12, [R1+0xa0] ;  /* 0x0000a000010c7983 */ /* 0x001ea80000300800 */
        /* <DEDUP_REMOVED lines=83> */
[----:B------:R-:W3:Y:S01]  /*3a140*/  LDL.LU R24, [R1+0xc0] ;  /* 0x0000c00001187983 */ /* 0x000ee20000300800 */
[----:B------:R-:W-:-:S15]  /*3a150*/  IMAD.MOV.U32 R25, RZ, RZ, R0 ;  /* 0x000000ffff197224 */ /* 0x000fde00078e0000 */
[----:B------:R-:W-:Y:S04]  /*3a160*/  STL.64 [R1+0x100], R16 ;  /* 0x0001001001007387 */ /* 0x000fe80000100a00 */
[----:B------:R-:W-:Y:S04]  /*3a170*/  STL.64 [R1+0x108], R18 ;  /* 0x0001081201007387 */ /* 0x000fe80000100a00 */
[----:B------:R-:W2:Y:S04]  /*3a180*/  LDL.LU R0, [R1+0x33b4] ;  /* 0x0033b40001007983 */ /* 0x000ea80000300800 */
[----:B------:R-:W3:Y:S01]  /*3a190*/  LDL.LU R26, [R1+0xc8] ;  /* 0x0000c800011a7983 */ /* 0x000ee20000300800 */
[----:B-----5:R-:W-:Y:S01]  /*3a1a0*/  IMAD.MOV.U32 R14, RZ, RZ, R9 ;  /* 0x000000ffff0e7224 */ /* 0x020fe200078e0009 */
[----:B----4-:R-:W-:-:S02]  /*3a1b0*/  MOV R15, R8 ;  /* 0x00000008000f7202 */ /* 0x010fc40000000f00 */
[----:B------:R-:W-:Y:S01]  /*3a1c0*/  MOV R27, R3 ;  /* 0x00000003001b7202 */ /* 0x000fe20000000f00 */
[----:B------:R-:W-:Y:S04]  /*3a1d0*/  LDSM.16.MT88.4 R8, [R2+UR5+0x3c100] ;  /* 0x03c100050208783b */ /* 0x000fe80008004200 */
[----:B------:R-:W4:Y:S04]  /*3a1e0*/  LDL.LU R3, [R1+0x33b0] ;  /* 0x0033b00001037983 */ /* 0x000f280000300800 */
[----:B------:R-:W-:Y:S01]  /*3a1f0*/  LDSM.16.MT88.4 R16, [R2+UR5+0x3c180] ;  /* 0x03c180050210783b */ /* 0x000fe20008004200 */
[----:B---3--:R-:W-:Y:S03]  /*3a200*/  HMMA.16816.F32.BF16 R24, R24, R4, R12 ;  /* 0x000000041818723c */ /* 0x008fe6000004180c */
[----:B------:R-:W3:Y:S04]  /*3a210*/  LDL.LU.64 R14, [R1+0x33a8] ;  /* 0x0033a800010e7983 */ /* 0x000ee80000300a00 */
[----:B------:R-:W3:-:S12]  /*3a220*/  LDL.LU.64 R12, [R1+0x33a0] ;  /* 0x0033a000010c7983 */ /* 0x000ed80000300a00 */
[----:B------:R-:W-:Y:S04]  /*3a230*/  STL.64 [R1+0xd0], R24 ;  /* 0x0000d01801007387 */ /* 0x000fe80000100a00 */
[----:B------:R-:W-:Y:S04]  /*3a240*/  STL.64 [R1+0xd8], R26 ;  /* 0x0000d81a01007387 */ /* 0x000fe80000100a00 */
[----:B--2---:R-:W0:Y:S04]  /*3a250*/  LDSM.16.MT88.4 R24, [R0+UR5+0x3e180] ;  /* 0x03e180050018783b */ /* 0x004e280008004200 */
[----:B0-----:R-:W-:Y:S04]  /*3a260*/  STL [R1+0x32ec], R24 ;  /* 0x0032ec1801007387 */ /* 0x001fe80000100800 */
[----:B------:R-:W-:Y:S04]  /*3a270*/  STL [R1+0x32e8], R25 ;  /* 0x0032e81901007387 */ /* 0x000fe80000100800 */
[----:B------:R-:W-:Y:S04]  /*3a280*/  STL [R1+0x32e4], R26 ;  /* 0x0032e41a01007387 */ /* 0x000fe80000100800 */
[----:B------:R-:W-:Y:S01]  /*3a290*/  STL [R1+0x32e0], R27 ;  /* 0x0032e01b01007387 */ /* 0x000fe20000100800 */
[----:B---3--:R-:W-:-:S15]  /*3a2a0*/  HMMA.16816.F32.BF16 R12, R12, R4, R20 ;  /* 0x000000040c0c723c */ /* 0x008fde0000041814 */
[----:B------:R-:W-:-:S04]  /*3a2b0*/  NOP ;  /* 0x0000000000007918 */ /* 0x000fc80000000000 */
[----:B------:R-:W-:Y:S01]  /*3a2c0*/  MOV R20, R15 ;  /* 0x0000000f00147202 */ /* 0x000fe20000000f00 */
[----:B------:R-:W-:Y:S01]  /*3a2d0*/  IMAD.MOV.U32 R21, RZ, RZ, R14 ;  /* 0x000000ffff157224 */ /* 0x000fe200078e000e */
[----:B------:R-:W-:Y:S01]  /*3a2e0*/  MOV R22, R13 ;  /* 0x0000000d00167202 */ /* 0x000fe20000000f00 */
[----:B------:R-:W-:Y:S02]  /*3a2f0*/  IMAD.MOV.U32 R23, RZ, RZ, R12 ;  /* 0x000000ffff177224 */ /* 0x000fe400078e000c */
[----:B------:R0:W-:Y:S04]  /*3a300*/  STL [R1+0x32fc], R20 ;  /* 0x0032fc1401007387 */ /* 0x0001e80000100800 */
[----:B------:R1:W-:Y:S04]  /*3a310*/  STL [R1+0x32f8], R21 ;  /* 0x0032f81501007387 */ /* 0x0003e80000100800 */
[----:B------:R2:W-:Y:S04]  /*3a320*/  STL [R1+0x32f4], R22 ;  /* 0x0032f41601007387 */ /* 0x0005e80000100800 */
[----:B------:R3:W-:Y:S04]  /*3a330*/  STL [R1+0x32f0], R23 ;  /* 0x0032f01701007387 */ /* 0x0007e80000100800 */
[----:B----4-:R-:W4:Y:S01]  /*3a340*/  LDSM.16.MT88.4 R12, [R3+UR5+0x3e180] ;  /* 0x03e18005030c783b */ /* 0x010f220008004200 */
[----:B0-----:R-:W-:-:S03]  /*3a350*/  IMAD.MOV.U32 R20, RZ, RZ, R28 ;  /* 0x000000ffff147224 */ /* 0x001fc600078e001c */
[----:B------:R-:W5:Y:S01]  /*3a360*/  LDL.LU R28, [R1+0x3398] ;  /* 0x00339800011c7983 */ /* 0x000f620000300800 */
[----:B-1----:R-:W-:Y:S01]  /*3a370*/  MOV R21, R29 ;  /* 0x0000001d00157202 */ /* 0x002fe20000000f00 */
[----:B--2---:R-:W-:Y:S01]  /*3a380*/  IMAD.MOV.U32 R22, RZ, RZ, R7 ;  /* 0x000000ffff167224 */ /* 0x004fe200078e0007 */
[----:B---3--:R-:W-:-:S07]  /*3a390*/  MOV R23, R6 ;  /* 0x0000000600177202 */ /* 0x008fce0000000f00 */
[----:B------:R-:W-:Y:S01]  /*3a3a0*/  HMMA.16816.F32.BF16 R8, R8, R4, R20 ;  /* 0x000000040808723c */ /* 0x000fe20000041814 */
[----:B----4-:R-:W-:Y:S01]  /*3a3b0*/  MOV R27, R15 ;  /* 0x0000000f001b7202 */ /* 0x010fe20000000f00 */
[----:B------:R-:W-:Y:S01]  /*3a3c0*/  IMAD.MOV.U32 R26, RZ, RZ, R14 ;  /* 0x000000ffff1a7224 */ /* 0x000fe200078e000e */
[----:B------:R-:W-:Y:S01]  /*3a3d0*/  MOV R25, R13 ;  /* 0x0000000d00197202 */ /* 0x000fe20000000f00 */
[----:B------:R-:W-:Y:S01]  /*3a3e0*/  IMAD.MOV.U32 R24, RZ, RZ, R12 ;  /* 0x000000ffff187224 */ /* 0x000fe200078e000c */
[----:B------:R-:W2:Y:S04]  /*3a3f0*/  LDL.LU.64 R14, [R1+0x3390] ;  /* 0x00339000010e7983 */ /* 0x000ea80000300a00 */
[----:B------:R-:W3:Y:S04]  /*3a400*/  LDL.LU.64 R12, [R1+0x3388] ;  /* 0x00338800010c7983 */ /* 0x000ee80000300a00 */
[----:B------:R-:W-:Y:S04]  /*3a410*/  STL [R1+0x330c], R27 ;  /* 0x00330c1b01007387 */ /* 0x000fe80000100800 */
[----:B------:R-:W-:Y:S04]  /*3a420*/  STL [R1+0x3308], R26 ;  /* 0x0033081a01007387 */ /* 0x000fe80000100800 */
[----:B------:R-:W-:Y:S04]  /*3a430*/  STL [R1+0x3304], R25 ;  /* 0x0033041901007387 */ /* 0x000fe80000100800 */
[----:B------:R-:W-:Y:S01]  /*3a440*/  STL [R1+0x3300], R24 ;  /* 0x0033001801007387 */ /* 0x000fe20000100800 */
[----:B------:R-:W-:Y:S01]  /*3a450*/  IMAD.MOV.U32 R6, RZ, RZ, R8 ;  /* 0x000000ffff067224 */ /* 0x000fe200078e0008 */
[----:B------:R-:W-:-:S02]  /*3a460*/  MOV R7, R9 ;  /* 0x0000000900077202 */ /* 0x000fc40000000f00 */
[----:B------:R-:W-:Y:S01]  /*3a470*/  STL [R1+0xb8], R10 ;  /* 0x0000b80a01007387 */ /* 0x000fe20000100800 */
[----:B------:R-:W-:-:S05]  /*3a480*/  IMAD.MOV.U32 R29, RZ, RZ, R11 ;  /* 0x000000ffff1d7224 */ /* 0x000fca00078e000b */
[----:B------:R-:W-:Y:S04]  /*3a490*/  STL [R1+0x3318], R29 ;  /* 0x0033181d01007387 */ /* 0x000fe80000100800 */
[----:B------:R-:W-:Y:S04]  /*3a4a0*/  STL [R1+0x3314], R7 ;  /* 0x0033140701007387 */ /* 0x000fe80000100800 */
[----:B------:R-:W-:Y:S04]  /*3a4b0*/  STL [R1+0x3310], R6 ;  /* 0x0033100601007387 */ /* 0x000fe80000100800 */
[----:B-----5:R-:W0:Y:S02]  /*3a4c0*/  LDSM.16.MT88.4 R8, [R28+UR5+0x3e180] ;  /* 0x03e180051c08783b */ /* 0x020e240008004200 */
[----:B0-----:R-:W-:Y:S01]  /*3a4d0*/  MOV R20, R8 ;  /* 0x0000000800147202 */ /* 0x001fe20000000f00 */
[----:B------:R-:W-:Y:S01]  /*3a4e0*/  IMAD.MOV.U32 R21, RZ, RZ, R9 ;  /* 0x000000ffff157224 */ /* 0x000fe200078e0009 */
[----:B------:R-:W-:Y:S01]  /*3a4f0*/  MOV R22, R10 ;  /* 0x0000000a00167202 */ /* 0x000fe20000000f00 */
[----:B------:R-:W-:-:S02]  /*3a500*/  IMAD.MOV.U32 R23, RZ, RZ, R11 ;  /* 0x000000ffff177224 */ /* 0x000fc400078e000b */
        /* <DEDUP_REMOVED lines=9> */
[----:B------:R0:W-:Y:S02]  /*3a5a0*/  STL [R1+0x331c], R20 ;  /* 0x00331c1401007387 */ /* 0x0001e40000100800 */
        /* <DEDUP_REMOVED lines=12> */
[----:B------:R1:W-:Y:S04]  /*3a670*/  STL [R1+0x3330], R26 ;  /* 0x0033301a01007387 */ /* 0x0003e80000100800 */
[----:B------:R4:W-:Y:S04]  /*3a680*/  STL [R1+0x332c], R27 ;  /* 0x00332c1b01007387 */ /* 0x0009e80000100800 */
[----:B------:R-:W-:Y:S01]  /*3a690*/  STL [R1+0x3348], R6 ;  /* 0x0033480601007387 */ /* 0x000fe20000100800 */
[----:B0-----:R-:W-:Y:S01]  /*3a6a0*/  MOV R24, R8 ;  /* 0x0000000800187202 */ /* 0x001fe20000000f00 */
[----:B------:R-:W-:Y:S01]  /*3a6b0*/  IMAD.MOV.U32 R25, RZ, RZ, R9 ;  /* 0x000000ffff197224 */ /* 0x000fe200078e0009 */
[----:B-1----:R-:W-:Y:S01]  /*3a6c0*/  MOV R26, R10 ;  /* 0x0000000a001a7202 */ /* 0x002fe20000000f00 */
[----:B----4-:R-:W-:-:S02]  /*3a6d0*/  IMAD.MOV.U32 R27, RZ, RZ, R11 ;  /* 0x000000ffff1b7224 */ /* 0x010fc400078e000b */
[----:B------:R-:W0:Y:S04]  /*3a6e0*/  LDSM.16.MT88.4 R8, [R3+UR5+0x3e080] ;  /* 0x03e080050308783b */ /* 0x000e280008004200 */
[----:B------:R1:W-:Y:S04]  /*3a6f0*/  STL [R1+0x3344], R7 ;  /* 0x0033440701007387 */ /* 0x0003e80000100800 */
[----:B------:R4:W-:Y:S04]  /*3a700*/  STL [R1+0x3340], R29 ;  /* 0x0033401d01007387 */ /* 0x0009e80000100800 */
[----:B------:R5:W-:Y:S01]  /*3a710*/  STL [R1+0x333c], R20 ;  /* 0x00333c1401007387 */ /* 0x000be20000100800 */
[----:B0-----:R-:W-:Y:S01]  /*3a720*/  MOV R6, R8 ;  /* 0x0000000800067202 */ /* 0x001fe20000000f00 */
[----:B-1----:R-:W-:Y:S01]  /*3a730*/  IMAD.MOV.U32 R7, RZ, RZ, R9 ;  /* 0x000000ffff077224 */ /* 0x002fe200078e0009 */
[----:B----4-:R-:W-:Y:S01]  /*3a740*/  MOV R29, R10 ;  /* 0x0000000a001d7202 */ /* 0x010fe20000000f00 */
[----:B-----5:R-:W-:-:S02]  /*3a750*/  IMAD.MOV.U32 R20, RZ, RZ, R11 ;  /* 0x000000ffff147224 */ /* 0x020fc400078e000b */
[----:B------:R-:W0:Y:S04]  /*3a760*/  LDSM.16.MT88.4 R8, [R3+UR5+0x3e100] ;  /* 0x03e100050308783b */ /* 0x000e280008004200 */
[----:B------:R-:W-:Y:S04]  /*3a770*/  STL [R1+0x3358], R0 ;  /* 0x0033580001007387 */ /* 0x000fe80000100800 */
[----:B------:R0:W-:Y:S04]  /*3a780*/  STL [R1+0x3354], R21 ;  /* 0x0033541501007387 */ /* 0x0001e80000100800 */
[----:B------:R1:W-:Y:S04]  /*3a790*/  STL [R1+0x3350], R22 ;  /* 0x0033501601007387 */ /* 0x0003e80000100800 */
[----:B------:R4:W-:Y:S01]  /*3a7a0*/  STL [R1+0x334c], R23 ;  /* 0x00334c1701007387 */ /* 0x0009e20000100800 */
[----:B0-----:R-:W-:Y:S01]  /*3a7b0*/  MOV R21, R8 ;  /* 0x0000000800157202 */ /* 0x001fe20000000f00 */
[----:B-1----:R-:W-:Y:S01]  /*3a7c0*/  IMAD.MOV.U32 R22, RZ, RZ, R9 ;  /* 0x000000ffff167224 */ /* 0x002fe200078e0009 */
[----:B----4-:R-:W-:Y:S01]  /*3a7d0*/  MOV R23, R10 ;  /* 0x0000000a00177202 */ /* 0x010fe20000000f00 */
[----:B------:R-:W-:-:S02]  /*3a7e0*/  IMAD.MOV.U32 R3, RZ, RZ, R11 ;  /* 0x000000ffff037224 */ /* 0x000fc400078e000b */
        /* <DEDUP_REMOVED lines=19> */
[----:B------:R0:W-:Y:S04]  /*3a920*/  STL [R1+0x3380], R22 ;  /* 0x0033801601007387 */ /* 0x0001e80000100800 */
[----:B------:R1:W-:Y:S01]  /*3a930*/  STL [R1+0x337c], R21 ;  /* 0x00337c1501007387 */ /* 0x0003e20000100800 */
[----:B0-----:R-:W-:Y:S01]  /*3a940*/  MOV R22, R8 ;  /* 0x0000000800167202 */ /* 0x001fe20000000f00 */
[----:B-1----:R-:W-:Y:S01]  /*3a950*/  IMAD.MOV.U32 R21, RZ, RZ, R9 ;  /* 0x000000ffff157224 */ /* 0x002fe200078e0009 */
[----:B------:R-:W-:Y:S01]  /*3a960*/  MOV R20, R10 ;  /* 0x0000000a00147202 */ /* 0x000fe20000000f00 */
[----:B------:R-:W-:-:S02]  /*3a970*/  IMAD.MOV.U32 R28, RZ, RZ, R11 ;  /* 0x000000ffff1c7224 */ /* 0x000fc400078e000b */
[----:B------:R-:W0:Y:S04]  /*3a980*/  LDSM.16.MT88.4 R8, [R2+UR5+0x3e000] ;  /* 0x03e000050208783b */ /* 0x000e280008004200 */
[----:B0-----:R3:W-:Y:S04]  /*3a990*/  STL.64 [R1+0x3170], R10 ;  /* 0x0031700a01007387 */ /* 0x0017e80000100a00 */
[----:B------:R2:W-:Y:S01]  /*3a9a0*/  STL.64 [R1+0x3168], R8 ;  /* 0x0031680801007387 */ /* 0x0005e20000100a00 */
[----:B---3--:R-:W-:Y:S02]  /*3a9b0*/  MOV R10, R13 ;  /* 0x0000000d000a7202 */ /* 0x008fe40000000f00 */
[----:B--2---:R-:W-:Y:S01]  /*3a9c0*/  MOV R8, R15 ;  /* 0x0000000f00087202 */ /* 0x004fe20000000f00 */
[----:B------:R-:W-:-:S02]  /*3a9d0*/  IMAD.MOV.U32 R9, RZ, RZ, R14 ;  /* 0x000000ffff097224 */ /* 0x000fc400078e000e */
[----:B------:R-:W-:Y:S02]  /*3a9e0*/  IMAD.MOV.U32 R11, RZ, RZ, R12 ;  /* 0x000000ffff0b7224 */ /* 0x000fe400078e000c */
[----:B------:R-:W0:Y:S04]  /*3a9f0*/  LDSM.16.MT88.4 R12, [R2+UR5+0x3e080] ;  /* 0x03e08005020c783b */ /* 0x000e280008004200 */
[----:B0-----:R-:W-:Y:S04]  /*3aa00*/  STL.64 [R1+0x3160], R14 ;  /* 0x0031600e01007387 */ /* 0x001fe80000100a00 */
[----:B------:R0:W-:Y:S04]  /*3aa10*/  STL.64 [R1+0x3158], R12 ;  /* 0x0031580c01007387 */ /* 0x0001e80000100a00 */
[----:B0-----:R-:W2:Y:S04]  /*3aa20*/  LDL.LU R12, [R1+0xd0] ;  /* 0x0000d000010c7983 */ /* 0x001ea80000300800 */
[----:B------:R-:W2:Y:S04]  /*3aa30*/  LDL.LU R13, [R1+0xd4] ;  /* 0x0000d400010d7983 */ /* 0x000ea80000300800 */
[----:B------:R-:W3:Y:S04]  /*3aa40*/  LDL.LU R14, [R1+0xd8] ;  /* 0x0000d800010e7983 */ /* 0x000ee80000300800 */
[----:B------:R-:W3:Y:S01]  /*3aa50*/  LDL.LU R15, [R1+0xdc] ;  /* 0x0000dc00010f7983 */ /* 0x000ee20000300800 */
[----:B------:R-:W-:Y:S01]  /*3aa60*/  HMMA.16816.F32.BF16 R16, R16, R4, R8 ;  /* 0x000000041010723c */ /* 0x000fe20000041808 */
[----:B------:R-:W-:Y:S01]  /*3aa70*/  MOV R10, R20 ;  /* 0x00000014000a7202 */ /* 0x000fe20000000f00 */
[----:B------:R-:W-:Y:S01]  /*3aa80*/  IMAD.MOV.U32 R11, RZ, RZ, R28 ;  /* 0x000000ffff0b7224 */ /* 0x000fe200078e001c */
[----:B------:R-:W-:Y:S01]  /*3aa90*/  MOV R8, R22 ;  /* 0x0000001600087202 */ /* 0x000fe20000000f00 */
[----:B------:R-:W-:Y:S01]  /*3aaa0*/  IMAD.MOV.U32 R9, RZ, RZ, R21 ;  /* 0x000000ffff097224 */ /* 0x000fe200078e0015 */
[----:B---3--:R-:W-:Y:S04]  /*3aab0*/  STL.64 [R1+0x3180], R14 ;  /* 0x0031800e01007387 */ /* 0x008fe80000100a00 */
[----:B--2---:R0:W-:Y:S04]  /*3aac0*/  STL.64 [R1+0x3178], R12 ;  /* 0x0031780c01007387 */ /* 0x0041e80000100a00 */
[----:B------:R-:W2:Y:S04]  /*3aad0*/  LDL.LU R22, [R1+0x3380] ;  /* 0x0033800001167983 */ /* 0x000ea80000300800 */
[----:B------:R-:W3:Y:S04]  /*3aae0*/  LDL.LU R21, [R1+0x337c] ;  /* 0x00337c0001157983 */ /* 0x000ee80000300800 */
[----:B------:R-:W4:Y:S04]  /*3aaf0*/  LDL.LU R20, [R1+0x3378] ;  /* 0x0033780001147983 */ /* 0x000f280000300800 */
[----:B------:R1:W-:Y:S04]  /*3ab00*/  STL.64 [R1+0x3190], R10 ;  /* 0x0031900a01007387 */ /* 0x0003e80000100a00 */
[----:B------:R5:W-:Y:S04]  /*3ab10*/  STL.64 [R1+0x3188], R8 ;  /* 0x0031880801007387 */ /* 0x000be80000100a00 */
[----:B0-----:R-:W2:Y:S04]  /*3ab20*/  LDL.LU R12, [R1+0x110] ;  /* 0x00011000010c7983 */ /* 0x001ea80000300800 */
[----:B------:R-:W2:Y:S04]  /*3ab30*/  LDL.LU R13, [R1+0x114] ;  /* 0x00011400010d7983 */ /* 0x000ea80000300800 */
[----:B------:R-:W2:Y:S04]  /*3ab40*/  LDL.LU R14, [R1+0x118] ;  /* 0x00011800010e7983 */ /* 0x000ea80000300800 */
[----:B------:R-:W2:Y:S01]  /*3ab50*/  LDL.LU R15, [R1+0x11c] ;  /* 0x00011c00010f7983 */ /* 0x000ea20000300800 */
[----:B-1----:R-:W-:-:S02]  /*3ab60*/  MOV R10, R6 ;  /* 0x00000006000a7202 */ /* 0x002fc40000000f00 */
[----:B-----5:R-:W-:Y:S01]  /*3ab70*/  MOV R8, R29 ;  /* 0x0000001d00087202 */ /* 0x020fe20000000f00 */
[----:B------:R-:W-:Y:S02]  /*3ab80*/  IMAD.MOV.U32 R11, RZ, RZ, R27 ;  /* 0x000000ffff0b7224 */ /* 0x000fe400078e001b */
[----:B------:R-:W-:Y:S01]  /*3ab90*/  IMAD.MOV.U32 R9, RZ, RZ, R7 ;  /* 0x000000ffff097224 */ /* 0x000fe200078e0007 */
[----:B--2---:R-:W-:Y:S04]  /*3aba0*/  STL.64 [R1+0x31a0], R14 ;  /* 0x0031a00e01007387 */ /* 0x004fe80000100a00 */
[----:B------:R-:W-:Y:S04]  /*3abb0*/  STL.64 [R1+0x3198], R12 ;  /* 0x0031980c01007387 */ /* 0x000fe80000100a00 */
[----:B------:R-:W2:Y:S04]  /*3abc0*/  LDL.LU R29, [R1+0x3374] ;  /* 0x00337400011d7983 */ /* 0x000ea80000300800 */
[----:B------:R-:W5:Y:S04]  /*3abd0*/  LDL.LU R7, [R1+0x3370] ;  /* 0x0033700001077983 */ /* 0x000f680000300800 */
[----:B------:R-:W2:Y:S04]  /*3abe0*/  LDL.LU R6, [R1+0x336c] ;  /* 0x00336c0001067983 */ /* 0x000ea80000300800 */
[----:B------:R-:W2:Y:S04]  /*3abf0*/  LDL.LU R27, [R1+0x3368] ;  /* 0x00336800011b7983 */ /* 0x000ea80000300800 */
[----:B------:R0:W-:Y:S04]  /*3ac00*/  STL.64 [R1+0x31b0], R10 ;  /* 0x0031b00a01007387 */ /* 0x0001e80000100a00 */
        /* <DEDUP_REMOVED lines=17> */
[----:B---3--:R-:W-:Y:S01]  /*3ad20*/  MOV R8, R21 ;  /* 0x0000001500087202 */ /* 0x008fe20000000f00 */
[----:B------:R-:W-:Y:S01]  /*3ad30*/  IMAD.MOV.U32 R9, RZ, RZ, R22 ;  /* 0x000000ffff097224 */ /* 0x000fe200078e0016 */
        /* <DEDUP_REMOVED lines=11> */
[----:B------:R-:W-:-:S02]  /*3adf0*/  MOV R8, R6 ;  /* 0x0000000600087202 */ /* 0x000fc40000000f00 */
[----:B------:R-:W-:Y:S01]  /*3ae00*/  MOV R10, R29 ;  /* 0x0000001d000a7202 */ /* 0x000fe20000000f00 */
[----:B----4-:R-:W-:Y:S01]  /*3ae10*/  IMAD.MOV.U32 R11, RZ, RZ, R20 ;  /* 0x000000ffff0b7224 */ /* 0x010fe200078e0014 */
[----:B------:R-:W4:Y:S01]  /*3ae20*/  LDL.LU R6, [R1+0x3348] ;  /* 0x0033480001067983 */ /* 0x000f220000300800 */
[----:B-----5:R-:W-:-:S03]  /*3ae30*/  IMAD.MOV.U32 R9, RZ, RZ, R7 ;  /* 0x000000ffff097224 */ /* 0x020fc600078e0007 */
[----:B------:R-:W5:Y:S04]  /*3ae40*/  LDL.LU R7, [R1+0x3344] ;  /* 0x0033440001077983 */ /* 0x000f680000300800 */
        /* <DEDUP_REMOVED lines=12> */
[----:B------:R-:W-:Y:S01]  /*3af10*/  IMAD.MOV.U32 R11, RZ, RZ, R27 ;  /* 0x000000ffff0b7224 */ /* 0x000fe200078e001b */
[----:B------:R-:W3:Y:S01]  /*3af20*/  LDL.LU R24, [R1+0x3338] ;  /* 0x0033380001187983 */ /* 0x000ee20000300800 */
[----:B------:R-:W-:-:S03]  /*3af30*/  IMAD.MOV.U32 R9, RZ, RZ, R25 ;  /* 0x000000ffff097224 */ /* 0x000fc600078e0019 */
        /* <DEDUP_REMOVED lines=11> */
[----:B---3--:R-:W-:Y:S01]  /*3aff0*/  MOV R10, R21 ;  /* 0x00000015000a7202 */ /* 0x008fe20000000f00 */
[----:B------:R-:W-:Y:S01]  /*3b000*/  IMAD.MOV.U32 R11, RZ, RZ, R0 ;  /* 0x000000ffff0b7224 */ /* 0x000fe200078e0000 */
[----:B------:R-:W-:Y:S01]  /*3b010*/  MOV R8, R23 ;  /* 0x0000001700087202 */ /* 0x000fe20000000f00 */
        /* <DEDUP_REMOVED lines=13> */
[----:B-----5:R-:W-:Y:S01]  /*3b0f0*/  MOV R10, R7 ;  /* 0x00000007000a7202 */ /* 0x020fe20000000f00 */
[----:B----4-:R-:W-:Y:S01]  /*3b100*/  IMAD.MOV.U32 R11, RZ, RZ, R6 ;  /* 0x000000ffff0b7224 */ /* 0x010fe200078e0006 */
[----:B------:R-:W4:Y:S01]  /*3b110*/  LDL.LU R20, [R1+0x331c] ;  /* 0x00331c0001147983 */ /* 0x000f220000300800 */
[----:B------:R-:W-:-:S03]  /*3b120*/  IMAD.MOV.U32 R9, RZ, RZ, R29 ;  /* 0x000000ffff097224 */ /* 0x000fc600078e001d */
[----:B------:R-:W5:Y:S04]  /*3b130*/  LDL.LU R29, [R1+0x3318] ;  /* 0x00331800011d7983 */ /* 0x000f680000300800 */
[----:B------:R-:W3:Y:S04]  /*3b140*/  LDL.LU R7, [R1+0x3314] ;  /* 0x0033140001077983 */ /* 0x000ee80000300800 */
[----:B------:R-:W3:Y:S04]  /*3b150*/  LDL.LU R6, [R1+0x3310] ;  /* 0x0033100001067983 */ /* 0x000ee80000300800 */
[----:B------:R0:W-:Y:S04]  /*3b160*/  STL.64 [R1+0x3270], R10 ;  /* 0x0032700a01007387 */ /* 0x0001e80000100a00 */
[----:B------:R1:W-:Y:S01]  /*3b170*/  STL.64 [R1+0x3268], R8 ;  /* 0x0032680801007387 */ /* 0x0003e20000100a00 */
[----:B0-----:R-:W-:-:S02]  /*3b180*/  MOV R10, R25 ;  /* 0x00000019000a7202 */ /* 0x001fc40000000f00 */
[----:B-1----:R-:W-:Y:S01]  /*3b190*/  MOV R8, R27 ;  /* 0x0000001b00087202 */ /* 0x002fe20000000f00 */
[----:B------:R-:W-:Y:S01]  /*3b1a0*/  IMAD.MOV.U32 R11, RZ, RZ, R24 ;  /* 0x000000ffff0b7224 */ /* 0x000fe200078e0018 */
[----:B------:R-:W5:Y:S01]  /*3b1b0*/  LDL.LU R27, [R1+0x330c] ;  /* 0x00330c00011b7983 */ /* 0x000f620000300800 */
[----:B------:R-:W-:-:S03]  /*3b1c0*/  IMAD.MOV.U32 R9, RZ, RZ, R26 ;  /* 0x000000ffff097224 */ /* 0x000fc600078e001a */
[----:B------:R-:W5:Y:S04]  /*3b1d0*/  LDL.LU R26, [R1+0x3308] ;  /* 0x00330800011a7983 */ /* 0x000f680000300800 */
[----:B------:R-:W5:Y:S04]  /*3b1e0*/  LDL.LU R25, [R1+0x3304] ;  /* 0x0033040001197983 */ /* 0x000f680000300800 */
[----:B------:R-:W5:Y:S04]  /*3b1f0*/  LDL.LU R24, [R1+0x3300] ;  /* 0x0033000001187983 */ /* 0x000f680000300800 */
        /* <DEDUP_REMOVED lines=8> */
[----:B----4-:R-:W-:-:S02]  /*3b280*/  MOV R8, R20 ;  /* 0x0000001400087202 */ /* 0x010fc40000000f00 */
[----:B---3--:R-:W-:Y:S01]  /*3b290*/  MOV R10, R22 ;  /* 0x00000016000a7202 */ /* 0x008fe20000000f00 */
[----:B------:R-:W-:Y:S01]  /*3b2a0*/  IMAD.MOV.U32 R11, RZ, RZ, R23 ;  /* 0x000000ffff0b7224 */ /* 0x000fe200078e0017 */
[----:B------:R-:W3:Y:S01]  /*3b2b0*/  LDL.LU R20, [R1+0x32fc] ;  /* 0x0032fc0001147983 */ /* 0x000ee20000300800 */
[----:B------:R-:W-:-:S03]  /*3b2c0*/  IMAD.MOV.U32 R9, RZ, RZ, R21 ;  /* 0x000000ffff097224 */ /* 0x000fc600078e0015 */
[----:B------:R-:W4:Y:S04]  /*3b2d0*/  LDL.LU R21, [R1+0x32f8] ;  /* 0x0032f80001157983 */ /* 0x000f280000300800 */
[----:B------:R-:W3:Y:S04]  /*3b2e0*/  LDL.LU R22, [R1+0x32f4] ;  /* 0x0032f40001167983 */ /* 0x000ee80000300800 */
[----:B------:R-:W3:Y:S04]  /*3b2f0*/  LDL.LU R23, [R1+0x32f0] ;  /* 0x0032f00001177983 */ /* 0x000ee80000300800 */
[----:B------:R5:W-:Y:S04]  /*3b300*/  STL.64 [R1+0x32b0], R10 ;  /* 0x0032b00a01007387 */ /* 0x000be80000100a00 */
[----:B------:R0:W-:Y:S01]  /*3b310*/  STL.64 [R1+0x32a8], R8 ;  /* 0x0032a80801007387 */ /* 0x0001e20000100a00 */
[----:B-----5:R-:W-:-:S02]  /*3b320*/  MOV R10, R26 ;  /* 0x0000001a000a7202 */ /* 0x020fc40000000f00 */
[----:B0-----:R-:W-:Y:S01]  /*3b330*/  MOV R8, R24 ;  /* 0x0000001800087202 */ /* 0x001fe20000000f00 */
        /* <DEDUP_REMOVED lines=37> */
[----:B------:R0:W-:Y:S02]  /*3b590*/  STL.64 [R1+0x3138], R16 ;  /* 0x0031381001007387 */ /* 0x0001e40000100a00 */
[----:B0-----:R-:W-:Y:S01]  /*3b5a0*/  MOV R16, R6 ;  /* 0x0000000600107202 */ /* 0x001fe20000000f00 */
[----:B------:R-:W-:Y:S01]  /*3b5b0*/  IMAD.MOV.U32 R17, RZ, RZ, R7 ;  /* 0x000000ffff117224 */ /* 0x000fe200078e0007 */
[----:B------:R-:W5:Y:S04]  /*3b5c0*/  LDL.LU R6, [R1+0x32dc] ;  /* 0x0032dc0001067983 */ /* 0x000f680000300800 */
[----:B------:R-:W5:Y:S04]  /*3b5d0*/  LDL.LU R7, [R1+0x32d8] ;  /* 0x0032d80001077983 */ /* 0x000f680000300800 */
[----:B------:R-:W2:Y:S01]  /*3b5e0*/  LDL.LU R18, [R1+0xb8] ;  /* 0x0000b80001127983 */ /* 0x000ea20000300800 */
[----:B------:R-:W-:Y:S01]  /*3b5f0*/  MOV R19, R29 ;  /* 0x0000001d00137202 */ /* 0x000fe20000000f00 */
[----:B-----5:R-:W-:Y:S04]  /*3b600*/  HMMA.16816.F32.BF16 R24, R24, R6, R8 ;  /* 0x000000061818723c */ /* 0x020fe80000041808 */
[----:B--2---:R-:W-:Y:S04]  /*3b610*/  STL.64 [R1+0x3150], R18 ;  /* 0x0031501201007387 */ /* 0x004fe80000100a00 */
[----:B------:R3:W-:Y:S04]  /*3b620*/  STL.64 [R1+0x3148], R16 ;  /* 0x0031481001007387 */ /* 0x0007e80000100a00 */
[----:B------:R-:W2:Y:S04]  /*3b630*/  LDL.LU.64 R10, [R1+0x32d0] ;  /* 0x0032d000010a7983 */ /* 0x000ea80000300a00 */
[----:B------:R-:W2:Y:S04]  /*3b640*/  LDL.LU.64 R8, [R1+0x32c8] ;  /* 0x0032c80001087983 */ /* 0x000ea80000300a00 */
[----:B------:R-:W-:Y:S04]  /*3b650*/  STL.64 [R1+0x1d0], R24 ;  /* 0x0001d01801007387 */ /* 0x000fe80000100a00 */
[----:B------:R-:W-:Y:S01]  /*3b660*/  STL.64 [R1+0x1d8], R26 ;  /* 0x0001d81a01007387 */ /* 0x000fe20000100a00 */
[----:B---3--:R-:W-:Y:S01]  /*3b670*/  IMAD.MOV.U32 R16, RZ, RZ, R23 ;  /* 0x000000ffff107224 */ /* 0x008fe200078e0017 */
[----:B------:R-:W-:Y:S01]  /*3b680*/  MOV R17, R22 ;  /* 0x0000001600117202 */ /* 0x000fe20000000f00 */
[----:B----4-:R-:W-:Y:S01]  /*3b690*/  IMAD.MOV.U32 R18, RZ, RZ, R21 ;  /* 0x000000ffff127224 */ /* 0x010fe200078e0015 */
[----:B------:R-:W-:Y:S01]  /*3b6a0*/  MOV R19, R20 ;  /* 0x0000001400137202 */ /* 0x000fe20000000f00 */
[----:B------:R-:W-:Y:S04]  /*3b6b0*/  LDSM.16.MT88.4 R24, [R2+UR5+0x3e180] ;  /* 0x03e180050218783b */ /* 0x000fe80008004200 */
[----:B------:R-:W0:Y:S01]  /*3b6c0*/  LDSM.16.MT88.4 R20, [R2+UR5+0x3e100] ;  /* 0x03e100050214783b */ /* 0x000e220008004200 */
[----:B------:R-:W1:Y:S01]  /*3b6d0*/  S2R R28, SR_TID.X ;  /* 0x00000000001c7919 */ /* 0x000e620000002100 */
[----:B------:R-:W3:Y:S01]  /*3b6e0*/  S2UR UR8, SR_CgaCtaId ;  /* 0x00000000000879c3 */ /* 0x000ee20000008800 */
[----:B------:R-:W-:-:S07]  /*3b6f0*/  UMOV UR7, 0x400 ;  /* 0x0000040000077882 */ /* 0x000fce0000000000 */
[----:B------:R-:W-:Y:S01]  /*3b700*/  BAR.SYNC.DEFER_BLOCKING 0x0 ;  /* 0x0000000000007b1d */ /* 0x000fe20000010000 */
[-C--:B--2---:R-:W-:Y:S05]  /*3b710*/  HMMA.16816.F32.BF16 R8, R8, R6.reuse, R12 ;  /* 0x000000060808723c */ /* 0x084fea000004180c */
[----:B------:R-:W2:Y:S04]  /*3b720*/  LDL.LU.64 R14, [R1+0x32c0] ;  /* 0x0032c000010e7983 */ /* 0x000ea80000300a00 */
[----:B------:R-:W2:Y:S10]  /*3b730*/  LDL.LU.64 R12, [R1+0x32b8] ;  /* 0x0032b800010c7983 */ /* 0x000eb40000300a00 */
[----:B------:R-:W-:Y:S04]  /*3b740*/  STL.64 [R1+0x1b0], R8 ;  /* 0x0001b00801007387 */ /* 0x000fe80000100a00 */
[----:B------:R4:W-:Y:S04]  /*3b750*/  STL.64 [R1+0x1b8], R10 ;  /* 0x0001b80a01007387 */ /* 0x0009e80000100a00 */
[----:B----4-:R-:W2:Y:S04]  /*3b760*/  LDL.LU.64 R10, [R1+0x32b0] ;  /* 0x0032b000010a7983 */ /* 0x010ea80000300a00 */
[----:B------:R-:W2:Y:S02]  /*3b770*/  LDL.LU.64 R8, [R1+0x32a8] ;  /* 0x0032a80001087983 */ /* 0x000ea40000300a00 */
[----:B--2---:R-:W-:Y:S02]  /*3b780*/  HMMA.16816.F32.BF16 R8, R8, R6, R12 ;  /* 0x000000060808723c */ /* 0x004fe4000004180c */
[----:B------:R-:W2:Y:S04]  /*3b790*/  LDL.LU.64 R14, [R1+0x32a0] ;  /* 0x0032a000010e7983 */ /* 0x000ea80000300a00 */
[----:B------:R-:W2:-:S13]  /*3b7a0*/  LDL.LU.64 R12, [R1+0x3298] ;  /* 0x00329800010c7983 */ /* 0x000e9a0000300a00 */
[----:B------:R-:W-:Y:S04]  /*3b7b0*/  STL.64 [R1+0x1e0], R8 ;  /* 0x0001e00801007387 */ /* 0x000fe80000100a00 */
[----:B------:R4:W-:Y:S04]  /*3b7c0*/  STL.64 [R1+0x1e8], R10 ;  /* 0x0001e80a01007387 */ /* 0x0009e80000100a00 */
[----:B----4-:R-:W2:Y:S04]  /*3b7d0*/  LDL.LU.64 R10, [R1+0x3290] ;  /* 0x00329000010a7983 */ /* 0x010ea80000300a00 */
[----:B------:R-:W2:Y:S02]  /*3b7e0*/  LDL.LU.64 R8, [R1+0x3288] ;  /* 0x0032880001087983 */ /* 0x000ea40000300a00 */
[----:B--2---:R-:W-:Y:S02]  /*3b7f0*/  HMMA.16816.F32.BF16 R8, R8, R6, R12 ;  /* 0x000000060808723c */ /* 0x004fe4000004180c */
[----:B------:R-:W2:Y:S04]  /*3b800*/  LDL.LU.64 R14, [R1+0x3280] ;  /* 0x00328000010e7983 */ /* 0x000ea80000300a00 */
[----:B------:R-:W2:-:S13]  /*3b810*/  LDL.LU.64 R12, [R1+0x3278] ;  /* 0x00327800010c7983 */ /* 0x000e9a0000300a00 */
[----:B------:R-:W-:Y:S01]  /*3b820*/  STL.64 [R1+0xa0], R8 ;  /* 0x0000a00801007387 */ /* 0x000fe20000100a00 */
[----:B------:R-:W-:-:S03]  /*3b830*/  IMAD.MOV.U32 R4, RZ, RZ, R10 ;  /* 0x000000ffff047224 */ /* 0x000fc600078e000a */
[----:B------:R4:W-:Y:S01]  /*3b840*/  STL.64 [R1+0xa8], R10 ;  /* 0x0000a80a01007387 */ /* 0x0009e20000100a00 */
[----:B------:R-:W-:Y:S01]  /*3b850*/  MOV R5, R11 ;  /* 0x0000000b00057202 */ /* 0x000fe20000000f00 */
[----:B------:R-:W-:Y:S01]  /*3b860*/  IMAD.MOV.U32 R29, RZ, RZ, R8 ;  /* 0x000000ffff1d7224 */ /* 0x000fe200078e0008 */
[----:B------:R-:W-:Y:S01]  /*3b870*/  MOV R3, R9 ;  /* 0x0000000900037202 */ /* 0x000fe20000000f00 */
        /* <DEDUP_REMOVED lines=58> */
[-C--:B--2---:R-:W-:Y:S02]  /*3bc20*/  HMMA.16816.F32.BF16 R8, R8, R6.reuse, R12 ;  /* 0x000000060808723c */ /* 0x084fe4000004180c */
[----:B------:R-:W2:Y:S04]  /*3bc30*/  LDL.LU.64 R14, [R1+0x3160] ;  /* 0x00316000010e7983 */ /* 0x000ea80000300a00 */
[----:B------:R-:W2:Y:S02]  /*3bc40*/  LDL.LU.64 R12, [R1+0x3158] ;  /* 0x00315800010c7983 */ /* 0x000ea40000300a00 */
[-C--:B--2---:R-:W-:Y:S02]  /*3bc50*/  HMMA.16816.F32.BF16 R12, R12, R6.reuse, R16 ;  /* 0x000000060c0c723c */ /* 0x084fe40000041810 */
[----:B------:R-:W0:Y:S04]  /*3bc60*/  LDL.LU.64 R18, [R1+0x3150] ;  /* 0x0031500001127983 */ /* 0x000e280000300a00 */
[----:B------:R-:W0:Y:S02]  /*3bc70*/  LDL.LU.64 R16, [R1+0x3148] ;  /* 0x0031480001107983 */ /* 0x000e240000300a00 */
[----:B0-----:R-:W-:Y:S02]  /*3bc80*/  HMMA.16816.F32.BF16 R20, R20, R6, R16 ;  /* 0x000000061414723c */ /* 0x001fe40000041810 */
[----:B------:R-:W2:Y:S04]  /*3bc90*/  LDL.LU.64 R18, [R1+0x3140] ;  /* 0x0031400001127983 */ /* 0x000ea80000300a00 */
[----:B------:R-:W2:Y:S01]  /*3bca0*/  LDL.LU.64 R16, [R1+0x3138] ;  /* 0x0031380001107983 */ /* 0x000ea20000300a00 */
[C---:B-1----:R-:W-:Y:S01]  /*3bcb0*/  IMAD.SHL.U32 R2, R28.reuse, 0x10, RZ ;  /* 0x000000101c027824 */ /* 0x042fe200078e00ff */
[----:B------:R-:W-:Y:S01]  /*3bcc0*/  LOP3.LUT R0, R28, 0x1ff, RZ, 0xc0, !PT ;  /* 0x000001ff1c007812 */ /* 0x000fe200078ec0ff */
[----:B---3--:R-:W-:-:S03]  /*3bcd0*/  ULEA UR7, UR8, UR7, 0x18 ;  /* 0x0000000708077291 */ /* 0x008fc6000f8ec0ff */
[----:B------:R-:W-:Y:S02]  /*3bce0*/  SHF.R.U32.HI R0, RZ, 0x3, R0 ;  /* 0x00000003ff007819 */ /* 0x000fe40000011600 */
[----:B------:R-:W-:Y:S02]  /*3bcf0*/  LOP3.LUT R2, R2, 0x1c0, RZ, 0xc0, !PT ;  /* 0x000001c002027812 */ /* 0x000fe400078ec0ff */
[----:B------:R-:W-:Y:S02]  /*3bd00*/  LOP3.LUT R0, R0, 0x3c, RZ, 0xc0, !PT ;  /* 0x0000003c00007812 */ /* 0x000fe400078ec0ff */
[----:B------:R-:W-:-:S05]  /*3bd10*/  IADD3 R28, PT, PT, R2, UR7, RZ ;  /* 0x00000007021c7c10 */ /* 0x000fca000fffe0ff */
[----:B------:R-:W-:-:S05]  /*3bd20*/  IMAD.IADD R0, R28, 0x1, R0 ;  /* 0x000000011c007824 */ /* 0x000fca00078e0200 */
[----:B------:R0:W-:Y:S01]  /*3bd30*/  STL [R1+0x3078], R0 ;  /* 0x0030780001007387 */ /* 0x0001e20000100800 */
[----:B--2---:R-:W-:-:S15]  /*3bd40*/  HMMA.16816.F32.BF16 R16, R24, R6, R16 ;  /* 0x000000061810723c */ /* 0x004fde0000041810 */
[----:B------:R-:W-:-:S04]  /*3bd50*/  NOP ;  /* 0x0000000000007918 */ /* 0x000fc80000000000 */
[----:B------:R1:W-:Y:S04]  /*3bd60*/  STL.64 [R1+0xd0], R16 ;  /* 0x0000d01001007387 */ /* 0x0003e80000100a00 */
[----:B------:R2:W-:Y:S01]  /*3bd70*/  STL.64 [R1+0xd8], R18 ;  /* 0x0000d81201007387 */ /* 0x0005e20000100a00 */
[----:B------:R-:W-:-:S03]  /*3bd80*/  MOV R26, R16 ;  /* 0x00000010001a7202 */ /* 0x000fc60000000f00 */
[----:B------:R-:W3:Y:S04]  /*3bd90*/  LDL R24, [R1+0xf0] ;  /* 0x0000f00001187983 */ /* 0x000ee80000100800 */
[----:B------:R-:W4:Y:S04]  /*3bda0*/  LDL R25, [R1+0xf4] ;  /* 0x0000f40001197983 */ /* 0x000f280000100800 */
[----:B------:R-:W5:Y:S04]  /*3bdb0*/  LDL R6, [R1+0xf8] ;  /* 0x0000f80001067983 */ /* 0x000f680000100800 */
[----:B------:R-:W5:Y:S01]  /*3bdc0*/  LDL R7, [R1+0xfc] ;  /* 0x0000fc0001077983 */ /* 0x000f620000100800 */
[----:B0-----:R-:W-:-:S02]  /*3bdd0*/  IMAD.MOV.U32 R0, RZ, RZ, R18 ;  /* 0x000000ffff007224 */ /* 0x001fc400078e0012 */
[----:B------:R-:W-:Y:S01]  /*3bde0*/  FMUL R2, R29, UR9 ;  /* 0x000000091d027c20 */ /* 0x000fe20008400000 */
[----:B------:R-:W-:Y:S01]  /*3bdf0*/  FMUL R3, R3, UR9 ;  /* 0x0000000903037c20 */ /* 0x000fe20008400000 */
[----:B------:R-:W-:Y:S01]  /*3be00*/  FMUL R4, R4, UR9 ;  /* 0x0000000904047c20 */ /* 0x000fe20008400000 */
[----:B------:R-:W-:Y:S01]  /*3be10*/  FMUL R5, R5, UR9 ;  /* 0x0000000905057c20 */ /* 0x000fe20008400000 */
[----:B-1----:R-:W5:Y:S04]  /*3be20*/  LDL R16, [R1+0xe0] ;  /* 0x0000e00001107983 */ /* 0x002f680000100800 */
[----:B------:R-:W5:Y:S04]  /*3be30*/  LDL R17, [R1+0xe4] ;  /* 0x0000e40001117983 */ /* 0x000f680000100800 */
[----:B--2---:R-:W2:Y:S04]  /*3be40*/  LDL R18, [R1+0xe8] ;  /* 0x0000e80001127983 */ /* 0x004ea80000100800 */
[----:B------:R-:W2:Y:S01]  /*3be50*/  LDL R19, [R1+0xec] ;  /* 0x0000ec0001137983 */ /* 0x000ea20000100800 */
[----:B------:R-:W-:-:S02]  /*3be60*/  FMNMX R28, R2, R3, !PT ;  /* 0x00000003021c7209 */ /* 0x000fc40007800000 */
[----:B------:R-:W-:Y:S01]  /*3be70*/  FMNMX R29, R4, R5, !PT ;  /* 0x00000005041d7209 */ /* 0x000fe20007800000 */
[----:B------:R-:W2:Y:S04]  /*3be80*/  LDL R27, [R1+0x10c] ;  /* 0x00010c00011b7983 */ /* 0x000ea80000100800 */
[----:B------:R-:W-:Y:S04]  /*3be90*/  STL [R1+0x3c], R28 ;  /* 0x00003c1c01007387 */ /* 0x000fe80000100800 */
[----:B------:R-:W-:Y:S04]  /*3bea0*/  STL [R1+0x38], R29 ;  /* 0x0000381d01007387 */ /* 0x000fe80000100800 */
[----:B------:R0:W-:Y:S01]  /*3beb0*/  STL [R1+0x3048], R8 ;  /* 0x0030480801007387 */ /* 0x0001e20000100800 */
[----:B---3--:R-:W-:Y:S01]  /*3bec0*/  FMUL R2, R24, UR9 ;  /* 0x0000000918027c20 */ /* 0x008fe20008400000 */
[----:B----4-:R-:W-:Y:S01]  /*3bed0*/  FMUL R3, R25, UR9 ;  /* 0x0000000919037c20 */ /* 0x010fe20008400000 */
[----:B-----5:R-:W-:Y:S01]  /*3bee0*/  FMUL R4, R6, UR9 ;  /* 0x0000000906047c20 */ /* 0x020fe20008400000 */
[----:B------:R-:W-:Y:S01]  /*3bef0*/  FMUL R5, R7, UR9 ;  /* 0x0000000907057c20 */ /* 0x000fe20008400000 */
[----:B------:R-:W-:Y:S01]  /*3bf00*/  FMUL R6, R16, UR9 ;  /* 0x0000000910067c20 */ /* 0x000fe20008400000 */
[----:B------:R-:W-:Y:S01]  /*3bf10*/  FMUL R7, R17, UR9 ;  /* 0x0000000911077c20 */ /* 0x000fe20008400000 */
[----:B--2---:R-:W-:Y:S01]  /*3bf20*/  FMUL R16, R18, UR9 ;  /* 0x0000000912107c20 */ /* 0x004fe20008400000 */
[----:B------:R-:W-:Y:S01]  /*3bf30*/  FMUL R18, R8, UR9 ;  /* 0x0000000908127c20 */ /* 0x000fe20008400000 */
[----:B------:R-:W-:Y:S01]  /*3bf40*/  FMNMX R25, R2, R3, !PT ;  /* 0x0000000302197209 */ /* 0x000fe20007800000 */
[----:B0-----:R-:W2:Y:S04]  /*3bf50*/  LDL R8, [R1+0x108] ;  /* 0x0001080001087983 */ /* 0x001ea80000100800 */
[----:B------:R0:W-:Y:S01]  /*3bf60*/  STL [R1+0x304c], R9 ;  /* 0x00304c0901007387 */ /* 0x0001e20000100800 */
[----:B------:R-:W-:-:S03]  /*3bf70*/  FMNMX R2, R6, R7, !PT ;  /* 0x0000000706027209 */ /* 0x000fc60007800000 */
[----:B------:R-:W3:Y:S04]  /*3bf80*/  LDL R6, [R1+0x148] ;  /* 0x0001480001067983 */ /* 0x000ee80000100800 */
[----:B------:R-:W4:Y:S01]  /*3bf90*/  LDL R7, [R1+0x14c] ;  /* 0x00014c0001077983 */ /* 0x000f220000100800 */
[----:B------:R-:W-:-:S03]  /*3bfa0*/  FMNMX R24, R4, R5, !PT ;  /* 0x0000000504187209 */ /* 0x000fc60007800000 */
[----:B------:R-:W5:Y:S04]  /*3bfb0*/  LDL R4, [R1+0x140] ;  /* 0x0001400001047983 */ /* 0x000f680000100800 */
[----:B------:R-:W5:Y:S01]  /*3bfc0*/  LDL R5, [R1+0x144] ;  /* 0x0001440001057983 */ /* 0x000f620000100800 */
[----:B------:R-:W-:Y:S01]  /*3bfd0*/  FMUL R17, R19, UR9 ;  /* 0x0000000913117c20 */ /* 0x000fe20008400000 */
[----:B------:R-:W-:Y:S02]  /*3bfe0*/  FMUL R19, R9, UR9 ;  /* 0x0000000909137c20 */ /* 0x000fe40008400000 */
[----:B0-----:R-:W5:Y:S04]  /*3bff0*/  LDL R9, [R1+0x104] ;  /* 0x0001040001097983 */ /* 0x001f680000100800 */
[----:B------:R0:W-:Y:S01]  /*3c000*/  STL [R1+0x2c], R2 ;  /* 0x00002c0201007387 */ /* 0x0001e20000100800 */
[----:B------:R-:W-:-:S02]  /*3c010*/  FMNMX R3, R18, R19, !PT ;  /* 0x0000001312037209 */ /* 0x000fc40007800000 */
[----:B0-----:R-:W-:Y:S02]  /*3c020*/  FMNMX R2, R16, R17, !PT ;  /* 0x0000001110027209 */ /* 0x001fe40007800000 */
[----:B------:R-:W5:Y:S04]  /*3c030*/  LDL R17, [R1+0x100] ;  /* 0x0001000001117983 */ /* 0x000f680000100800 */
[----:B------:R-:W-:Y:S04]  /*3c040*/  STL [R1+0x34], R25 ;  /* 0x0000341901007387 */ /* 0x000fe80000100800 */
[----:B------:R0:W-:Y:S04]  /*3c050*/  STL [R1+0x28], R2 ;  /* 0x0000280201007387 */ /* 0x0001e80000100800 */
[----:B------:R-:W-:Y:S04]  /*3c060*/  STL [R1+0x30], R24 ;  /* 0x0000301801007387 */ /* 0x000fe80000100800 */
[----:B------:R1:W-:Y:S04]  /*3c070*/  STL [R1+0x24], R3 ;  /* 0x0000240301007387 */ /* 0x0003e80000100800 */
[----:B------:R2:W-:Y:S01]  /*3c080*/  STL [R1+0x3050], R10 ;  /* 0x0030500a01007387 */ /* 0x0005e20000100800 */
[----:B0-----:R-:W-:Y:S01]  /*3c090*/  FMUL R2, R10, UR9 ;  /* 0x000000090a027c20 */ /* 0x001fe20008400000 */
[----:B-1----:R-:W-:-:S02]  /*3c0a0*/  FMUL R3, R11, UR9 ;  /* 0x000000090b037c20 */ /* 0x002fc40008400000 */
[----:B------:R0:W-:Y:S01]  /*3c0b0*/  STL [R1+0x3054], R11 ;  /* 0x0030540b01007387 */ /* 0x0001e20000100800 */
[----:B--2---:R-:W-:Y:S02]  /*3c0c0*/  FMUL R18, R8, UR9 ;  /* 0x0000000908127c20 */ /* 0x004fe40008400000 */
[----:B------:R-:W-:Y:S02]  /*3c0d0*/  FMNMX R8, R2, R3, !PT ;  /* 0x0000000302087209 */ /* 0x000fe40007800000 */
[----:B------:R-:W2:Y:S01]  /*3c0e0*/  LDL R2, [R1+0x180] ;  /* 0x0001800001027983 */ /* 0x000ea20000100800 */
[----:B---3--:R-:W-:Y:S01]  /*3c0f0*/  FMUL R6, R6, UR9 ;  /* 0x0000000906067c20 */ /* 0x008fe20008400000 */
[----:B----4-:R-:W-:Y:S02]  /*3c100*/  FMUL R7, R7, UR9 ;  /* 0x0000000907077c20 */ /* 0x010fe40008400000 */
[----:B------:R-:W3:Y:S01]  /*3c110*/  LDL R3, [R1+0x184] ;  /* 0x0001840001037983 */ /* 0x000ee20000100800 */
[----:B-----5:R-:W-:Y:S01]  /*3c120*/  FMUL R4, R4, UR9 ;  /* 0x0000000904047c20 */ /* 0x020fe20008400000 */
[----:B------:R-:W-:-:S02]  /*3c130*/  FMUL R5, R5, UR9 ;  /* 0x0000000905057c20 */ /* 0x000fc40008400000 */
[----:B------:R1:W-:Y:S01]  /*3c140*/  STL [R1+0x20], R8 ;  /* 0x0000200801007387 */ /* 0x0003e20000100800 */
[----:B------:R-:W-:-:S03]  /*3c150*/  FMNMX R10, R6, R7, !PT ;  /* 0x00000007060a7209 */ /* 0x000fc60007800000 */
[----:B------:R-:W4:Y:S04]  /*3c160*/  LDL R6, [R1+0x80] ;  /* 0x0000800001067983 */ /* 0x000f280000100800 */
[----:B------:R-:W5:Y:S01]  /*3c170*/  LDL R7, [R1+0x84] ;  /* 0x0000840001077983 */ /* 0x000f620000100800 */
[----:B0-----:R-:W-:-:S03]  /*3c180*/  FMNMX R11, R4, R5, !PT ;  /* 0x00000005040b7209 */ /* 0x001fc60007800000 */
[----:B------:R-:W2:Y:S04]  /*3c190*/  LDL R4, [R1+0x88] ;  /* 0x0000880001047983 */ /* 0x000ea80000100800 */
[----:B------:R-:W3:Y:S01]  /*3c1a0*/  LDL R5, [R1+0x8c] ;  /* 0x00008c0001057983 */ /* 0x000ee20000100800 */
[----:B------:R-:W-:-:S03]  /*3c1b0*/  FMUL R19, R27, UR9 ;  /* 0x000000091b137c20 */ /* 0x000fc60008400000 */
[----:B------:R-:W3:Y:S01]  /*3c1c0*/  LDL R27, [R1+0x4c] ;  /* 0x00004c00011b7983 */ /* 0x000ee20000100800 */
[----:B------:R-:W-:Y:S01]  /*3c1d0*/  FMUL R16, R17, UR9 ;  /* 0x0000000911107c20 */ /* 0x000fe20008400000 */
[----:B------:R-:W-:-:S05]  /*3c1e0*/  FMUL R17, R9, UR9 ;  /* 0x0000000909117c20 */ /* 0x000fca0008400000 */
[----:B------:R-:W-:Y:S02]  /*3c1f0*/  FMNMX R9, R16, R17, !PT ;  /* 0x0000001110097209 */ /* 0x000fe40007800000 */
[----:B-1----:R-:W-:Y:S01]  /*3c200*/  FMNMX R8, R18, R19, !PT ;  /* 0x0000001312087209 */ /* 0x002fe20007800000 */
[----:B------:R0:W-:Y:S04]  /*3c210*/  STL [R1+0x3040], R12 ;  /* 0x0030400c01007387 */ /* 0x0001e80000100800 */
[----:B------:R-:W-:Y:S04]  /*3c220*/  STL [R1+0x3044], R13 ;  /* 0x0030440d01007387 */ /* 0x000fe80000100800 */
[----:B------:R1:W-:Y:S01]  /*3c230*/  STL [R1+0x3058], R14 ;  /* 0x0030580e01007387 */ /* 0x0003e20000100800 */
[----:B----4-:R-:W-:Y:S01]  /*3c240*/  FMUL R16, R6, UR9 ;  /* 0x0000000906107c20 */ /* 0x010fe20008400000 */
[----:B-----5:R-:W-:Y:S01]  /*3c250*/  FMUL R17, R7, UR9 ;  /* 0x0000000907117c20 */ /* 0x020fe20008400000 */
[----:B------:R-:W-:Y:S01]  /*3c260*/  FMUL R6, R12, UR9 ;  /* 0x000000090c067c20 */ /* 0x000fe20008400000 */
[----:B--2---:R-:W-:Y:S01]  /*3c270*/  FMUL R18, R4, UR9 ;  /* 0x0000000904127c20 */ /* 0x004fe20008400000 */
[----:B---3--:R-:W-:Y:S01]  /*3c280*/  FMUL R19, R5, UR9 ;  /* 0x0000000905137c20 */ /* 0x008fe20008400000 */
[----:B------:R-:W-:Y:S01]  /*3c290*/  FMUL R4, R14, UR9 ;  /* 0x000000090e047c20 */ /* 0x000fe20008400000 */
[----:B0-----:R-:W-:Y:S01]  /*3c2a0*/  FMNMX R12, R16, R17, !PT ;  /* 0x00000011100c7209 */ /* 0x001fe20007800000 */
[----:B-1----:R-:W2:Y:S01]  /*3c2b0*/  LDL R14, [R1+0x48] ;  /* 0x00004800010e7983 */ /* 0x002ea20000100800 */
[----:B------:R-:W-:-:S03]  /*3c2c0*/  FMUL R5, R15, UR9 ;  /* 0x000000090f057c20 */ /* 0x000fc60008400000 */
[----:B------:R0:W-:Y:S04]  /*3c2d0*/  STL [R1+0x305c], R15 ;  /* 0x00305c0f01007387 */ /* 0x0001e80000100800 */
[----:B------:R-:W3:Y:S04]  /*3c2e0*/  LDL R16, [R1+0x15c] ;  /* 0x00015c0001107983 */ /* 0x000ee80000100800 */
[----:B------:R-:W4:Y:S01]  /*3c2f0*/  LDL R17, [R1+0x40] ;  /* 0x0000400001117983 */ /* 0x000f220000100800 */
[----:B------:R-:W-:-:S03]  /*3c300*/  FMUL R7, R13, UR9 ;  /* 0x000000090d077c20 */ /* 0x000fc60008400000 */
[----:B0-----:R-:W5:Y:S04]  /*3c310*/  LDL R15, [R1+0x44] ;  /* 0x00004400010f7983 */ /* 0x001f680000100800 */
[----:B------:R0:W-:Y:S01]  /*3c320*/  STL [R1+0xc], R12 ;  /* 0x00000c0c01007387 */ /* 0x0001e20000100800 */
[----:B------:R-:W-:Y:S02]  /*3c330*/  FMNMX R13, R6, R7, !PT ;  /* 0x00000007060d7209 */ /* 0x000fe40007800000 */
[----:B0-----:R-:W-:Y:S02]  /*3c340*/  FMNMX R12, R18, R19, !PT ;  /* 0x00000013120c7209 */ /* 0x001fe40007800000 */
[----:B------:R-:W2:Y:S04]  /*3c350*/  LDL R18, [R1+0x154] ;  /* 0x0001540001127983 */ /* 0x000ea80000100800 */
[----:B------:R-:W2:Y:S04]  /*3c360*/  LDL R19, [R1+0x158] ;  /* 0x0001580001137983 */ /* 0x000ea80000100800 */
[----:B------:R0:W-:Y:S04]  /*3c370*/  STL [R1+0x8], R12 ;  /* 0x0000080c01007387 */ /* 0x0001e80000100800 */
[----:B------:R-:W2:Y:S04]  /*3c380*/  LDL R6, [R1+0x18c] ;  /* 0x00018c0001067983 */ /* 0x000ea80000100800 */
[----:B------:R-:W3:Y:S01]  /*3c390*/  LDL R7, [R1+0x150] ;  /* 0x0001500001077983 */ /* 0x000ee20000100800 */
[----:B0-----:R-:W-:-:S03]  /*3c3a0*/  FMNMX R12, R4, R5, !PT ;  /* 0x00000005040c7209 */ /* 0x001fc60007800000 */
[----:B------:R-:W4:Y:S01]  /*3c3b0*/  LDL R5, [R1+0x188] ;  /* 0x0001880001057983 */ /* 0x000f220000100800 */
[----:B------:R-:W-:Y:S01]  /*3c3c0*/  FMUL R2, R2, UR9 ;  /* 0x0000000902027c20 */ /* 0x000fe20008400000 */
[----:B------:R-:W-:-:S05]  /*3c3d0*/  FMUL R3, R3, UR9 ;  /* 0x0000000903037c20 */ /* 0x000fca0008400000 */
[----:B------:R-:W-:-:S05]  /*3c3e0*/  FMNMX R4, R2, R3, !PT ;  /* 0x0000000302047209 */ /* 0x000fca0007800000 */
[----:B------:R3:W-:Y:S01]  /*3c3f0*/  STL [R1+0x90], R4 ;  /* 0x0000900401007387 */ /* 0x0007e20000100800 */
[----:B--2---:R-:W-:Y:S01]  /*3c400*/  FMUL R3, R6, UR9 ;  /* 0x0000000906037c20 */ /* 0x004fe20008400000 */
[----:B---3--:R-:W-:Y:S01]  /*3c410*/  FMUL R4, R7, UR9 ;  /* 0x0000000907047c20 */ /* 0x008fe20008400000 */
[----:B------:R-:W-:Y:S01]  /*3c420*/  FMUL R6, R19, UR9 ;  /* 0x0000000913067c20 */ /* 0x000fe20008400000 */
[----:B------:R-:W-:Y:S01]  /*3c430*/  FMUL R7, R16, UR9 ;  /* 0x0000000910077c20 */ /* 0x000fe20008400000 */
[----:B----4-:R-:W-:Y:S01]  /*3c440*/  FMUL R2, R5, UR9 ;  /* 0x0000000905027c20 */ /* 0x010fe20008400000 */
[----:B------:R-:W-:Y:S01]  /*3c450*/  FMUL R5, R18, UR9 ;  /* 0x0000000912057c20 */ /* 0x000fe20008400000 */
[----:B------:R-:W-:-:S03]  /*3c460*/  FMUL R18, R14, UR9 ;  /* 0x000000090e127c20 */ /* 0x000fc60008400000 */
[----:B------:R-:W-:Y:S02]  /*3c470*/  FMNMX R14, R2, R3, !PT ;  /* 0x00000003020e7209 */ /* 0x000fe40007800000 */
[----:B------:R-:W-:Y:S02]  /*3c480*/  FMNMX R3, R4, R5, !PT ;  /* 0x0000000504037209 */ /* 0x000fe40007800000 */
[----:B------:R-:W-:Y:S01]  /*3c490*/  FMNMX R2, R6, R7, !PT ;  /* 0x0000000706027209 */ /* 0x000fe20007800000 */
[----:B------:R-:W-:Y:S04]  /*3c4a0*/  STL [R1+0x7c], R14 ;  /* 0x00007c0e01007387 */ /* 0x000fe80000100800 */
[----:B------:R-:W2:Y:S04]  /*3c4b0*/  LDL R6, [R1+0x1d0] ;  /* 0x0001d00001067983 */ /* 0x000ea80000100800 */
[----:B------:R-:W-:Y:S04]  /*3c4c0*/  STL [R1+0x78], R3 ;  /* 0x0000780301007387 */ /* 0x000fe80000100800 */
[----:B------:R-:W3:Y:S01]  /*3c4d0*/  LDL R7, [R1+0x1d4] ;  /* 0x0001d40001077983 */ /* 0x000ee20000100800 */
[----:B------:R-:W-:Y:S01]  /*3c4e0*/  FMUL R16, R17, UR9 ;  /* 0x0000000911107c20 */ /* 0x000fe20008400000 */
[----:B-----5:R-:W-:-:S02]  /*3c4f0*/  FMUL R17, R15, UR9 ;  /* 0x000000090f117c20 */ /* 0x020fc40008400000 */
[----:B------:R0:W-:Y:S01]  /*3c500*/  STL [R1+0x74], R2 ;  /* 0x0000740201007387 */ /* 0x0001e20000100800 */
[----:B------:R-:W-:Y:S02]  /*3c510*/  FMUL R19, R27, UR9 ;  /* 0x000000091b137c20 */ /* 0x000fe40008400000 */
[----:B0-----:R-:W-:Y:S02]  /*3c520*/  FMNMX R2, R16, R17, !PT ;  /* 0x0000001110027209 */ /* 0x001fe40007800000 */
[----:B------:R-:W4:Y:S04]  /*3c530*/  LDL R16, [R1+0x1d8] ;  /* 0x0001d80001107983 */ /* 0x000f280000100800 */
[----:B------:R-:W5:Y:S04]  /*3c540*/  LDL R17, [R1+0x1dc] ;  /* 0x0001dc0001117983 */ /* 0x000f680000100800 */
[----:B------:R0:W-:Y:S01]  /*3c550*/  STL [R1+0x70], R2 ;  /* 0x0000700201007387 */ /* 0x0001e20000100800 */
[----:B------:R-:W-:Y:S01]  /*3c560*/  FMUL R3, R21, UR9 ;  /* 0x0000000915037c20 */ /* 0x000fe20008400000 */
[----:B0-----:R-:W-:-:S02]  /*3c570*/  FMNMX R2, R18, R19, !PT ;  /* 0x0000001312027209 */ /* 0x001fc40007800000 */
[----:B------:R-:W5:Y:S04]  /*3c580*/  LDL R18, [R1+0x1b0] ;  /* 0x0001b00001127983 */ /* 0x000f680000100800 */
[----:B------:R-:W5:Y:S04]  /*3c590*/  LDL R19, [R1+0x1b4] ;  /* 0x0001b40001137983 */ /* 0x000f680000100800 */
[----:B------:R0:W-:Y:S04]  /*3c5a0*/  STL [R1+0x6c], R2 ;  /* 0x00006c0201007387 */ /* 0x0001e80000100800 */
[----:B------:R-:W5:Y:S04]  /*3c5b0*/  LDL R27, [R1+0x1ec] ;  /* 0x0001ec00011b7983 */ /* 0x000f680000100800 */
[----:B------:R-:W5:Y:S04]  /*3c5c0*/  LDL.LU R15, [R1+0x24] ;  /* 0x00002400010f7983 */ /* 0x000f680000300800 */
[----:B------:R-:W5:Y:S04]  /*3c5d0*/  LDL.LU R14, [R1+0x20] ;  /* 0x00002000010e7983 */ /* 0x000f680000300800 */
[----:B------:R1:W-:Y:S01]  /*3c5e0*/  STL [R1+0x3038], R20 ;  /* 0x0030381401007387 */ /* 0x0003e20000100800 */
[----:B------:R-:W-:Y:S01]  /*3c5f0*/  FMUL R4, R22, UR9 ;  /* 0x0000000916047c20 */ /* 0x000fe20008400000 */
[----:B------:R-:W-:Y:S01]  /*3c600*/  FMUL R5, R23, UR9 ;  /* 0x0000000917057c20 */ /* 0x000fe20008400000 */
[----:B0-----:R-:W-:-:S02]  /*3c610*/  FMUL R2, R20, UR9 ;  /* 0x0000000914027c20 */ /* 0x001fc40008400000 */
[----:B-1----:R-:W5:Y:S04]  /*3c620*/  LDL.LU R20, [R1+0x8] ;  /* 0x0000080001147983 */ /* 0x002f680000300800 */
[----:B------:R0:W-:Y:S01]  /*3c630*/  STL [R1+0x303c], R21 ;  /* 0x00303c1501007387 */ /* 0x0001e20000100800 */
[----:B------:R-:W-:Y:S02]  /*3c640*/  FMNMX R3, R2, R3, !PT ;  /* 0x0000000302037209 */ /* 0x000fe40007800000 */
[----:B------:R-:W-:Y:S01]  /*3c650*/  FMNMX R5, R4, R5, !PT ;  /* 0x0000000504057209 */ /* 0x000fe20007800000 */
[----:B0-----:R-:W5:Y:S04]  /*3c660*/  LDL.LU R21, [R1+0xc] ;  /* 0x00000c0001157983 */ /* 0x001f680000300800 */
[----:B------:R0:W-:Y:S04]  /*3c670*/  STL [R1+0x3060], R22 ;  /* 0x0030601601007387 */ /* 0x0001e80000100800 */
[----:B0-----:R-:W5:Y:S04]  /*3c680*/  LDL.LU R22, [R1+0x28] ;  /* 0x0000280001167983 */ /* 0x001f680000300800 */
[----:B------:R0:W-:Y:S04]  /*3c690*/  STL [R1+0x3064], R23 ;  /* 0x0030641701007387 */ /* 0x0001e80000100800 */
[----:B0-----:R-:W5:Y:S04]  /*3c6a0*/  LDL.LU R23, [R1+0x2c] ;  /* 0x00002c0001177983 */ /* 0x001f680000300800 */
[----:B------:R-:W5:Y:S04]  /*3c6b0*/  LDL R2, [R1+0x1e4] ;  /* 0x0001e40001027983 */ /* 0x000f680000100800 */
[----:B------:R0:W-:Y:S04]  /*3c6c0*/  STL [R1+0x68], R3 ;  /* 0x0000680301007387 */ /* 0x0001e80000100800 */
[----:B------:R-:W5:Y:S04]  /*3c6d0*/  LDL R4, [R1+0x1bc] ;  /* 0x0001bc0001047983 */ /* 0x000f680000100800 */
[----:B0-----:R-:W5:Y:S04]  /*3c6e0*/  LDL R3, [R1+0x1e8] ;  /* 0x0001e80001037983 */ /* 0x001f680000100800 */
[----:B------:R0:W-:Y:S04]  /*3c6f0*/  STL [R1+0x64], R5 ;  /* 0x0000640501007387 */ /* 0x0001e80000100800 */
[----:B0-----:R-:W5:Y:S01]  /*3c700*/  LDL R5, [R1+0x1e0] ;  /* 0x0001e00001057983 */ /* 0x001f620000100800 */
[----:B--2---:R-:W-:Y:S01]  /*3c710*/  FMUL R6, R6, UR9 ;  /* 0x0000000906067c20 */ /* 0x004fe20008400000 */
[----:B---3--:R-:W-:-:S05]  /*3c720*/  FMUL R7, R7, UR9 ;  /* 0x0000000907077c20 */ /* 0x008fca0008400000 */
[----:B------:R-:W-:Y:S02]  /*3c730*/  FMNMX R6, R6, R7, !PT ;  /* 0x0000000706067209 */ /* 0x000fe40007800000 */
[----:B------:R-:W2:Y:S04]  /*3c740*/  LDL R7, [R1+0x1b8] ;  /* 0x0001b80001077983 */ /* 0x000ea80000100800 */
[----:B------:R0:W-:Y:S01]  /*3c750*/  STL [R1+0x60], R6 ;  /* 0x0000600601007387 */ /* 0x0001e20000100800 */
[----:B----4-:R-:W-:Y:S01]  /*3c760*/  FMUL R16, R16, UR9 ;  /* 0x0000000910107c20 */ /* 0x010fe20008400000 */
[----:B-----5:R-:W-:-:S05]  /*3c770*/  FMUL R17, R17, UR9 ;  /* 0x0000000911117c20 */ /* 0x020fca0008400000 */
[----:B0-----:R-:W-:Y:S01]  /*3c780*/  FMNMX R6, R16, R17, !PT ;  /* 0x0000001110067209 */ /* 0x001fe20007800000 */
[----:B------:R-:W-:Y:S01]  /*3c790*/  FMUL R18, R18, UR9 ;  /* 0x0000000912127c20 */ /* 0x000fe20008400000 */
[----:B------:R-:W-:-:S03]  /*3c7a0*/  FMUL R19, R19, UR9 ;  /* 0x0000000913137c20 */ /* 0x000fc60008400000 */
[----:B------:R0:W-:Y:S02]  /*3c7b0*/  STL [R1+0x58], R6 ;  /* 0x0000580601007387 */ /* 0x0001e40000100800 */
[----:B------:R-:W-:-:S05]  /*3c7c0*/  FMNMX R16, R18, R19, !PT ;  /* 0x0000001312107209 */ /* 0x000fca0007800000 */
[----:B------:R-:W-:Y:S01]  /*3c7d0*/  STL [R1+0x50], R16 ;  /* 0x0000501001007387 */ /* 0x000fe20000100800 */
[----:B0-----:R-:W-:Y:S01]  /*3c7e0*/  FMUL R6, R4, UR9 ;  /* 0x0000000904067c20 */ /* 0x001fe20008400000 */
[----:B------:R-:W-:Y:S01]  /*3c7f0*/  FMUL R4, R5, UR9 ;  /* 0x0000000905047c20 */ /* 0x000fe20008400000 */
[----:B------:R-:W-:Y:S01]  /*3c800*/  FMUL R5, R2, UR9 ;  /* 0x0000000902057c20 */ /* 0x000fe20008400000 */
[----:B------:R-:W-:Y:S01]  /*3c810*/  FMUL R2, R3, UR9 ;  /* 0x0000000903027c20 */ /* 0x000fe20008400000 */
[----:B------:R-:W-:Y:S01]  /*3c820*/  FMUL R3, R26, UR9 ;  /* 0x000000091a037c20 */ /* 0x000fe20008400000 */
[----:B--2---:R-:W-:-:S05]  /*3c830*/  FMUL R7, R7, UR9 ;  /* 0x0000000907077c20 */ /* 0x004fca0008400000 */
[----:B------:R-:W-:Y:S04]  /*3c840*/  STL [R1+0x5c], R7 ;  /* 0x00005c0701007387 */ /* 0x000fe80000100800 */
[----:B------:R-:W-:Y:S04]  /*3c850*/  STL [R1+0x54], R6 ;  /* 0x0000540601007387 */ /* 0x000fe80000100800 */
[----:B------:R0:W-:Y:S04]  /*3c860*/  STL [R1+0x98], R4 ;  /* 0x0000980401007387 */ /* 0x0001e80000100800 */
[----:B------:R-:W-:Y:S04]  /*3c870*/  STL [R1+0x94], R5 ;  /* 0x0000940501007387 */ /* 0x000fe80000100800 */
[----:B------:R-:W-:Y:S04]  /*3c880*/  STL [R1+0xb0], R2 ;  /* 0x0000b00201007387 */ /* 0x000fe80000100800 */
[----:B------:R-:W1:Y:S01]  /*3c890*/  SHFL.BFLY PT, R2, R28, 0x2, 0x1f ;  /* 0x0c401f001c027f89 */ /* 0x000e6200000e0000 */
[----:B0-----:R-:W-:-:S05]  /*3c8a0*/  FMUL R4, R27, UR9 ;  /* 0x000000091b047c20 */ /* 0x001fca0008400000 */
[----:B------:R-:W-:Y:S04]  /*3c8b0*/  STL [R1+0x9c], R4 ;  /* 0x00009c0401007387 */ /* 0x000fe80000100800 */
[----:B-1----:R0:W-:Y:S04]  /*3c8c0*/  STL [R1+0x3114], R2 ;  /* 0x0031140201007387 */ /* 0x0021e80000100800 */
[----:B------:R-:W-:Y:S04]  /*3c8d0*/  STL [R1+0xb8], R3 ;  /* 0x0000b80301007387 */ /* 0x000fe80000100800 */
[----:B------:R-:W1:Y:S04]  /*3c8e0*/  SHFL.BFLY PT, R3, R29, 0x2, 0x1f ;  /* 0x0c401f001d037f89 */ /* 0x000e6800000e0000 */
[----:B0-----:R-:W2:Y:S04]  /*3c8f0*/  LDL R2, [R1+0xdc] ;  /* 0x0000dc0001027983 */ /* 0x001ea80000100800 */
[----:B-1----:R0:W-:Y:S04]  /*3c900*/  STL [R1+0x3110], R3 ;  /* 0x0031100301007387 */ /* 0x0021e80000100800 */
[----:B0-----:R-:W3:Y:S04]  /*3c910*/  LDL.LU R3, [R1+0x3c] ;  /* 0x00003c0001037983 */ /* 0x001ee80000300800 */
[----:B---3--:R0:W-:Y:S04]  /*3c920*/  STL [R1+0x3118], R3 ;  /* 0x0031180301007387 */ /* 0x0081e80000100800 */
[----:B0-----:R-:W3:Y:S04]  /*3c930*/  LDL.LU R3, [R1+0xb8] ;  /* 0x0000b80001037983 */ /* 0x001ee80000300800 */
[----:B---3--:R0:W-:Y:S04]  /*3c940*/  STL [R1+0x3120], R3 ;  /* 0x0031200301007387 */ /* 0x0081e80000100800 */
[----:B0-----:R-:W3:Y:S04]  /*3c950*/  LDL.LU R3, [R1+0xb0] ;  /* 0x0000b00001037983 */ /* 0x001ee80000300800 */
[----:B------:R-:W0:Y:S04]  /*3c960*/  SHFL.BFLY PT, R4, R25, 0x2, 0x1f ;  /* 0x0c401f0019047f89 */ /* 0x000e2800000e0000 */
[----:B---3--:R1:W-:Y:S04]  /*3c970*/  STL [R1+0x3128], R3 ;  /* 0x0031280301007387 */ /* 0x0083e80000100800 */
[----:B-1----:R-:W3:Y:S04]  /*3c980*/  LDL.LU R3, [R1+0x98] ;  /* 0x0000980001037983 */ /* 0x002ee80000300800 */
[----:B------:R-:W1:Y:S04]  /*3c990*/  SHFL.BFLY PT, R5, R24, 0x2, 0x1f ;  /* 0x0c401f0018057f89 */ /* 0x000e6800000e0000 */
[----:B---3--:R3:W-:Y:S04]  /*3c9a0*/  STL [R1+0x3130], R3 ;  /* 0x0031300301007387 */ /* 0x0087e80000100800 */
[----:B---3--:R-:W3:Y:S04]  /*3c9b0*/  LDL.LU R3, [R1+0x5c] ;  /* 0x00005c0001037983 */ /* 0x008ee80000300800 */
[----:B0-----:R0:W-:Y:S04]  /*3c9c0*/  STL [R1+0x310c], R4 ;  /* 0x00310c0401007387 */ /* 0x0011e80000100800 */
[----:B0-----:R-:W4:Y:S04]  /*3c9d0*/  LDL.LU R4, [R1+0x38] ;  /* 0x0000380001047983 */ /* 0x001f280000300800 */
[----:B----4-:R0:W-:Y:S04]  /*3c9e0*/  STL [R1+0x311c], R4 ;  /* 0x00311c0401007387 */ /* 0x0101e80000100800 */
[----:B0-----:R-:W4:Y:S04]  /*3c9f0*/  LDL R4, [R1+0xd4] ;  /* 0x0000d40001047983 */ /* 0x001f280000100800 */
[----:B-1----:R0:W-:Y:S04]  /*3ca00*/  STL [R1+0x3124], R5 ;  /* 0x0031240501007387 */ /* 0x0021e80000100800 */
[----:B0-----:R-:W5:Y:S04]  /*3ca10*/  LDL.LU R5, [R1+0x9c] ;  /* 0x00009c0001057983 */ /* 0x001f680000300800 */
[----:B-----5:R0:W-:Y:S04]  /*3ca20*/  STL [R1+0x312c], R5 ;  /* 0x00312c0501007387 */ /* 0x0201e80000100800 */
[----:B0-----:R-:W5:Y:S04]  /*3ca30*/  LDL.LU R5, [R1+0x94] ;  /* 0x0000940001057983 */ /* 0x001f680000300800 */
[----:B-----5:R0:W-:Y:S04]  /*3ca40*/  STL [R1+0x3134], R5 ;  /* 0x0031340501007387 */ /* 0x0201e80000100800 */
[----:B0-----:R-:W3:Y:S02]  /*3ca50*/  LDL.LU R5, [R1+0x54] ;  /* 0x0000540001057983 */ /* 0x001ee40000300800 */
[----:B---3--:R-:W-:-:S02]  /*3ca60*/  FMNMX R3, R3, R5, !PT ;  /* 0x0000000503037209 */ /* 0x008fc40007800000 */
[----:B------:R-:W3:Y:S04]  /*3ca70*/  LDL.LU R5, [R1+0x3134] ;  /* 0x0031340001057983 */ /* 0x000ee80000300800 */
[----:B------:R0:W-:Y:S04]  /*3ca80*/  STL [R1+0x54], R3 ;  /* 0x0000540301007387 */ /* 0x0001e80000100800 */
        /* <DEDUP_REMOVED lines=8> */
[----:B0-----:R-:W5:Y:S01]  /*3cb10*/  LDL.LU R3, [R1+0x3120] ;  /* 0x0031200001037983 */ /* 0x001f620000300800 */
[----:B----4-:R-:W-:Y:S01]  /*3cb20*/  FMUL R4, R4, UR9 ;  /* 0x0000000904047c20 */ /* 0x010fe20008400000 */
[----:B------:R-:W-:Y:S01]  /*3cb30*/  FMUL R0, R0, UR9 ;  /* 0x0000000900007c20 */ /* 0x000fe20008400000 */
[----:B--2---:R-:W-:-:S05]  /*3cb40*/  FMUL R2, R2, UR9 ;  /* 0x0000000902027c20 */ /* 0x004fca0008400000 */
[----:B------:R-:W-:Y:S02]  /*3cb50*/  FMNMX R0, R0, R2, !PT ;  /* 0x0000000200007209 */ /* 0x000fe40007800000 */
[----:B-----5:R-:W-:Y:S02]  /*3cb60*/  FMNMX R3, R3, R4, !PT ;  /* 0x0000000403037209 */ /* 0x020fe40007800000 */
[----:B------:R-:W2:Y:S04]  /*3cb70*/  LDL.LU R4, [R1+0x311c] ;  /* 0x00311c0001047983 */ /* 0x000ea80000300800 */
[----:B------:R0:W-:Y:S04]  /*3cb80*/  STL [R1+0x114], R3 ;  /* 0x0001140301007387 */ /* 0x0001e80000100800 */
[----:B0-----:R-:W4:Y:S04]  /*3cb90*/  LDL.LU R3, [R1+0x3118] ;  /* 0x0031180001037983 */ /* 0x001f280000300800 */
[----:B------:R-:W4:Y:S02]  /*3cba0*/  LDL.LU R2, [R1+0x3114] ;  /* 0x0031140001027983 */ /* 0x000f240000300800 */
[----:B----4-:R-:W-:-:S02]  /*3cbb0*/  FMNMX R2, R3, R2, !PT ;  /* 0x0000000203027209 */ /* 0x010fc40007800000 */
[----:B------:R-:W2:Y:S04]  /*3cbc0*/  LDL.LU R3, [R1+0x3110] ;  /* 0x0031100001037983 */ /* 0x000ea80000300800 */
[----:B------:R0:W-:Y:S04]  /*3cbd0*/  STL [R1+0x3c], R2 ;  /* 0x00003c0201007387 */ /* 0x0001e80000100800 */
[----:B0-----:R-:W3:Y:S01]  /*3cbe0*/  LDL.LU R2, [R1+0x30] ;  /* 0x0000300001027983 */ /* 0x001ee20000300800 */
[----:B--2---:R-:W-:-:S03]  /*3cbf0*/  FMNMX R3, R4, R3, !PT ;  /* 0x0000000304037209 */ /* 0x004fc60007800000 */
[----:B------:R-:W2:Y:S04]  /*3cc00*/  LDL.LU R4, [R1+0x310c] ;  /* 0x00310c0001047983 */ /* 0x000ea80000300800 */
[----:B------:R0:W-:Y:S04]  /*3cc10*/  STL [R1+0x38], R3 ;  /* 0x0000380301007387 */ /* 0x0001e80000100800 */
[----:B0-----:R-:W2:Y:S01]  /*3cc20*/  LDL.LU R3, [R1+0x34] ;  /* 0x0000340001037983 */ /* 0x001ea20000300800 */
[----:B---3--:R-:W-:-:S03]  /*3cc30*/  FMNMX R2, R2, R5, !PT ;  /* 0x0000000502027209 */ /* 0x008fc60007800000 */
[----:B------:R-:W0:Y:S04]  /*3cc40*/  SHFL.BFLY PT, R18, R11, 0x2, 0x1f ;  /* 0x0c401f000b127f89 */ /* 0x000e2800000e0000 */
[----:B------:R-:W1:Y:S04]  /*3cc50*/  SHFL.BFLY PT, R19, R10, 0x2, 0x1f ;  /* 0x0c401f000a137f89 */ /* 0x000e6800000e0000 */
[----:B------:R-:W3:Y:S04]  /*3cc60*/  SHFL.BFLY PT, R24, R9, 0x2, 0x1f ;  /* 0x0c401f0009187f89 */ /* 0x000ee800000e0000 */
[----:B------:R-:W4:Y:S04]  /*3cc70*/  SHFL.BFLY PT, R6, R23, 0x2, 0x1f ;  /* 0x0c401f0017067f89 */ /* 0x000f2800000e0000 */
[----:B------:R-:W5:Y:S01]  /*3cc80*/  SHFL.BFLY PT, R7, R22, 0x2, 0x1f ;  /* 0x0c401f0016077f89 */ /* 0x000f6200000e0000 */
[----:B0-----:R-:W-:-:S02]  /*3cc90*/  FMNMX R11, R11, R18, !PT ;  /* 0x000000120b0b7209 */ /* 0x001fc40007800000 */
[----:B-1----:R-:W-:Y:S02]  /*3cca0*/  FMNMX R10, R10, R19, !PT ;  /* 0x000000130a0a7209 */ /* 0x002fe40007800000 */
[----:B---3--:R-:W-:Y:S02]  /*3ccb0*/  FMNMX R9, R9, R24, !PT ;  /* 0x0000001809097209 */ /* 0x008fe40007800000 */
[----:B----4-:R-:W-:Y:S02]  /*3ccc0*/  FMNMX R23, R23, R6, !PT ;  /* 0x0000000617177209 */ /* 0x010fe40007800000 */
[----:B-----5:R-:W-:Y:S02]  /*3ccd0*/  FMNMX R22, R22, R7, !PT ;  /* 0x0000000716167209 */ /* 0x020fe40007800000 */
[----:B--2---:R-:W-:-:S05]  /*3cce0*/  FMNMX R3, R3, R4, !PT ;  /* 0x0000000403037209 */ /* 0x004fca0007800000 */
[----:B------:R0:W-:Y:S04]  /*3ccf0*/  STL [R1+0x34], R3 ;  /* 0x0000340301007387 */ /* 0x0001e80000100800 */
[----:B------:R-:W2:Y:S04]  /*3cd00*/  LDL R5, [R1+0x90] ;  /* 0x0000900001057983 */ /* 0x000ea80000100800 */
[----:B------:R1:W-:Y:S04]  /*3cd10*/  STL [R1+0x30], R2 ;  /* 0x0000300201007387 */ /* 0x0003e80000100800 */
[----:B------:R-:W3:Y:S04]  /*3cd20*/  LDL R4, [R1+0x78] ;  /* 0x0000780001047983 */ /* 0x000ee80000100800 */
[----:B0-----:R-:W4:Y:S04]  /*3cd30*/  LDL R3, [R1+0x7c] ;  /* 0x00007c0001037983 */ /* 0x001f280000100800 */
[----:B-1----:R-:W5:Y:S04]  /*3cd40*/  LDL R2, [R1+0x74] ;  /* 0x0000740001027983 */ /* 0x002f680000100800 */
[----:B------:R-:W-:Y:S04]  /*3cd50*/  STL [R1+0x30c4], R11 ;  /* 0x0030c40b01007387 */ /* 0x000fe80000100800 */
[----:B------:R-:W-:Y:S04]  /*3cd60*/  STL [R1+0x30c8], R10 ;  /* 0x0030c80a01007387 */ /* 0x000fe80000100800 */
[----:B------:R-:W-:Y:S04]  /*3cd70*/  STL [R1+0x30cc], R9 ;  /* 0x0030cc0901007387 */ /* 0x000fe80000100800 */
[----:B------:R-:W5:Y:S04]  /*3cd80*/  LDL R6, [R1+0x70] ;  /* 0x0000700001067983 */ /* 0x000f680000100800 */
[----:B------:R-:W5:Y:S04]  /*3cd90*/  LDL R7, [R1+0x6c] ;  /* 0x00006c0001077983 */ /* 0x000f680000100800 */
[----:B------:R-:W0:Y:S04]  /*3cda0*/  SHFL.BFLY PT, R25, R8, 0x2, 0x1f ;  /* 0x0c401f0008197f89 */ /* 0x000e2800000e0000 */
[----:B------:R-:W1:Y:S04]  /*3cdb0*/  SHFL.BFLY PT, R26, R21, 0x2, 0x1f ;  /* 0x0c401f00151a7f89 */ /* 0x000e6800000e0000 */
[----:B------:R-:W1:Y:S04]  /*3cdc0*/  SHFL.BFLY PT, R27, R20, 0x2, 0x1f ;  /* 0x0c401f00141b7f89 */ /* 0x000e6800000e0000 */
[----:B------:R-:W1:Y:S04]  /*3cdd0*/  SHFL.BFLY PT, R16, R15, 0x2, 0x1f ;  /* 0x0c401f000f107f89 */ /* 0x000e6800000e0000 */
[----:B------:R-:W1:Y:S04]  /*3cde0*/  SHFL.BFLY PT, R17, R14, 0x2, 0x1f ;  /* 0x0c401f000e117f89 */ /* 0x000e6800000e0000 */
[----:B------:R-:W1:Y:S04]  /*3cdf0*/  SHFL.BFLY PT, R28, R13, 0x2, 0x1f ;  /* 0x0c401f000d1c7f89 */ /* 0x000e6800000e0000 */
[----:B------:R-:W1:Y:S01]  /*3ce00*/  SHFL.BFLY PT, R29, R12, 0x2, 0x1f ;  /* 0x0c401f000c1d7f89 */ /* 0x000e6200000e0000 */
[----:B0-----:R-:W-:-:S02]  /*3ce10*/  FMNMX R8, R8, R25, !PT ;  /* 0x0000001908087209 */ /* 0x001fc40007800000 */
[----:B-1----:R-:W-:Y:S02]  /*3ce20*/  FMNMX R21, R21, R26, !PT ;  /* 0x0000001a15157209 */ /* 0x002fe40007800000 */
[----:B------:R-:W-:Y:S02]  /*3ce30*/  FMNMX R20, R20, R27, !PT ;  /* 0x0000001b14147209 */ /* 0x000fe40007800000 */
[----:B------:R-:W-:Y:S02]  /*3ce40*/  FMNMX R15, R15, R16, !PT ;  /* 0x000000100f0f7209 */ /* 0x000fe40007800000 */
[----:B------:R-:W-:Y:S01]  /*3ce50*/  FMNMX R14, R14, R17, !PT ;  /* 0x000000110e0e7209 */ /* 0x000fe20007800000 */
[----:B------:R-:W-:Y:S04]  /*3ce60*/  STL [R1+0x30d0], R8 ;  /* 0x0030d00801007387 */ /* 0x000fe80000100800 */
[----:B------:R-:W5:Y:S04]  /*3ce70*/  LDL R16, [R1+0x68] ;  /* 0x0000680001107983 */ /* 0x000f680000100800 */
[----:B------:R-:W5:Y:S01]  /*3ce80*/  LDL R17, [R1+0x64] ;  /* 0x0000640001117983 */ /* 0x000f620000100800 */
[----:B------:R-:W-:-:S03]  /*3ce90*/  FMNMX R13, R13, R28, !PT ;  /* 0x0000001c0d0d7209 */ /* 0x000fc60007800000 */
[----:B------:R0:W-:Y:S01]  /*3cea0*/  STL [R1+0x30d4], R21 ;  /* 0x0030d41501007387 */ /* 0x0001e20000100800 */
[----:B------:R-:W-:-:S03]  /*3ceb0*/  FMNMX R12, R12, R29, !PT ;  /* 0x0000001d0c0c7209 */ /* 0x000fc60007800000 */
[----:B0-----:R-:W5:Y:S04]  /*3cec0*/  LDL.LU R21, [R1+0x30] ;  /* 0x0000300001157983 */ /* 0x001f680000300800 */
[----:B------:R-:W-:Y:S04]  /*3ced0*/  STL [R1+0x30d8], R20 ;  /* 0x0030d81401007387 */ /* 0x000fe80000100800 */
[----:B------:R-:W5:Y:S04]  /*3cee0*/  LDL R18, [R1+0x60] ;  /* 0x0000600001127983 */ /* 0x000f680000100800 */
[----:B------:R0:W-:Y:S04]  /*3cef0*/  STL [R1+0x30dc], R13 ;  /* 0x0030dc0d01007387 */ /* 0x0001e80000100800 */
[----:B0-----:R-:W5:Y:S04]  /*3cf00*/  LDL.LU R13, [R1+0x34] ;  /* 0x00003400010d7983 */ /* 0x001f680000300800 */
[----:B------:R-:W5:Y:S04]  /*3cf10*/  LDL R19, [R1+0x58] ;  /* 0x0000580001137983 */ /* 0x000f680000100800 */
[----:B------:R-:W-:Y:S04]  /*3cf20*/  STL [R1+0x30e0], R12 ;  /* 0x0030e00c01007387 */ /* 0x000fe80000100800 */
[----:B------:R-:W5:Y:S04]  /*3cf30*/  LDL R24, [R1+0x50] ;  /* 0x0000500001187983 */ /* 0x000f680000100800 */
[----:B---3--:R-:W-:Y:S04]  /*3cf40*/  SHFL.BFLY PT, R4, R4, 0x2, 0x1f ;  /* 0x0c401f0004047f89 */ /* 0x008fe800000e0000 */
[----:B----4-:R-:W0:Y:S04]  /*3cf50*/  SHFL.BFLY PT, R3, R3, 0x2, 0x1f ;  /* 0x0c401f0003037f89 */ /* 0x010e2800000e0000 */
[----:B--2---:R-:W-:Y:S04]  /*3cf60*/  SHFL.BFLY PT, R29, R5, 0x2, 0x1f ;  /* 0x0c401f00051d7f89 */ /* 0x004fe800000e0000 */
[----:B-----5:R1:W2:Y:S04]  /*3cf70*/  SHFL.BFLY PT, R5, R2, 0x2, 0x1f ;  /* 0x0c401f0002057f89 */ /* 0x0202a800000e0000 */
[----:B------:R-:W3:Y:S04]  /*3cf80*/  SHFL.BFLY PT, R6, R6, 0x2, 0x1f ;  /* 0x0c401f0006067f89 */ /* 0x000ee800000e0000 */
[----:B------:R-:W4:Y:S04]  /*3cf90*/  SHFL.BFLY PT, R7, R7, 0x2, 0x1f ;  /* 0x0c401f0007077f89 */ /* 0x000f2800000e0000 */
[----:B0-----:R0:W-:Y:S04]  /*3cfa0*/  STL [R1+0x3108], R3 ;  /* 0x0031080301007387 */ /* 0x0011e80000100800 */
[----:B------:R-:W5:Y:S04]  /*3cfb0*/  LDL R25, [R1+0x54] ;  /* 0x0000540001197983 */ /* 0x000f680000100800 */
[----:B------:R-:W-:Y:S04]  /*3cfc0*/  STL [R1+0x3104], R4 ;  /* 0x0031040401007387 */ /* 0x000fe80000100800 */
[----:B------:R-:W5:Y:S04]  /*3cfd0*/  LDL R9, [R1+0x110] ;  /* 0x0001100001097983 */ /* 0x000f680000100800 */
[----:B------:R-:W5:Y:S04]  /*3cfe0*/  LDL R8, [R1+0x5c] ;  /* 0x00005c0001087983 */ /* 0x000f680000100800 */
[----:B------:R-:W5:Y:S04]  /*3cff0*/  LDL R10, [R1+0x3c] ;  /* 0x00003c00010a7983 */ /* 0x000f680000100800 */
[----:B------:R-:W5:Y:S04]  /*3d000*/  LDL R11, [R1+0x38] ;  /* 0x00003800010b7983 */ /* 0x000f680000100800 */
[----:B-1----:R-:W5:Y:S04]  /*3d010*/  LDL R2, [R1+0x114] ;  /* 0x0001140001027983 */ /* 0x002f680000100800 */
[----:B--2---:R-:W-:Y:S04]  /*3d020*/  STL [R1+0x3100], R5 ;  /* 0x0031000501007387 */ /* 0x004fe80000100800 */
[----:B---3--:R-:W-:Y:S04]  /*3d030*/  STL [R1+0x30fc], R6 ;  /* 0x0030fc0601007387 */ /* 0x008fe80000100800 */
[----:B----4-:R-:W-:Y:S04]  /*3d040*/  STL [R1+0x30f8], R7 ;  /* 0x0030f80701007387 */ /* 0x010fe80000100800 */
[----:B0-----:R-:W2:Y:S04]  /*3d050*/  LDL.LU R3, [R1+0x90] ;  /* 0x0000900001037983 */ /* 0x001ea80000300800 */
[----:B------:R-:W0:Y:S04]  /*3d060*/  SHFL.BFLY PT, R16, R16, 0x2, 0x1f ;  /* 0x0c401f0010107f89 */ /* 0x000e2800000e0000 */
[----:B------:R-:W1:Y:S04]  /*3d070*/  SHFL.BFLY PT, R17, R17, 0x2, 0x1f ;  /* 0x0c401f0011117f89 */ /* 0x000e6800000e0000 */
[----:B------:R-:W3:Y:S04]  /*3d080*/  SHFL.BFLY PT, R18, R18, 0x2, 0x1f ;  /* 0x0c401f0012127f89 */ /* 0x000ee800000e0000 */
[----:B------:R-:W4:Y:S04]  /*3d090*/  SHFL.BFLY PT, R19, R19, 0x2, 0x1f ;  /* 0x0c401f0013137f89 */ /* 0x000f2800000e0000 */
[----:B------:R-:W3:Y:S04]  /*3d0a0*/  SHFL.BFLY PT, R24, R24, 0x2, 0x1f ;  /* 0x0c401f0018187f89 */ /* 0x000ee800000e0000 */
[----:B0-----:R0:W-:Y:S04]  /*3d0b0*/  STL [R1+0x30f4], R16 ;  /* 0x0030f41001007387 */ /* 0x0011e80000100800 */
[----:B------:R-:W2:Y:S04]  /*3d0c0*/  LDL.LU R4, [R1+0x7c] ;  /* 0x00007c0001047983 */ /* 0x000ea80000300800 */
[----:B------:R-:W2:Y:S04]  /*3d0d0*/  LDL.LU R5, [R1+0x78] ;  /* 0x0000780001057983 */ /* 0x000ea80000300800 */
[----:B-1----:R1:W-:Y:S04]  /*3d0e0*/  STL [R1+0x30f0], R17 ;  /* 0x0030f01101007387 */ /* 0x0023e80000100800 */
[----:B------:R-:W2:Y:S04]  /*3d0f0*/  LDL.LU R6, [R1+0x74] ;  /* 0x0000740001067983 */ /* 0x000ea80000300800 */
[----:B------:R-:W2:Y:S04]  /*3d100*/  LDL.LU R7, [R1+0x70] ;  /* 0x0000700001077983 */ /* 0x000ea80000300800 */
[----:B---3--:R3:W-:Y:S04]  /*3d110*/  STL [R1+0x30ec], R18 ;  /* 0x0030ec1201007387 */ /* 0x0087e80000100800 */
[----:B0-----:R-:W2:Y:S04]  /*3d120*/  LDL.LU R16, [R1+0x6c] ;  /* 0x00006c0001107983 */ /* 0x001ea80000300800 */
[----:B-1----:R-:W2:Y:S04]  /*3d130*/  LDL.LU R17, [R1+0x68] ;  /* 0x0000680001117983 */ /* 0x002ea80000300800 */
[----:B----4-:R0:W-:Y:S04]  /*3d140*/  STL [R1+0x30e8], R19 ;  /* 0x0030e81301007387 */ /* 0x0101e80000100800 */
[----:B---3--:R-:W3:Y:S04]  /*3d150*/  LDL.LU R18, [R1+0x64] ;  /* 0x0000640001127983 */ /* 0x008ee80000300800 */
[----:B0-----:R-:W4:Y:S04]  /*3d160*/  LDL.LU R19, [R1+0x60] ;  /* 0x0000600001137983 */ /* 0x001f280000300800 */
[----:B------:R0:W-:Y:S04]  /*3d170*/  STL [R1+0x30e4], R24 ;  /* 0x0030e41801007387 */ /* 0x0001e80000100800 */
[----:B0-----:R-:W3:Y:S04]  /*3d180*/  LDL.LU R24, [R1+0x58] ;  /* 0x0000580001187983 */ /* 0x001ee80000300800 */
[----:B-----5:R-:W-:Y:S04]  /*3d190*/  SHFL.BFLY PT, R27, R9, 0x2, 0x1f ;  /* 0x0c401f00091b7f89 */ /* 0x020fe800000e0000 */
[----:B------:R-:W-:Y:S04]  /*3d1a0*/  SHFL.BFLY PT, R26, R8, 0x2, 0x1f ;  /* 0x0c401f00081a7f89 */ /* 0x000fe800000e0000 */
[----:B------:R-:W0:Y:S04]  /*3d1b0*/  SHFL.BFLY PT, R9, R10, 0x1, 0x1f ;  /* 0x0c201f000a097f89 */ /* 0x000e2800000e0000 */
[----:B------:R-:W1:Y:S01]  /*3d1c0*/  SHFL.BFLY PT, R8, R11, 0x1, 0x1f ;  /* 0x0c201f000b087f89 */ /* 0x000e6200000e0000 */
[----:B--2---:R-:W-:-:S03]  /*3d1d0*/  FMNMX R29, R3, R29, !PT ;  /* 0x0000001d031d7209 */ /* 0x004fc60007800000 */
[----:B0-----:R-:W-:Y:S04]  /*3d1e0*/  STL [R1+0x1c], R9 ;  /* 0x00001c0901007387 */ /* 0x001fe80000100800 */
[----:B-1----:R-:W-:Y:S04]  /*3d1f0*/  STL [R1+0x18], R8 ;  /* 0x0000180801007387 */ /* 0x002fe80000100800 */
[----:B------:R-:W2:Y:S04]  /*3d200*/  LDL.LU R3, [R1+0x3108] ;  /* 0x0031080001037983 */ /* 0x000ea80000300800 */
[----:B------:R0:W-:Y:S04]  /*3d210*/  STL [R1+0x9c], R29 ;  /* 0x00009c1d01007387 */ /* 0x0001e80000100800 */
[----:B0-----:R-:W5:Y:S01]  /*3d220*/  LDL.LU R29, [R1+0x50] ;  /* 0x00005000011d7983 */ /* 0x001f620000300800 */
[----:B--2---:R-:W-:-:S03]  /*3d230*/  FMNMX R3, R4, R3, !PT ;  /* 0x0000000304037209 */ /* 0x004fc60007800000 */
[----:B------:R-:W2:Y:S04]  /*3d240*/  LDL.LU R4, [R1+0x3104] ;  /* 0x0031040001047983 */ /* 0x000ea80000300800 */
[----:B------:R0:W-:Y:S04]  /*3d250*/  STL [R1+0x98], R3 ;  /* 0x0000980301007387 */ /* 0x0001e80000100800 */
[----:B0-----:R-:W3:Y:S01]  /*3d260*/  LDL.LU R3, [R1+0x38] ;  /* 0x0000380001037983 */ /* 0x001ee20000300800 */
        /* <DEDUP_REMOVED lines=17> */
[----:B------:R-:W3:Y:S04]  /*3d380*/  LDL.LU R17, [R1+0x30f0] ;  /* 0x0030f00001117983 */ /* 0x000ee80000300800 */
[----:B------:R0:W-:Y:S04]  /*3d390*/  STL [R1+0x74], R16 ;  /* 0x0000741001007387 */ /* 0x0001e80000100800 */
[----:B0-----:R-:W2:Y:S01]  /*3d3a0*/  LDL.LU R16, [R1+0x110] ;  /* 0x0001100001107983 */ /* 0x001ea20000300800 */
[----:B---3--:R-:W-:-:S03]  /*3d3b0*/  FMNMX R17, R18, R17, !PT ;  /* 0x0000001112117209 */ /* 0x008fc60007800000 */
[----:B------:R-:W4:Y:S04]  /*3d3c0*/  LDL.LU R18, [R1+0x30ec] ;  /* 0x0030ec0001127983 */ /* 0x000f280000300800 */
[----:B------:R0:W-:Y:S04]  /*3d3d0*/  STL [R1+0x70], R17 ;  /* 0x0000701101007387 */ /* 0x0001e80000100800 */
[----:B0-----:R-:W3:Y:S01]  /*3d3e0*/  LDL.LU R17, [R1+0x5c] ;  /* 0x00005c0001117983 */ /* 0x001ee20000300800 */
[----:B----4-:R-:W-:-:S03]  /*3d3f0*/  FMNMX R18, R19, R18, !PT ;  /* 0x0000001213127209 */ /* 0x010fc60007800000 */
[----:B------:R-:W4:Y:S04]  /*3d400*/  LDL.LU R19, [R1+0x30e8] ;  /* 0x0030e80001137983 */ /* 0x000f280000300800 */
[----:B------:R0:W-:Y:S04]  /*3d410*/  STL [R1+0x6c], R18 ;  /* 0x00006c1201007387 */ /* 0x0001e80000100800 */
[----:B0-----:R-:W2:Y:S04]  /*3d420*/  LDL.LU R18, [R1+0x54] ;  /* 0x0000540001127983 */ /* 0x001ea80000300800 */
[----:B------:R-:W2:Y:S04]  /*3d430*/  SHFL.BFLY PT, R25, R25, 0x2, 0x1f ;  /* 0x0c401f0019197f89 */ /* 0x000ea800000e0000 */
[----:B------:R-:W0:Y:S04]  /*3d440*/  SHFL.BFLY PT, R28, R2, 0x2, 0x1f ;  /* 0x0c401f00021c7f89 */ /* 0x000e2800000e0000 */
[----:B------:R-:W1:Y:S01]  /*3d450*/  SHFL.BFLY PT, R2, R0, 0x2, 0x1f ;  /* 0x0c401f0000027f89 */ /* 0x000e6200000e0000 */
[----:B----4-:R-:W-:-:S03]  /*3d460*/  FMNMX R19, R24, R19, !PT ;  /* 0x0000001318137209 */ /* 0x010fc60007800000 */
[----:B------:R-:W5:Y:S04]  /*3d470*/  LDL.LU R24, [R1+0x30e4] ;  /* 0x0030e40001187983 */ /* 0x000f680000300800 */
[----:B------:R-:W4:Y:S04]  /*3d480*/  SHFL.BFLY PT, R12, R13, 0x1, 0x1f ;  /* 0x0c201f000d0c7f89 */ /* 0x000f2800000e0000 */
[----:B------:R-:W-:Y:S04]  /*3d490*/  SHFL.BFLY PT, R20, R21, 0x1, 0x1f ;  /* 0x0c201f0015147f89 */ /* 0x000fe800000e0000 */
[----:B------:R-:W1:Y:S04]  /*3d4a0*/  SHFL.BFLY PT, R8, R23, 0x1, 0x1f ;  /* 0x0c201f0017087f89 */ /* 0x000e6800000e0000 */
[----:B------:R-:W4:Y:S04]  /*3d4b0*/  SHFL.BFLY PT, R9, R22, 0x1, 0x1f ;  /* 0x0c201f0016097f89 */ /* 0x000f2800000e0000 */
[----:B------:R-:W4:Y:S04]  /*3d4c0*/  SHFL.BFLY PT, R10, R15, 0x1, 0x1f ;  /* 0x0c201f000f0a7f89 */ /* 0x000f2800000e0000 */
[----:B------:R-:W4:Y:S01]  /*3d4d0*/  SHFL.BFLY PT, R11, R14, 0x1, 0x1f ;  /* 0x0c201f000e0b7f89 */ /* 0x000f2200000e0000 */
[----:B---3--:R-:W-:-:S02]  /*3d4e0*/  FMNMX R17, R17, R26, !PT ;  /* 0x0000001a11117209 */ /* 0x008fc40007800000 */
[----:B--2---:R-:W-:Y:S02]  /*3d4f0*/  FMNMX R18, R18, R25, !PT ;  /* 0x0000001912127209 */ /* 0x004fe40007800000 */
[----:B------:R-:W-:Y:S01]  /*3d500*/  FMNMX R16, R16, R27, !PT ;  /* 0x0000001b10107209 */ /* 0x000fe20007800000 */
[----:B------:R-:W-:Y:S01]  /*3d510*/  STL [R1+0x68], R19 ;  /* 0x0000681301007387 */ /* 0x000fe20000100800 */
[----:B0-----:R-:W-:-:S03]  /*3d520*/  FMNMX R7, R7, R28, !PT ;  /* 0x0000001c07077209 */ /* 0x001fc60007800000 */
[----:B------:R-:W-:Y:S01]  /*3d530*/  STL [R1+0x60], R18 ;  /* 0x0000601201007387 */ /* 0x000fe20000100800 */
[----:B------:R-:W-:Y:S02]  /*3d540*/  FMNMX R5, R5, R6, !PT ;  /* 0x0000000605057209 */ /* 0x000fe40007800000 */
[----:B-1----:R-:W-:Y:S02]  /*3d550*/  FMNMX R0, R0, R2, !PT ;  /* 0x0000000200007209 */ /* 0x002fe40007800000 */
[----:B------:R-:W-:Y:S02]  /*3d560*/  FMNMX R2, R3, R4, !PT ;  /* 0x0000000403027209 */ /* 0x000fe40007800000 */
[----:B----4-:R-:W-:Y:S02]  /*3d570*/  FMNMX R3, R13, R12, !PT ;  /* 0x0000000c0d037209 */ /* 0x010fe40007800000 */
[----:B------:R-:W-:Y:S02]  /*3d580*/  FMNMX R23, R23, R8, !PT ;  /* 0x0000000817177209 */ /* 0x000fe40007800000 */
[----:B------:R-:W-:-:S02]  /*3d590*/  FMNMX R22, R22, R9, !PT ;  /* 0x0000000916167209 */ /* 0x000fc40007800000 */
[----:B------:R-:W-:Y:S02]  /*3d5a0*/  FMNMX R15, R15, R10, !PT ;  /* 0x0000000a0f0f7209 */ /* 0x000fe40007800000 */
[----:B------:R-:W-:Y:S02]  /*3d5b0*/  FMNMX R14, R14, R11, !PT ;  /* 0x0000000b0e0e7209 */ /* 0x000fe40007800000 */
[----:B-----5:R-:W-:-:S05]  /*3d5c0*/  FMNMX R29, R29, R24, !PT ;  /* 0x000000181d1d7209 */ /* 0x020fca0007800000 */
[----:B------:R-:W-:Y:S04]  /*3d5d0*/  STL [R1+0x64], R29 ;  /* 0x0000641d01007387 */ /* 0x000fe80000100800 */
[----:B------:R-:W-:Y:S04]  /*3d5e0*/  STL [R1+0x5c], R17 ;  /* 0x00005c1101007387 */ /* 0x000fe80000100800 */
[----:B------:R-:W-:Y:S04]  /*3d5f0*/  STL [R1+0x58], R16 ;  /* 0x0000581001007387 */ /* 0x000fe80000100800 */
[----:B------:R-:W-:Y:S04]  /*3d600*/  STL [R1+0x54], R7 ;  /* 0x0000540701007387 */ /* 0x000fe80000100800 */
[----:B------:R-:W-:Y:S04]  /*3d610*/  STL [R1+0x110], R5 ;  /* 0x0001100501007387 */ /* 0x000fe80000100800 */
[----:B------:R-:W2:Y:S04]  /*3d620*/  LDL.LU R12, [R1+0x30e0] ;  /* 0x0030e000010c7983 */ /* 0x000ea80000300800 */
[----:B------:R0:W-:Y:S04]  /*3d630*/  STL [R1+0x3c], R2 ;  /* 0x00003c0201007387 */ /* 0x0001e80000100800 */
[----:B------:R-:W3:Y:S04]  /*3d640*/  LDL.LU R13, [R1+0x30dc] ;  /* 0x0030dc00010d7983 */ /* 0x000ee80000300800 */
[----:B------:R-:W-:Y:S04]  /*3d650*/  STL [R1+0x50], R0 ;  /* 0x0000500001007387 */ /* 0x000fe80000100800 */
[----:B------:R1:W-:Y:S01]  /*3d660*/  STL [R1+0x38], R3 ;  /* 0x0000380301007387 */ /* 0x0003e20000100800 */
[----:B0-----:R-:W-:-:S03]  /*3d670*/  FMNMX R2, R21, R20, !PT ;  /* 0x0000001415027209 */ /* 0x001fc60007800000 */
[----:B------:R-:W4:Y:S04]  /*3d680*/  LDL.LU R20, [R1+0x30d8] ;  /* 0x0030d80001147983 */ /* 0x000f280000300800 */
[----:B------:R-:W5:Y:S04]  /*3d690*/  LDL.LU R21, [R1+0x30d4] ;  /* 0x0030d40001157983 */ /* 0x000f680000300800 */
[----:B------:R-:W2:Y:S04]  /*3d6a0*/  LDL.LU R8, [R1+0x30d0] ;  /* 0x0030d00001087983 */ /* 0x000ea80000300800 */
[----:B------:R-:W-:Y:S04]  /*3d6b0*/  STL [R1+0x34], R2 ;  /* 0x0000340201007387 */ /* 0x000fe80000100800 */
[----:B------:R-:W-:Y:S04]  /*3d6c0*/  STL [R1+0x3068], R23 ;  /* 0x0030681701007387 */ /* 0x000fe80000100800 */
[----:B------:R-:W2:Y:S04]  /*3d6d0*/  LDL.LU R9, [R1+0x30cc] ;  /* 0x0030cc0001097983 */ /* 0x000ea80000300800 */
[----:B------:R-:W-:Y:S04]  /*3d6e0*/  STL [R1+0x306c], R22 ;  /* 0x00306c1601007387 */ /* 0x000fe80000100800 */
[----:B------:R-:W2:Y:S04]  /*3d6f0*/  LDL.LU R10, [R1+0x30c8] ;  /* 0x0030c800010a7983 */ /* 0x000ea80000300800 */
[----:B------:R-:W-:Y:S04]  /*3d700*/  STL [R1+0x3070], R15 ;  /* 0x0030700f01007387 */ /* 0x000fe80000100800 */
[----:B------:R-:W2:Y:S04]  /*3d710*/  LDL.LU R11, [R1+0x30c4] ;  /* 0x0030c400010b7983 */ /* 0x000ea80000300800 */
[----:B-1----:R-:W2:Y:S04]  /*3d720*/  LDL R3, [R1+0x9c] ;  /* 0x00009c0001037983 */ /* 0x002ea80000100800 */
[----:B------:R-:W2:Y:S04]  /*3d730*/  LDL R4, [R1+0x98] ;  /* 0x0000980001047983 */ /* 0x000ea80000100800 */
[----:B------:R-:W2:Y:S04]  /*3d740*/  LDL R5, [R1+0x94] ;  /* 0x0000940001057983 */ /* 0x000ea80000100800 */
[----:B------:R-:W2:Y:S04]  /*3d750*/  LDL R6, [R1+0x90] ;  /* 0x0000900001067983 */ /* 0x000ea80000100800 */
[----:B------:R0:W-:Y:S04]  /*3d760*/  STL [R1+0x3074], R14 ;  /* 0x0030740e01007387 */ /* 0x0001e80000100800 */
[----:B0-----:R-:W2:Y:S04]  /*3d770*/  LDL.LU R14, [R1+0x110] ;  /* 0x00011000010e7983 */ /* 0x001ea80000300800 */
[----:B--2---:R0:W-:Y:S04]  /*3d780*/  STL [R1+0x307c], R14 ;  /* 0x00307c0e01007387 */ /* 0x0041e80000100800 */
[----:B0-----:R-:W2:Y:S04]  /*3d790*/  LDL.LU R14, [R1+0x54] ;  /* 0x00005400010e7983 */ /* 0x001ea80000300800 */
[----:B------:R-:W2:Y:S04]  /*3d7a0*/  LDL.LU R15, [R1+0x3c] ;  /* 0x00003c00010f7983 */ /* 0x000ea80000300800 */
[----:B--2---:R0:W-:Y:S04]  /*3d7b0*/  STL [R1+0x3084], R15 ;  /* 0x0030840f01007387 */ /* 0x0041e80000100800 */
[----:B0-----:R-:W2:Y:S04]  /*3d7c0*/  LDL.LU R15, [R1+0x5c] ;  /* 0x00005c00010f7983 */ /* 0x001ea80000300800 */
[----:B------:R-:W2:Y:S04]  /*3d7d0*/  LDL.LU R22, [R1+0x38] ;  /* 0x0000380001167983 */ /* 0x000ea80000300800 */
[----:B------:R-:W0:Y:S04]  /*3d7e0*/  SHFL.BFLY PT, R2, R10, 0x1, 0x1f ;  /* 0x0c201f000a027f89 */ /* 0x000e2800000e0000 */
[----:B--2---:R1:W-:Y:S04]  /*3d7f0*/  STL [R1+0x3080], R22 ;  /* 0x0030801601007387 */ /* 0x0043e80000100800 */
[----:B-1----:R-:W2:Y:S04]  /*3d800*/  LDL.LU R22, [R1+0x58] ;  /* 0x0000580001167983 */ /* 0x002ea80000300800 */
[----:B------:R-:W2:Y:S04]  /*3d810*/  LDL.LU R23, [R1+0x34] ;  /* 0x0000340001177983 */ /* 0x000ea80000300800 */
[----:B--2---:R1:W-:Y:S04]  /*3d820*/  STL [R1+0x3088], R23 ;  /* 0x0030881701007387 */ /* 0x0043e80000100800 */
[----:B-1----:R-:W2:Y:S04]  /*3d830*/  LDL.LU R23, [R1+0x60] ;  /* 0x0000600001177983 */ /* 0x002ea80000300800 */
[----:B------:R-:W2:Y:S04]  /*3d840*/  LDL R7, [R1+0x7c] ;  /* 0x00007c0001077983 */ /* 0x000ea80000100800 */
[----:B------:R-:W-:Y:S04]  /*3d850*/  STL [R1+0x30c0], R10 ;  /* 0x0030c00a01007387 */ /* 0x000fe80000100800 */
[----:B0-----:R-:W-:Y:S04]  /*3d860*/  STL [R1+0x14], R2 ;  /* 0x0000140201007387 */ /* 0x001fe80000100800 */
[----:B------:R-:W0:Y:S04]  /*3d870*/  SHFL.BFLY PT, R2, R9, 0x1, 0x1f ;  /* 0x0c201f0009027f89 */ /* 0x000e2800000e0000 */
[----:B------:R-:W2:Y:S04]  /*3d880*/  LDL R16, [R1+0x78] ;  /* 0x0000780001107983 */ /* 0x000ea80000100800 */
[----:B------:R-:W-:Y:S04]  /*3d890*/  STL [R1+0x30bc], R9 ;  /* 0x0030bc0901007387 */ /* 0x000fe80000100800 */
[----:B------:R-:W1:Y:S04]  /*3d8a0*/  SHFL.BFLY PT, R9, R8, 0x1, 0x1f ;  /* 0x0c201f0008097f89 */ /* 0x000e6800000e0000 */
[----:B0-----:R-:W-:Y:S04]  /*3d8b0*/  STL [R1+0x10], R2 ;  /* 0x0000100201007387 */ /* 0x001fe80000100800 */
[----:B-----5:R-:W0:Y:S04]  /*3d8c0*/  SHFL.BFLY PT, R2, R21, 0x1, 0x1f ;  /* 0x0c201f0015027f89 */ /* 0x020e2800000e0000 */
[----:B------:R-:W-:Y:S04]  /*3d8d0*/  STL [R1+0x30b8], R8 ;  /* 0x0030b80801007387 */ /* 0x000fe80000100800 */
[----:B-1----:R-:W-:Y:S04]  /*3d8e0*/  STL [R1+0xc], R9 ;  /* 0x00000c0901007387 */ /* 0x002fe80000100800 */
[----:B------:R-:W5:Y:S04]  /*3d8f0*/  LDL R17, [R1+0x74] ;  /* 0x0000740001117983 */ /* 0x000f680000100800 */
[----:B------:R-:W5:Y:S04]  /*3d900*/  LDL R18, [R1+0x70] ;  /* 0x0000700001127983 */ /* 0x000f680000100800 */
[----:B0-----:R-:W-:Y:S04]  /*3d910*/  STL [R1+0x8], R2 ;  /* 0x0000080201007387 */ /* 0x001fe80000100800 */
[----:B----4-:R-:W0:Y:S04]  /*3d920*/  SHFL.BFLY PT, R2, R20, 0x1, 0x1f ;  /* 0x0c201f0014027f89 */ /* 0x010e2800000e0000 */
[----:B------:R-:W-:Y:S04]  /*3d930*/  STL [R1+0x30b4], R21 ;  /* 0x0030b41501007387 */ /* 0x000fe80000100800 */
[----:B------:R-:W4:Y:S04]  /*3d940*/  LDL R19, [R1+0x6c] ;  /* 0x00006c0001137983 */ /* 0x000f280000100800 */
[----:B------:R-:W-:Y:S04]  /*3d950*/  STL [R1+0x30b0], R20 ;  /* 0x0030b01401007387 */ /* 0x000fe80000100800 */
[----:B0-----:R-:W-:Y:S04]  /*3d960*/  STL [R1+0x4], R2 ;  /* 0x0000040201007387 */ /* 0x001fe80000100800 */
[----:B------:R-:W4:Y:S04]  /*3d970*/  LDL R24, [R1+0x68] ;  /* 0x0000680001187983 */ /* 0x000f280000100800 */
[----:B---3--:R-:W0:Y:S04]  /*3d980*/  SHFL.BFLY PT, R2, R13, 0x1, 0x1f ;  /* 0x0c201f000d027f89 */ /* 0x008e2800000e0000 */
[----:B------:R-:W1:Y:S04]  /*3d990*/  SHFL.BFLY PT, R4, R4, 0x1, 0x1f ;  /* 0x0c201f0004047f89 */ /* 0x000e6800000e0000 */
[----:B------:R-:W3:Y:S04]  /*3d9a0*/  SHFL.BFLY PT, R6, R6, 0x1, 0x1f ;  /* 0x0c201f0006067f89 */ /* 0x000ee800000e0000 */
[----:B------:R-:W3:Y:S04]  /*3d9b0*/  SHFL.BFLY PT, R25, R11, 0x1, 0x1f ;  /* 0x0c201f000b197f89 */ /* 0x000ee800000e0000 */
[----:B------:R1:W-:Y:S04]  /*3d9c0*/  STL [R1+0x30ac], R13 ;  /* 0x0030ac0d01007387 */ /* 0x0003e80000100800 */
[----:B0-----:R-:W-:Y:S04]  /*3d9d0*/  STL [R1], R2 ;  /* 0x0000000201007387 */ /* 0x001fe80000100800 */
[----:B------:R-:W-:Y:S04]  /*3d9e0*/  STL [R1+0x30a8], R12 ;  /* 0x0030a80c01007387 */ /* 0x000fe80000100800 */
[----:B-1----:R-:W-:Y:S04]  /*3d9f0*/  STL [R1+0x30a4], R4 ;  /* 0x0030a40401007387 */ /* 0x002fe80000100800 */
[----:B------:R-:W4:Y:S04]  /*3da00*/  LDL.LU R9, [R1+0x14] ;  /* 0x0000140001097983 */ /* 0x000f280000300800 */
[----:B------:R-:W4:Y:S04]  /*3da10*/  LDL.LU R8, [R1+0x10] ;  /* 0x0000100001087983 */ /* 0x000f280000300800 */
[----:B------:R-:W4:Y:S04]  /*3da20*/  LDL.LU R21, [R1+0xc] ;  /* 0x00000c0001157983 */ /* 0x000f280000300800 */
[----:B------:R-:W4:Y:S04]  /*3da30*/  LDL.LU R20, [R1+0x8] ;  /* 0x0000080001147983 */ /* 0x000f280000300800 */
[----:B------:R0:W-:Y:S04]  /*3da40*/  SHFL.BFLY PT, R2, R12, 0x1, 0x1f ;  /* 0x0c201f000c027f89 */ /* 0x0001e800000e0000 */
[----:B------:R-:W4:Y:S04]  /*3da50*/  LDL.LU R13, [R1+0x4] ;  /* 0x00000400010d7983 */ /* 0x000f280000300800 */
[----:B0-----:R-:W4:Y:S04]  /*3da60*/  LDL.LU R12, [R1] ;  /* 0x00000000010c7983 */ /* 0x001f280000300800 */
[----:B---3--:R-:W-:Y:S04]  /*3da70*/  STL [R1+0x30a0], R6 ;  /* 0x0030a00601007387 */ /* 0x008fe80000100800 */
[----:B------:R-:W3:Y:S01]  /*3da80*/  LDL.LU R4, [R1+0x9c] ;  /* 0x00009c0001047983 */ /* 0x000ee20000300800 */
[----:B------:R-:W-:-:S04]  /*3da90*/  MOV R10, R25 ;  /* 0x00000019000a7202 */ /* 0x000fc80000000f00 */
[----:B------:R-:W-:Y:S01]  /*3daa0*/  FMNMX R11, R11, R10, !PT ;  /* 0x0000000a0b0b7209 */ /* 0x000fe20007800000 */
[----:B--2---:R-:W0:Y:S04]  /*3dab0*/  SHFL.BFLY PT, R7, R7, 0x1, 0x1f ;  /* 0x0c201f0007077f89 */ /* 0x004e2800000e0000 */
[----:B------:R-:W1:Y:S04]  /*3dac0*/  SHFL.BFLY PT, R16, R16, 0x1, 0x1f ;  /* 0x0c201f0010107f89 */ /* 0x000e6800000e0000 */
[----:B-----5:R-:W2:Y:S04]  /*3dad0*/  SHFL.BFLY PT, R18, R18, 0x1, 0x1f ;  /* 0x0c201f0012127f89 */ /* 0x020ea800000e0000 */
[----:B0-----:R0:W-:Y:S04]  /*3dae0*/  STL [R1+0x309c], R7 ;  /* 0x00309c0701007387 */ /* 0x0011e80000100800 */
[----:B------:R-:W5:Y:S04]  /*3daf0*/  LDL.LU R6, [R1+0x94] ;  /* 0x0000940001067983 */ /* 0x000f680000300800 */
[----:B0-----:R-:W3:Y:S04]  /*3db00*/  LDL.LU R7, [R1+0x90] ;  /* 0x0000900001077983 */ /* 0x001ee80000300800 */
[----:B----4-:R-:W0:Y:S04]  /*3db10*/  SHFL.BFLY PT, R19, R19, 0x1, 0x1f ;  /* 0x0c201f0013137f89 */ /* 0x010e2800000e0000 */
[----:B-1----:R1:W-:Y:S04]  /*3db20*/  STL [R1+0x3098], R16 ;  /* 0x0030981001007387 */ /* 0x0023e80000100800 */
[----:B-1----:R-:W4:Y:S04]  /*3db30*/  LDL.LU R16, [R1+0x7c] ;  /* 0x00007c0001107983 */ /* 0x002f280000300800 */
[----:B------:R-:W1:Y:S04]  /*3db40*/  SHFL.BFLY PT, R24, R24, 0x1, 0x1f ;  /* 0x0c201f0018187f89 */ /* 0x000e6800000e0000 */
[----:B--2---:R2:W-:Y:S04]  /*3db50*/  STL [R1+0x3094], R18 ;  /* 0x0030941201007387 */ /* 0x0045e80000100800 */
[----:B--2---:R-:W2:Y:S04]  /*3db60*/  LDL.LU R18, [R1+0x74] ;  /* 0x0000740001127983 */ /* 0x004ea80000300800 */
[----:B0-----:R0:W-:Y:S04]  /*3db70*/  STL [R1+0x3090], R19 ;  /* 0x0030901301007387 */ /* 0x0011e80000100800 */
[----:B0-----:R-:W2:Y:S04]  /*3db80*/  LDL.LU R19, [R1+0x70] ;  /* 0x0000700001137983 */ /* 0x001ea80000300800 */
[----:B-1----:R0:W-:Y:S04]  /*3db90*/  STL [R1+0x308c], R24 ;  /* 0x00308c1801007387 */ /* 0x0021e80000100800 */
[----:B0-----:R-:W2:Y:S04]  /*3dba0*/  LDL.LU R24, [R1+0x6c] ;  /* 0x00006c0001187983 */ /* 0x001ea80000300800 */
[----:B------:R-:W2:Y:S02]  /*3dbb0*/  LDL.LU R10, [R1+0x30c0] ;  /* 0x0030c000010a7983 */ /* 0x000ea40000300800 */
[----:B--2---:R-:W-:-:S02]  /*3dbc0*/  FMNMX R10, R10, R9, !PT ;  /* 0x000000090a0a7209 */ /* 0x004fc40007800000 */
[----:B------:R-:W2:Y:S02]  /*3dbd0*/  LDL.LU R9, [R1+0x30bc] ;  /* 0x0030bc0001097983 */ /* 0x000ea40000300800 */
[----:B--2---:R-:W-:Y:S02]  /*3dbe0*/  FMNMX R9, R9, R8, !PT ;  /* 0x0000000809097209 */ /* 0x004fe40007800000 */
[----:B------:R-:W2:Y:S02]  /*3dbf0*/  LDL.LU R8, [R1+0x30b8] ;  /* 0x0030b80001087983 */ /* 0x000ea40000300800 */
[----:B--2---:R-:W-:Y:S02]  /*3dc00*/  FMNMX R8, R8, R21, !PT ;  /* 0x0000001508087209 */ /* 0x004fe40007800000 */
[----:B------:R-:W2:Y:S02]  /*3dc10*/  LDL.LU R21, [R1+0x30b4] ;  /* 0x0030b40001157983 */ /* 0x000ea40000300800 */
[----:B--2---:R-:W-:-:S02]  /*3dc20*/  FMNMX R21, R21, R20, !PT ;  /* 0x0000001415157209 */ /* 0x004fc40007800000 */
[----:B------:R-:W2:Y:S02]  /*3dc30*/  LDL.LU R20, [R1+0x30b0] ;  /* 0x0030b00001147983 */ /* 0x000ea40000300800 */
[----:B--2---:R-:W-:Y:S02]  /*3dc40*/  FMNMX R20, R20, R13, !PT ;  /* 0x0000000d14147209 */ /* 0x004fe40007800000 */
[----:B------:R-:W2:Y:S04]  /*3dc50*/  LDL.LU R13, [R1+0x30ac] ;  /* 0x0030ac00010d7983 */ /* 0x000ea80000300800 */
[----:B------:R-:W3:Y:S01]  /*3dc60*/  SHFL.BFLY PT, R3, R3, 0x1, 0x1f ;  /* 0x0c201f0003037f89 */ /* 0x000ee200000e0000 */
[----:B--2---:R-:W-:-:S03]  /*3dc70*/  FMNMX R13, R13, R12, !PT ;  /* 0x0000000c0d0d7209 */ /* 0x004fc60007800000 */
[----:B------:R-:W2:Y:S01]  /*3dc80*/  LDL.LU R12, [R1+0x30a8] ;  /* 0x0030a800010c7983 */ /* 0x000ea20000300800 */
[----:B---3--:R-:W-:-:S03]  /*3dc90*/  FMNMX R3, R4, R3, !PT ;  /* 0x0000000304037209 */ /* 0x008fc60007800000 */
[----:B------:R-:W5:Y:S01]  /*3dca0*/  SHFL.BFLY PT, R5, R5, 0x1, 0x1f ;  /* 0x0c201f0005057f89 */ /* 0x000f6200000e0000 */
[----:B--2---:R-:W-:-:S03]  /*3dcb0*/  FMNMX R12, R12, R2, !PT ;  /* 0x000000020c0c7209 */ /* 0x004fc60007800000 */
[----:B------:R-:W2:Y:S04]  /*3dcc0*/  LDL.LU R2, [R1+0x98] ;  /* 0x0000980001027983 */ /* 0x000ea80000300800 */
[----:B------:R-:W2:Y:S01]  /*3dcd0*/  LDL.LU R4, [R1+0x30a4] ;  /* 0x0030a40001047983 */ /* 0x000ea20000300800 */
[----:B-----5:R-:W-:Y:S02]  /*3dce0*/  FMNMX R5, R6, R5, !PT ;  /* 0x0000000506057209 */ /* 0x020fe40007800000 */
[----:B--2---:R-:W-:Y:S02]  /*3dcf0*/  FMNMX R2, R2, R4, !PT ;  /* 0x0000000402027209 */ /* 0x004fe40007800000 */
[----:B------:R-:W2:Y:S04]  /*3dd00*/  LDL.LU R4, [R1+0x78] ;  /* 0x0000780001047983 */ /* 0x000ea80000300800 */
[----:B------:R-:W3:Y:S02]  /*3dd10*/  LDL.LU R6, [R1+0x30a0] ;  /* 0x0030a00001067983 */ /* 0x000ee40000300800 */
[----:B---3--:R-:W-:-:S02]  /*3dd20*/  FMNMX R6, R7, R6, !PT ;  /* 0x0000000607067209 */ /* 0x008fc40007800000 */
[----:B------:R-:W4:Y:S04]  /*3dd30*/  LDL.LU R7, [R1+0x309c] ;  /* 0x00309c0001077983 */ /* 0x000f280000300800 */
[----:B------:R-:W0:Y:S01]  /*3dd40*/  SHFL.BFLY PT, R17, R17, 0x1, 0x1f ;  /* 0x0c201f0011117f89 */ /* 0x000e2200000e0000 */
[----:B----4-:R-:W-:-:S03]  /*3dd50*/  FMNMX R7, R16, R7, !PT ;  /* 0x0000000710077209 */ /* 0x010fc60007800000 */
[----:B------:R-:W2:Y:S01]  /*3dd60*/  LDL.LU R16, [R1+0x3098] ;  /* 0x0030980001107983 */ /* 0x000ea20000300800 */
[----:B0-----:R-:W-:Y:S02]  /*3dd70*/  FMNMX R17, R18, R17, !PT ;  /* 0x0000001112117209 */ /* 0x001fe40007800000 */
[----:B--2---:R-:W-:Y:S02]  /*3dd80*/  FMNMX R4, R4, R16, !PT ;  /* 0x0000001004047209 */ /* 0x004fe40007800000 */
[----:B------:R-:W2:Y:S04]  /*3dd90*/  LDL.LU R16, [R1+0x68] ;  /* 0x0000680001107983 */ /* 0x000ea80000300800 */
[----:B------:R-:W3:Y:S02]  /*3dda0*/  LDL.LU R18, [R1+0x3094] ;  /* 0x0030940001127983 */ /* 0x000ee40000300800 */
[----:B---3--:R-:W-:-:S02]  /*3ddb0*/  FMNMX R18, R19, R18, !PT ;  /* 0x0000001213127209 */ /* 0x008fc40007800000 */
[----:B------:R-:W3:Y:S02]  /*3ddc0*/  LDL.LU R19, [R1+0x3090] ;  /* 0x0030900001137983 */ /* 0x000ee40000300800 */
[----:B---3--:R-:W-:Y:S02]  /*3ddd0*/  FMNMX R19, R24, R19, !PT ;  /* 0x0000001318137209 */ /* 0x008fe40007800000 */
[----:B------:R-:W2:Y:S04]  /*3dde0*/  LDL.LU R24, [R1+0x308c] ;  /* 0x00308c0001187983 */ /* 0x000ea80000300800 */
[----:B------:R-:W0:Y:S04]  /*3ddf0*/  SHFL.BFLY PT, R26, R23, 0x1, 0x1f ;  /* 0x0c201f00171a7f89 */ /* 0x000e2800000e0000 */
[----:B------:R-:W-:Y:S04]  /*3de00*/  SHFL.BFLY PT, R25, R29, 0x1, 0x1f ;  /* 0x0c201f001d197f89 */ /* 0x000fe800000e0000 */
[----:B------:R-:W1:Y:S04]  /*3de10*/  SHFL.BFLY PT, R27, R15, 0x1, 0x1f ;  /* 0x0c201f000f1b7f89 */ /* 0x000e6800000e0000 */
[----:B------:R-:W3:Y:S01]  /*3de20*/  SHFL.BFLY PT, R28, R22, 0x1, 0x1f ;  /* 0x0c201f00161c7f89 */ /* 0x000ee200000e0000 */
[----:B--2---:R-:W-:-:S03]  /*3de30*/  FMNMX R16, R16, R24, !PT ;  /* 0x0000001810107209 */ /* 0x004fc60007800000 */
[----:B------:R-:W2:Y:S01]  /*3de40*/  LDL.LU R24, [R1+0x64] ;  /* 0x0000640001187983 */ /* 0x000ea20000300800 */
[----:B0-----:R-:W-:-:S03]  /*3de50*/  FMNMX R26, R23, R26, !PT ;  /* 0x0000001a171a7209 */ /* 0x001fc60007800000 */
[----:B------:R-:W4:Y:S01]  /*3de60*/  LDL.LU R23, [R1+0x3088] ;  /* 0x0030880001177983 */ /* 0x000f220000300800 */
[----:B-1----:R-:W-:-:S03]  /*3de70*/  FMNMX R27, R15, R27, !PT ;  /* 0x0000001b0f1b7209 */ /* 0x002fc60007800000 */
[----:B------:R-:W5:Y:S04]  /*3de80*/  LDL.LU R15, [R1+0x3084] ;  /* 0x00308400010f7983 */ /* 0x000f680000300800 */
[----:B------:R-:W0:Y:S04]  /*3de90*/  SHFL.BFLY PT, R29, R14, 0x1, 0x1f ;  /* 0x0c201f000e1d7f89 */ /* 0x000e2800000e0000 */
[----:B------:R-:W1:Y:S01]  /*3dea0*/  SHFL.BFLY PT, R0, R0, 0x1, 0x1f ;  /* 0x0c201f0000007f89 */ /* 0x000e6200000e0000 */
[----:B--2---:R-:W-:Y:S02]  /*3deb0*/  FMNMX R25, R24, R25, !PT ;  /* 0x0000001918197209 */ /* 0x004fe40007800000 */
[----:B---3--:R-:W-:-:S02]  /*3dec0*/  FMNMX R24, R22, R28, !PT ;  /* 0x0000001c16187209 */ /* 0x008fc40007800000 */
[----:B------:R-:W2:Y:S04]  /*3ded0*/  LDL.LU R22, [R1+0x3080] ;  /* 0x0030800001167983 */ /* 0x000ea80000300800 */
[----:B------:R-:W1:Y:S01]  /*3dee0*/  LDL.LU R28, [R1+0x50] ;  /* 0x00005000011c7983 */ /* 0x000e620000300800 */
[----:B0-----:R-:W-:-:S03]  /*3def0*/  FMNMX R29, R14, R29, !PT ;  /* 0x0000001d0e1d7209 */ /* 0x001fc60007800000 */
[----:B------:R-:W3:Y:S01]  /*3df00*/  LDL.LU R14, [R1+0x307c] ;  /* 0x00307c00010e7983 */ /* 0x000ee20000300800 */
[----:B-1----:R-:W-:-:S03]  /*3df10*/  FMNMX R28, R28, R0, !PT ;  /* 0x000000001c1c7209 */ /* 0x002fc60007800000 */
[----:B------:R-:W3:Y:S04]  /*3df20*/  LDL.LU R0, [R1+0x3078] ;  /* 0x0030780001007983 */ /* 0x000ee80000300800 */
[----:B---3--:R0:W-:Y:S04]  /*3df30*/  @!P1 STS [R0+0x40000], R14 ;  /* 0x0400000e00009388 */ /* 0x0081e80000000800 */
[----:B-----5:R1:W-:Y:S04]  /*3df40*/  @!P1 STS [R0+0x40200], R15 ;  /* 0x0402000f00009388 */ /* 0x0203e80000000800 */
[----:B--2---:R2:W-:Y:S04]  /*3df50*/  @!P1 STS [R0+0x40400], R22 ;  /* 0x0404001600009388 */ /* 0x0045e80000000800 */
[----:B----4-:R3:W-:Y:S04]  /*3df60*/  @!P1 STS [R0+0x40600], R23 ;  /* 0x0406001700009388 */ /* 0x0107e80000000800 */
[----:B0-----:R-:W4:Y:S04]  /*3df70*/  LDL.LU R14, [R1+0x3074] ;  /* 0x00307400010e7983 */ /* 0x001f280000300800 */
[----:B-1----:R-:W5:Y:S04]  /*3df80*/  LDL.LU R15, [R1+0x3070] ;  /* 0x00307000010f7983 */ /* 0x002f680000300800 */
[----:B--2---:R-:W2:Y:S04]  /*3df90*/  LDL.LU R22, [R1+0x306c] ;  /* 0x00306c0001167983 */ /* 0x004ea80000300800 */
[----:B---3--:R-:W3:Y:S04]  /*3dfa0*/  LDL.LU R23, [R1+0x3068] ;  /* 0x0030680001177983 */ /* 0x008ee80000300800 */
[----:B------:R0:W-:Y:S02]  /*3dfb0*/  @!P1 STS [R0+0x41e00], R12 ;  /* 0x041e000c00009388 */ /* 0x0001e40000000800 */
[----:B0-----:R-:W0:Y:S02]  /*3dfc0*/  S2R R12, SR_TID.X ;  /* 0x00000000000c7919 */ /* 0x001e240000002100 */
[----:B------:R-:W-:Y:S04]  /*3dfd0*/  @!P1 STS [R0+0x41000], R11 ;  /* 0x0410000b00009388 */ /* 0x000fe80000000800 */
[----:B------:R-:W-:Y:S04]  /*3dfe0*/  @!P1 STS [R0+0x41200], R10 ;  /* 0x0412000a00009388 */ /* 0x000fe80000000800 */
[----:B------:R-:W-:Y:S04]  /*3dff0*/  @!P1 STS [R0+0x41400], R9 ;  /* 0x0414000900009388 */ /* 0x000fe80000000800 */
[----:B------:R-:W-:Y:S04]  /*3e000*/  @!P1 STS [R0+0x41600], R8 ;  /* 0x0416000800009388 */ /* 0x000fe80000000800 */
[----:B------:R1:W-:Y:S04]  /*3e010*/  @!P1 STS [R0+0x41800], R21 ;  /* 0x0418001500009388 */ /* 0x0003e80000000800 */
        /* <DEDUP_REMOVED lines=17> */
[----:B------:R-:W-:Y:S01]  /*3e130*/  @!P1 STS [R0+0x43e00], R28 ;  /* 0x043e001c00009388 */ /* 0x000fe20000000800 */
[----:B0-----:R-:W-:-:S04]  /*3e140*/  LOP3.LUT R12, R12, 0x1ff, RZ, 0xc0, !PT ;  /* 0x000001ff0c0c7812 */ /* 0x001fc800078ec0ff */
[----:B------:R-:W-:Y:S01]  /*3e150*/  LEA R12, R12, UR5, 0x2 ;  /* 0x000000050c0c7c11 */ /* 0x000fe2000f8e10ff */
[----:B-1----:R-:W0:Y:S02]  /*3e160*/  S2R R21, SR_TID.X ;  /* 0x0000000000157919 */ /* 0x002e240000002100 */
[----:B0-----:R-:W-:Y:S01]  /*3e170*/  IMAD.SHL.U32 R5, R21, 0x4, RZ ;  /* 0x0000000415057824 */ /* 0x001fe200078e00ff */
[----:B----4-:R-:W-:Y:S04]  /*3e180*/  @!P1 STS [R0+0x40e00], R14 ;  /* 0x040e000e00009388 */ /* 0x010fe80000000800 */
[----:B---3--:R0:W-:Y:S04]  /*3e190*/  @!P1 STS [R0+0x40800], R23 ;  /* 0x0408001700009388 */ /* 0x0081e80000000800 */
[----:B--2---:R1:W-:Y:S04]  /*3e1a0*/  @!P1 STS [R0+0x40a00], R22 ;  /* 0x040a001600009388 */ /* 0x0043e80000000800 */
[----:B-----5:R2:W-:Y:S01]  /*3e1b0*/  @!P1 STS [R0+0x40c00], R15 ;  /* 0x040c000f00009388 */ /* 0x0205e20000000800 */
[----:B------:R-:W-:Y:S06]  /*3e1c0*/  BAR.SYNC.DEFER_BLOCKING 0x0 ;  /* 0x0000000000007b1d */ /* 0x000fec0000010000 */
[----:B0-----:R-:W3:Y:S04]  /*3e1d0*/  LDL.LU R23, [R1+0x3064] ;  /* 0x0030640001177983 */ /* 0x001ee80000300800 */
[----:B-1----:R-:W4:Y:S04]  /*3e1e0*/  LDL.LU R22, [R1+0x3060] ;  /* 0x0030600001167983 */ /* 0x002f280000300800 */
[----:B--2---:R-:W2:Y:S04]  /*3e1f0*/  LDL.LU R15, [R1+0x305c] ;  /* 0x00305c00010f7983 */ /* 0x004ea80000300800 */
[----:B------:R-:W5:Y:S04]  /*3e200*/  LDL.LU R14, [R1+0x3058] ;  /* 0x00305800010e7983 */ /* 0x000f680000300800 */
[----:B------:R-:W2:Y:S04]  /*3e210*/  LDL.LU R11, [R1+0x3054] ;  /* 0x00305400010b7983 */ /* 0x000ea80000300800 */
[----:B------:R-:W2:Y:S04]  /*3e220*/  LDL.LU R10, [R1+0x3050] ;  /* 0x00305000010a7983 */ /* 0x000ea80000300800 */
[----:B------:R-:W2:Y:S04]  /*3e230*/  LDL.LU R9, [R1+0x304c] ;  /* 0x00304c0001097983 */ /* 0x000ea80000300800 */
[----:B------:R-:W2:Y:S04]  /*3e240*/  LDL.LU R8, [R1+0x3048] ;  /* 0x0030480001087983 */ /* 0x000ea80000300800 */
[----:B------:R-:W0:Y:S04]  /*3e250*/  LDS R2, [R12+0x40000] ;  /* 0x040000000c027984 */ /* 0x000e280000000800 */
[----:B0-----:R-:W0:Y:S02]  /*3e260*/  SHFL.BFLY PT, R3, R2, 0x8, 0x1f ;  /* 0x0d001f0002037f89 */ /* 0x001e2400000e0000 */
[----:B0-----:R-:W-:-:S05]  /*3e270*/  FMNMX R3, R2, R3, !PT ;  /* 0x0000000302037209 */ /* 0x001fca0007800000 */
[----:B------:R-:W0:Y:S04]  /*3e280*/  SHFL.BFLY PT, R2, R3, 0x4, 0x1f ;  /* 0x0c801f0003027f89 */ /* 0x000e2800000e0000 */
[----:B------:R-:W-:Y:S04]  /*3e290*/  STL [R1+0x90], R12 ;  /* 0x0000900c01007387 */ /* 0x000fe80000100800 */
[----:B------:R1:W-:Y:S04]  /*3e2a0*/  STL [R1+0x2fac], R0 ;  /* 0x002fac0001007387 */ /* 0x0003e80000100800 */
[----:B-1----:R-:W2:Y:S04]  /*3e2b0*/  LDL R0, [R1+0x1f4] ;  /* 0x0001f40001007983 */ /* 0x002ea80000100800 */
[----:B------:R-:W2:Y:S01]  /*3e2c0*/  LDL.LU R29, [R1+0xac] ;  /* 0x0000ac00011d7983 */ /* 0x000ea20000300800 */
[----:B0-----:R-:W-:-:S05]  /*3e2d0*/  FMNMX R2, R3, R2, !PT ;  /* 0x0000000203027209 */ /* 0x001fca0007800000 */
[----:B------:R-:W0:Y:S02]  /*3e2e0*/  SHFL.BFLY PT, R3, R2, 0x2, 0x1f ;  /* 0x0c401f0002037f89 */ /* 0x000e2400000e0000 */
[----:B0-----:R-:W-:-:S05]  /*3e2f0*/  FMNMX R3, R2, R3, !PT ;  /* 0x0000000302037209 */ /* 0x001fca0007800000 */
[----:B------:R-:W0:Y:S01]  /*3e300*/  SHFL.BFLY PT, R4, R3, 0x1, 0x1f ;  /* 0x0c201f0003047f89 */ /* 0x000e2200000e0000 */
[----:B------:R-:W-:-:S04]  /*3e310*/  MOV R2, UR5 ;  /* 0x0000000500027c02 */ /* 0x000fc80008000f00 */
[----:B------:R-:W-:Y:S02]  /*3e320*/  IADD3 R2, PT, PT, R2, 0x800, R5 ;  /* 0x0000080002027810 */ /* 0x000fe40007ffe005 */
[----:B0-----:R-:W-:-:S05]  /*3e330*/  FMNMX R3, R3, R4, !PT ;  /* 0x0000000403037209 */ /* 0x001fca0007800000 */
[----:B------:R0:W-:Y:S04]  /*3e340*/  @!P0 STS [R12+0x40000], R3 ;  /* 0x040000030c008388 */ /* 0x0001e80000000800 */
[----:B------:R-:W1:Y:S04]  /*3e350*/  LDS R7, [R2+0x40000] ;  /* 0x0400000002077984 */ /* 0x000e680000000800 */
[----:B------:R-:W1:Y:S04]  /*3e360*/  LDS R4, [R2+0x40800] ;  /* 0x0408000002047984 */ /* 0x000e680000000800 */
[----:B------:R-:W1:Y:S04]  /*3e370*/  LDS R27, [R2+0x41000] ;  /* 0x04100000021b7984 */ /* 0x000e680000000800 */
[----:B------:R-:W1:Y:S04]  /*3e380*/  LDS R19, [R2+0x42000] ;  /* 0x0420000002137984 */ /* 0x000e680000000800 */
[----:B------:R-:W1:Y:S04]  /*3e390*/  LDS R25, [R2+0x41800] ;  /* 0x0418000002197984 */ /* 0x000e680000000800 */
[----:B------:R-:W1:Y:S04]  /*3e3a0*/  LDS R18, [R2+0x42800] ;  /* 0x0428000002127984 */ /* 0x000e680000000800 */
[----:B------:R-:W1:Y:S04]  /*3e3b0*/  LDS R3, [R2+0x43000] ;  /* 0x0430000002037984 */ /* 0x000e680000000800 */
[----:B0-----:R-:W3:Y:S04]  /*3e3c0*/  LDL R12, [R1+0x21c] ;  /* 0x00021c00010c7983 */ /* 0x001ee80000100800 */
[----:B------:R-:W4:Y:S04]  /*3e3d0*/  LDL.LU R13, [R1+0xf0] ;  /* 0x0000f000010d7983 */ /* 0x000f280000300800 */
[----:B-1----:R-:W0:Y:S04]  /*3e3e0*/  SHFL.BFLY PT, R16, R7, 0x8, 0x1f ;  /* 0x0d001f0007107f89 */ /* 0x002e2800000e0000 */
        /* <DEDUP_REMOVED lines=8> */
[----:B------:R-:W-:Y:S01]  /*3e470*/  FMNMX R27, R27, R28, !PT ;  /* 0x0000001c1b1b7209 */ /* 0x000fe20007800000 */
[----:B------:R-:W0:Y:S04]  /*3e480*/  SHFL.BFLY PT, R16, R7, 0x4, 0x1f ;  /* 0x0c801f0007107f89 */ /* 0x000e2800000e0000 */
[----:B------:R-:W1:Y:S01]  /*3e490*/  SHFL.BFLY PT, R6, R4, 0x4, 0x1f ;  /* 0x0c801f0004067f89 */ /* 0x000e6200000e0000 */
[----:B------:R-:W-:Y:S02]  /*3e4a0*/  FMNMX R19, R19, R24, !PT ;  /* 0x0000001813137209 */ /* 0x000fe40007800000 */
[----:B------:R-:W-:-:S02]  /*3e4b0*/  FMNMX R25, R25, R26, !PT ;  /* 0x0000001a19197209 */ /* 0x000fc40007800000 */
[----:B------:R-:W-:Y:S01]  /*3e4c0*/  FMNMX R18, R18, R17, !PT ;  /* 0x0000001112127209 */ /* 0x000fe20007800000 */
[----:B------:R-:W1:Y:S01]  /*3e4d0*/  SHFL.BFLY PT, R28, R27, 0x4, 0x1f ;  /* 0x0c801f001b1c7f89 */ /* 0x000e6200000e0000 */
[----:B------:R-:W-:-:S03]  /*3e4e0*/  FMNMX R17, R3, R5, !PT ;  /* 0x0000000503117209 */ /* 0x000fc60007800000 */
[----:B------:R-:W5:Y:S04]  /*3e4f0*/  SHFL.BFLY PT, R24, R19, 0x4, 0x1f ;  /* 0x0c801f0013187f89 */ /* 0x000f6800000e0000 */
[----:B------:R-:W5:Y:S04]  /*3e500*/  SHFL.BFLY PT, R26, R25, 0x4, 0x1f ;  /* 0x0c801f00191a7f89 */ /* 0x000f6800000e0000 */
[----:B------:R-:W5:Y:S04]  /*3e510*/  SHFL.BFLY PT, R3, R17, 0x4, 0x1f ;  /* 0x0c801f0011037f89 */ /* 0x000f6800000e0000 */
[----:B------:R-:W5:Y:S01]  /*3e520*/  SHFL.BFLY PT, R5, R18, 0x4, 0x1f ;  /* 0x0c801f0012057f89 */ /* 0x000f6200000e0000 */
[----:B0-----:R-:W-:-:S02]  /*3e530*/  FMNMX R7, R7, R16, !PT ;  /* 0x0000001007077209 */ /* 0x001fc40007800000 */
[----:B-1----:R-:W-:Y:S02]  /*3e540*/  FMNMX R16, R4, R6, !PT ;  /* 0x0000000604107209 */ /* 0x002fe40007800000 */
[----:B------:R-:W-:-:S03]  /*3e550*/  FMNMX R27, R27, R28, !PT ;  /* 0x0000001c1b1b7209 */ /* 0x000fc60007800000 */
[----:B------:R-:W0:Y:S01]  /*3e560*/  SHFL.BFLY PT, R4, R16, 0x2, 0x1f ;  /* 0x0c401f0010047f89 */ /* 0x000e2200000e0000 */
[----:B-----5:R-:W-:Y:S02]  /*3e570*/  FMNMX R19, R19, R24, !PT ;  /* 0x0000001813137209 */ /* 0x020fe40007800000 */
[----:B------:R-:W-:Y:S01]  /*3e580*/  FMNMX R26, R25, R26, !PT ;  /* 0x0000001a191a7209 */ /* 0x000fe20007800000 */
[----:B------:R-:W1:Y:S04]  /*3e590*/  SHFL.BFLY PT, R6, R7, 0x2, 0x1f ;  /* 0x0c401f0007067f89 */ /* 0x000e6800000e0000 */
[----:B------:R-:W5:Y:S01]  /*3e5a0*/  SHFL.BFLY PT, R28, R27, 0x2, 0x1f ;  /* 0x0c401f001b1c7f89 */ /* 0x000f6200000e0000 */
[----:B------:R-:W-:-:S03]  /*3e5b0*/  FMNMX R25, R17, R3, !PT ;  /* 0x0000000311197209 */ /* 0x000fc60007800000 */
[----:B------:R-:W5:Y:S04]  /*3e5c0*/  SHFL.BFLY PT, R24, R19, 0x2, 0x1f ;  /* 0x0c401f0013187f89 */ /* 0x000f6800000e0000 */
[----:B------:R-:W5:Y:S04]  /*3e5d0*/  SHFL.BFLY PT, R3, R26, 0x2, 0x1f ;  /* 0x0c401f001a037f89 */ /* 0x000f6800000e0000 */
[----:B------:R-:W5:Y:S01]  /*3e5e0*/  SHFL.BFLY PT, R17, R25, 0x2, 0x1f ;  /* 0x0c401f0019117f89 */ /* 0x000f6200000e0000 */
[----:B------:R-:W-:-:S05]  /*3e5f0*/  FMNMX R5, R18, R5, !PT ;  /* 0x0000000512057209 */ /* 0x000fca0007800000 */
[----:B------:R-:W5:Y:S01]  /*3e600*/  SHFL.BFLY PT, R18, R5, 0x2, 0x1f ;  /* 0x0c401f0005127f89 */ /* 0x000f6200000e0000 */
[----:B0-----:R-:W-:Y:S02]  /*3e610*/  FMNMX R16, R16, R4, !PT ;  /* 0x0000000410107209 */ /* 0x001fe40007800000 */
[----:B-1----:R-:W-:Y:S02]  /*3e620*/  FMNMX R6, R7, R6, !PT ;  /* 0x0000000607067209 */ /* 0x002fe40007800000 */
[----:B-----5:R-:W-:Y:S01]  /*3e630*/  FMNMX R27, R27, R28, !PT ;  /* 0x0000001c1b1b7209 */ /* 0x020fe20007800000 */
[----:B------:R-:W0:Y:S01]  /*3e640*/  SHFL.BFLY PT, R4, R16, 0x1, 0x1f ;  /* 0x0c201f0010047f89 */ /* 0x000e2200000e0000 */
[----:B------:R-:W-:Y:S02]  /*3e650*/  FMNMX R19, R19, R24, !PT ;  /* 0x0000001813137209 */ /* 0x000fe40007800000 */
[----:B------:R-:W-:Y:S01]  /*3e660*/  FMNMX R3, R26, R3, !PT ;  /* 0x000000031a037209 */ /* 0x000fe20007800000 */
[----:B------:R-:W1:Y:S04]  /*3e670*/  SHFL.BFLY PT, R7, R6, 0x1, 0x1f ;  /* 0x0c201f0006077f89 */ /* 0x000e6800000e0000 */
[----:B------:R-:W-:Y:S01]  /*3e680*/  SHFL.BFLY PT, R28, R27, 0x1, 0x1f ;  /* 0x0c201f001b1c7f89 */ /* 0x000fe200000e0000 */
[----:B------:R-:W-:-:S03]  /*3e690*/  FMNMX R26, R25, R17, !PT ;  /* 0x00000011191a7209 */ /* 0x000fc60007800000 */
[----:B------:R-:W5:Y:S01]  /*3e6a0*/  SHFL.BFLY PT, R25, R19, 0x1, 0x1f ;  /* 0x0c201f0013197f89 */ /* 0x000f6200000e0000 */
[----:B------:R-:W-:-:S03]  /*3e6b0*/  FMNMX R5, R5, R18, !PT ;  /* 0x0000001205057209 */ /* 0x000fc60007800000 */
[----:B------:R-:W5:Y:S04]  /*3e6c0*/  SHFL.BFLY PT, R17, R3, 0x1, 0x1f ;  /* 0x0c201f0003117f89 */ /* 0x000f6800000e0000 */
[----:B------:R-:W-:Y:S04]  /*3e6d0*/  SHFL.BFLY PT, R18, R26, 0x1, 0x1f ;  /* 0x0c201f001a127f89 */ /* 0x000fe800000e0000 */
[----:B------:R-:W5:Y:S01]  /*3e6e0*/  SHFL.BFLY PT, R24, R5, 0x1, 0x1f ;  /* 0x0c201f0005187f89 */ /* 0x000f6200000e0000 */
[----:B------:R-:W2:Y:S01]  /*3e6f0*/  S2R R20, SR_TID.X ;  /* 0x0000000000147919 */ /* 0x000ea20000002100 */
[----:B0-----:R-:W-:-:S02]  /*3e700*/  FMNMX R4, R16, R4, !PT ;  /* 0x0000000410047209 */ /* 0x001fc40007800000 */
[----:B------:R-:W4:Y:S04]  /*3e710*/  LDL.LU R16, [R1+0xa8] ;  /* 0x0000a80001107983 */ /* 0x000f280000300800 */
[----:B------:R0:W-:Y:S01]  /*3e720*/  @!P0 STS [R2+0x40800], R4 ;  /* 0x0408000402008388 */ /* 0x0001e20000000800 */
[----:B-1----:R-:W-:Y:S02]  /*3e730*/  FMNMX R7, R6, R7, !PT ;  /* 0x0000000706077209 */ /* 0x002fe40007800000 */
[----:B-----5:R-:W-:Y:S02]  /*3e740*/  FMNMX R6, R19, R25, !PT ;  /* 0x0000001913067209 */ /* 0x020fe40007800000 */
[----:B0-----:R-:W-:Y:S02]  /*3e750*/  FMNMX R4, R27, R28, !PT ;  /* 0x0000001c1b047209 */ /* 0x001fe40007800000 */
[----:B------:R-:W5:Y:S04]  /*3e760*/  LDL.LU R27, [R1+0xa4] ;  /* 0x0000a400011b7983 */ /* 0x000f680000300800 */
[----:B------:R-:W5:Y:S04]  /*3e770*/  LDL R28, [R1+0x218] ;  /* 0x00021800011c7983 */ /* 0x000f680000100800 */
[----:B------:R-:W5:Y:S04]  /*3e780*/  LDL.LU R25, [R1+0xa0] ;  /* 0x0000a00001197983 */ /* 0x000f680000300800 */
[----:B------:R0:W-:Y:S01]  /*3e790*/  @!P0 STS [R2+0x40000], R7 ;  /* 0x0400000702008388 */ /* 0x0001e20000000800 */
[----:B------:R-:W-:-:S02]  /*3e7a0*/  FMNMX R3, R3, R17, !PT ;  /* 0x0000001103037209 */ /* 0x000fc40007800000 */
[----:B------:R-:W-:Y:S01]  /*3e7b0*/  FMNMX R5, R5, R24, !PT ;  /* 0x0000001805057209 */ /* 0x000fe20007800000 */
[----:B------:R-:W-:Y:S04]  /*3e7c0*/  @!P0 STS [R2+0x41000], R4 ;  /* 0x0410000402008388 */ /* 0x000fe80000000800 */
[----:B------:R-:W-:Y:S04]  /*3e7d0*/  @!P0 STS [R2+0x41800], R3 ;  /* 0x0418000302008388 */ /* 0x000fe80000000800 */
[----:B------:R-:W-:Y:S01]  /*3e7e0*/  @!P0 STS [R2+0x42000], R6 ;  /* 0x0420000602008388 */ /* 0x000fe20000000800 */
[----:B0-----:R-:W-:-:S03]  /*3e7f0*/  FMNMX R7, R26, R18, !PT ;  /* 0x000000121a077209 */ /* 0x001fc60007800000 */
[----:B------:R-:W-:Y:S04]  /*3e800*/  @!P0 STS [R2+0x42800], R5 ;  /* 0x0428000502008388 */ /* 0x000fe80000000800 */
[----:B------:R-:W-:Y:S01]  /*3e810*/  @!P0 STS [R2+0x43000], R7 ;  /* 0x0430000702008388 */ /* 0x000fe20000000800 */
[----:B------:R-:W-:Y:S01]  /*3e820*/  BAR.SYNC.DEFER_BLOCKING 0x0 ;  /* 0x0000000000007b1d */ /* 0x000fe20000010000 */
[----:B--2---:R-:W-:-:S05]  /*3e830*/  IMAD.SHL.U32 R20, R20, 0x10, RZ ;  /* 0x0000001014147824 */ /* 0x004fca00078e00ff */
[----:B------:R-:W-:-:S05]  /*3e840*/  LOP3.LUT R20, R20, 0x1c0, RZ, 0xc0, !PT ;  /* 0x000001c014147812 */ /* 0x000fca00078ec0ff */
[----:B------:R-:W0:Y:S04]  /*3e850*/  LDS R3, [R20+UR7+0x40000] ;  /* 0x0400000714037984 */ /* 0x000e280008000800 */
[----:B------:R-:W-:Y:S04]  /*3e860*/  STL [R1+0x2f98], R2 ;  /* 0x002f980201007387 */ /* 0x000fe80000100800 */
[----:B------:R-:W-:Y:S04]  /*3e870*/  LDS R4, [R20+UR7+0x40200] ;  /* 0x0402000714047984 */ /* 0x000fe80008000800 */
[----:B------:R-:W3:Y:S04]  /*3e880*/  LDS R5, [R20+UR7+0x40400] ;  /* 0x0404000714057984 */ /* 0x000ee80008000800 */
[----:B------:R-:W1:Y:S01]  /*3e890*/  LDS R6, [R20+UR7+0x40600] ;  /* 0x0406000714067984 */ /* 0x000e620008000800 */
[----:B0-----:R-:W-:-:S03]  /*3e8a0*/  FMNMX R17, R3, R0, !PT ;  /* 0x0000000003117209 */ /* 0x001fc60007800000 */
[----:B------:R-:W2:Y:S04]  /*3e8b0*/  LDL.LU R0, [R1+0xf4] ;  /* 0x0000f40001007983 */ /* 0x000ea80000300800 */
[----:B------:R0:W-:Y:S01]  /*3e8c0*/  STL [R1+0x950], R17 ;  /* 0x0009501101007387 */ /* 0x0001e20000100800 */
[----:B---3--:R-:W-:-:S05]  /*3e8d0*/  FMNMX R18, R5, R12, !PT ;  /* 0x0000000c05127209 */ /* 0x008fca0007800000 */
[----:B----4-:R-:W-:Y:S02]  /*3e8e0*/  FFMA R5, R13, UR9, -R18 ;  /* 0x000000090d057c23 */ /* 0x010fe40008000812 */
[----:B------:R-:W3:Y:S01]  /*3e8f0*/  S2R R13, SR_TID.X ;  /* 0x00000000000d7919 */ /* 0x000ee20000002100 */
[--C-:B-----5:R-:W-:Y:S01]  /*3e900*/  FFMA R7, R27, UR9, -R17.reuse ;  /* 0x000000091b077c23 */ /* 0x120fe20008000811 */
[----:B------:R-:W-:Y:S01]  /*3e910*/  FFMA R3, R25, UR9, -R17 ;  /* 0x0000000919037c23 */ /* 0x000fe20008000811 */
[----:B------:R-:W-:Y:S02]  /*3e920*/  FMNMX R2, R4, R28, !PT ;  /* 0x0000001c04027209 */ /* 0x000fe40007800000 */
[----:B------:R-:W-:Y:S01]  /*3e930*/  FMUL R7, R7, 1.4426950216293334961 ;  /* 0x3fb8aa3b07077820 */ /* 0x000fe20000400000 */
[----:B------:R-:W4:Y:S01]  /*3e940*/  LDL.LU R27, [R1+0xf8] ;  /* 0x0000f800011b7983 */ /* 0x000f220000300800 */
[----:B------:R-:W-:-:S03]  /*3e950*/  FMUL R3, R3, 1.4426950216293334961 ;  /* 0x3fb8aa3b03037820 */ /* 0x000fc60000400000 */
[----:B------:R-:W5:Y:S01]  /*3e960*/  LDL.LU R28, [R1+0xfc] ;  /* 0x0000fc00011c7983 */ /* 0x000f620000300800 */
[----:B0-----:R0:W-:Y:S08]  /*3e970*/  MUFU.EX2 R17, R7 ;  /* 0x0000000700117308 */ /* 0x0011f00000000800 */
[----:B------:R1:W3:Y:S01]  /*3e980*/  MUFU.EX2 R26, R3 ;  /* 0x00000003001a7308 */ /* 0x0002e20000000800 */
[--C-:B------:R-:W-:Y:S01]  /*3e990*/  FFMA R4, R16, UR9, -R2.reuse ;  /* 0x0000000910047c23 */ /* 0x100fe20008000802 */
[----:B------:R-:W-:Y:S01]  /*3e9a0*/  STL [R1+0x94c], R2 ;  /* 0x00094c0201007387 */ /* 0x000fe20000100800 */
[----:B------:R-:W-:-:S02]  /*3e9b0*/  FFMA R16, R29, UR9, -R2 ;  /* 0x000000091d107c23 */ /* 0x000fc40008000802 */
[----:B------:R-:W-:Y:S01]  /*3e9c0*/  FMUL R4, R4, 1.4426950216293334961 ;  /* 0x3fb8aa3b04047820 */ /* 0x000fe20000400000 */
[----:B0-----:R-:W-:Y:S03]  /*3e9d0*/  LDS R7, [R20+UR7+0x40a00] ;  /* 0x040a000714077984 */ /* 0x001fe60008000800 */
[----:B------:R0:W-:Y:S01]  /*3e9e0*/  MUFU.EX2 R25, R4 ;  /* 0x0000000400197308 */ /* 0x0001e20000000800 */
[----:B-1----:R-:W1:Y:S04]  /*3e9f0*/  LDS R3, [R20+UR7+0x40800] ;  /* 0x0408000714037984 */ /* 0x002e680008000800 */
[----:B---3--:R-:W-:Y:S04]  /*3ea00*/  STL [R1+0x8d4], R26 ;  /* 0x0008d41a01007387 */ /* 0x008fe80000100800 */
[----:B------:R-:W-:Y:S04]  /*3ea10*/  STL [R1+0x3030], R26 ;  /* 0x0030301a01007387 */ /* 0x000fe80000100800 */
[----:B------:R3:W-:Y:S04]  /*3ea20*/  STL [R1+0x8d0], R17 ;  /* 0x0008d01101007387 */ /* 0x0007e80000100800 */
[----:B------:R-:W4:Y:S01]  /*3ea30*/  LDL.LU R29, [R1+0xe0] ;  /* 0x0000e000011d7983 */ /* 0x000f220000300800 */
[----:B0-----:R-:W-:-:S03]  /*3ea40*/  FMUL R4, R16, 1.4426950216293334961 ;  /* 0x3fb8aa3b10047820 */ /* 0x001fc60000400000 */
[----:B---3--:R-:W3:Y:S01]  /*3ea50*/  LDL R17, [R1+0x230] ;  /* 0x0002300001117983 */ /* 0x008ee20000100800 */
[----:B------:R-:W0:Y:S03]  /*3ea60*/  MUFU.EX2 R2, R4 ;  /* 0x0000000400027308 */ /* 0x000e260000000800 */
[----:B------:R-:W4:Y:S04]  /*3ea70*/  LDL.LU R12, [R1+0xe4] ;  /* 0x0000e400010c7983 */ /* 0x000f280000300800 */
[----:B------:R-:W-:Y:S04]  /*3ea80*/  STL [R1+0x948], R18 ;  /* 0x0009481201007387 */ /* 0x000fe80000100800 */
[----:B------:R-:W5:Y:S04]  /*3ea90*/  LDL.LU R20, [R1+0xe8] ;  /* 0x0000e80001147983 */ /* 0x000f680000300800 */
[----:B0-----:R0:W-:Y:S04]  /*3eaa0*/  STL [R1+0x8c8], R2 ;  /* 0x0008c80201007387 */ /* 0x0011e80000100800 */
[----:B------:R-:W-:Y:S04]  /*3eab0*/  STL [R1+0x8cc], R25 ;  /* 0x0008cc1901007387 */ /* 0x000fe80000100800 */
[----:B------:R1:W-:Y:S04]  /*3eac0*/  STL [R1+0x3034], R25 ;  /* 0x0030341901007387 */ /* 0x0003e80000100800 */
[----:B0-----:R-:W5:Y:S01]  /*3ead0*/  LDL R2, [R1+0x234] ;  /* 0x0002340001027983 */ /* 0x001f620000100800 */
[----:B------:R-:W-:Y:S01]  /*3eae0*/  FMUL R4, R5, 1.4426950216293334961 ;  /* 0x3fb8aa3b05047820 */ /* 0x000fe20000400000 */
[----:B-1----:R-:W-:-:S02]  /*3eaf0*/  SHF.L.U32 R25, R13, 0x4, RZ ;  /* 0x000000040d197819 */ /* 0x002fc400000006ff */
[----:B------:R-:W5:Y:S01]  /*3eb00*/  LDL.LU R13, [R1+0xec] ;  /* 0x0000ec00010d7983 */ /* 0x000f620000300800 */
[----:B--2---:R-:W-:-:S03]  /*3eb10*/  FFMA R5, R0, UR9, -R18 ;  /* 0x0000000900057c23 */ /* 0x004fc60008000812 */
[----:B------:R-:W2:Y:S01]  /*3eb20*/  LDL R18, [R1+0x238] ;  /* 0x0002380001127983 */ /* 0x000ea20000100800 */
[----:B------:R-:W0:Y:S01]  /*3eb30*/  MUFU.EX2 R0, R4 ;  /* 0x0000000400007308 */ /* 0x000e220000000800 */
[----:B------:R-:W-:-:S07]  /*3eb40*/  FMUL R5, R5, 1.4426950216293334961 ;  /* 0x3fb8aa3b05057820 */ /* 0x000fce0000400000 */
[----:B------:R-:W1:Y:S01]  /*3eb50*/  MUFU.EX2 R24, R5 ;  /* 0x0000000500187308 */ /* 0x000e620000000800 */
[----:B0-----:R-:W-:Y:S01]  /*3eb60*/  STL [R1+0x8c4], R0 ;  /* 0x0008c40001007387 */ /* 0x001fe20000100800 */
[----:B---3--:R-:W-:-:S05]  /*3eb70*/  FMNMX R16, R6, R17, !PT ;  /* 0x0000001106107209 */ /* 0x008fca0007800000 */
[----:B----4-:R-:W-:-:S04]  /*3eb80*/  FFMA R6, R27, UR9, -R16 ;  /* 0x000000091b067c23 */ /* 0x010fc80008000810 */
[----:B------:R-:W-:-:S04]  /*3eb90*/  FMUL R6, R6, 1.4426950216293334961 ;  /* 0x3fb8aa3b06067820 */ /* 0x000fc80000400000 */
[----:B------:R-:W0:Y:S01]  /*3eba0*/  MUFU.EX2 R19, R6 ;  /* 0x0000000600137308 */ /* 0x000e220000000800 */
[----:B------:R5:W-:Y:S04]  /*3ebb0*/  STL [R1+0x944], R16 ;  /* 0x0009441001007387 */ /* 0x000be80000100800 */
[----:B-1----:R-:W-:Y:S01]  /*3ebc0*/  STL [R1+0x8c0], R24 ;  /* 0x0008c01801007387 */ /* 0x002fe20000100800 */
[----:B-----5:R-:W-:Y:S01]  /*3ebd0*/  FFMA R16, R28, UR9, -R16 ;  /* 0x000000091c107c23 */ /* 0x020fe20008000810 */
[----:B------:R-:W-:Y:S02]  /*3ebe0*/  FMNMX R17, R3, R2, !PT ;  /* 0x0000000203117209 */ /* 0x000fe40007800000 */
[----:B0-----:R-:W-:Y:S04]  /*3ebf0*/  STL [R1+0x8b8], R19 ;  /* 0x0008b81301007387 */ /* 0x001fe80000100800 */
[----:B------:R-:W-:Y:S01]  /*3ec00*/  STL [R1+0x940], R17 ;  /* 0x0009401101007387 */ /* 0x000fe20000100800 */
[----:B------:R-:W-:-:S03]  /*3ec10*/  FMUL R6, R16, 1.4426950216293334961 ;  /* 0x3fb8aa3b10067820 */ /* 0x000fc60000400000 */
[----:B------:R-:W3:Y:S01]  /*3ec20*/  LDL R2, [R1+0x23c] ;  /* 0x00023c0001027983 */ /* 0x000ee20000100800 */
[----:B------:R-:W0:Y:S03]  /*3ec30*/  MUFU.EX2 R16, R6 ;  /* 0x0000000600107308 */ /* 0x000e260000000800 */
[----:B0-----:R2:W-:Y:S02]  /*3ec40*/  STL [R1+0x8b4], R16 ;  /* 0x0008b41001007387 */ /* 0x0015e40000100800 */
[----:B--2---:R-:W-:Y:S01]  /*3ec50*/  FMNMX R16, R7, R18, !PT ;  /* 0x0000001207107209 */ /* 0x004fe20007800000 */
[--C-:B------:R-:W-:Y:S02]  /*3ec60*/  FFMA R7, R12, UR9, -R17.reuse ;  /* 0x000000090c077c23 */ /* 0x100fe40008000811 */
[----:B------:R-:W2:Y:S01]  /*3ec70*/  LDL R12, [R1+0x240] ;  /* 0x00024000010c7983 */ /* 0x000ea20000100800 */
[----:B------:R-:W-:-:S04]  /*3ec80*/  FFMA R3, R29, UR9, -R17 ;  /* 0x000000091d037c23 */ /* 0x000fc80008000811 */
[----:B------:R-:W-:Y:S01]  /*3ec90*/  FMUL R3, R3, 1.4426950216293334961 ;  /* 0x3fb8aa3b03037820 */ /* 0x000fe20000400000 */
[----:B------:R-:W-:-:S03]  /*3eca0*/  LOP3.LUT R25, R25, 0x1c0, RZ, 0xc0, !PT ;  /* 0x000001c019197812 */ /* 0x000fc600078ec0ff */
[----:B------:R0:W1:Y:S02]  /*3ecb0*/  MUFU.EX2 R27, R3 ;  /* 0x00000003001b7308 */ /* 0x0000640000000800 */
[----:B------:R-:W3:Y:S04]  /*3ecc0*/  LDS R4, [R25+UR7+0x40c00] ;  /* 0x040c000719047984 */ /* 0x000ee80008000800 */
[----:B------:R4:W-:Y:S04]  /*3ecd0*/  STL [R1+0x93c], R16 ;  /* 0x00093c1001007387 */ /* 0x0009e80000100800 */
[----:B------:R-:W5:Y:S04]  /*3ece0*/  LDL.LU R19, [R1+0x140] ;  /* 0x0001400001137983 */ /* 0x000f680000300800 */
[----:B------:R-:W2:Y:S04]  /*3ecf0*/  LDS R5, [R25+UR7+0x40e00] ;  /* 0x040e000719057984 */ /* 0x000ea80008000800 */
[----:B------:R-:W2:Y:S01]  /*3ed00*/  LDS R6, [R25+UR7+0x41000] ;  /* 0x0410000719067984 */ /* 0x000ea20008000800 */
[----:B0-----:R-:W-:-:S06]  /*3ed10*/  FMUL R3, R7, 1.4426950216293334961 ;  /* 0x3fb8aa3b07037820 */ /* 0x001fcc0000400000 */
[----:B------:R-:W0:Y:S01]  /*3ed20*/  MUFU.EX2 R3, R3 ;  /* 0x0000000300037308 */ /* 0x000e220000000800 */
[--C-:B------:R-:W-:Y:S01]  /*3ed30*/  FFMA R7, R20, UR9, -R16.reuse ;  /* 0x0000000914077c23 */ /* 0x100fe20008000810 */
[----:B-1----:R-:W-:Y:S04]  /*3ed40*/  STL [R1+0x8b0], R27 ;  /* 0x0008b01b01007387 */ /* 0x002fe80000100800 */
[----:B0-----:R0:W-:Y:S01]  /*3ed50*/  STL [R1+0x8ac], R3 ;  /* 0x0008ac0301007387 */ /* 0x0011e20000100800 */
[----:B----4-:R-:W-:-:S03]  /*3ed60*/  FFMA R16, R13, UR9, -R16 ;  /* 0x000000090d107c23 */ /* 0x010fc60008000810 */
[----:B------:R-:W4:Y:S01]  /*3ed70*/  LDL.LU R20, [R1+0x144] ;  /* 0x0001440001147983 */ /* 0x000f220000300800 */
[----:B0-----:R-:W-:-:S03]  /*3ed80*/  FMUL R3, R7, 1.4426950216293334961 ;  /* 0x3fb8aa3b07037820 */ /* 0x001fc60000400000 */
[----:B------:R-:W0:Y:S03]  /*3ed90*/  LDS R7, [R25+UR7+0x41200] ;  /* 0x0412000719077984 */ /* 0x000e260008000800 */
[----:B------:R-:W1:Y:S02]  /*3eda0*/  MUFU.EX2 R3, R3 ;  /* 0x0000000300037308 */ /* 0x000e640000000800 */
[----:B-1----:R1:W-:Y:S02]  /*3edb0*/  STL [R1+0x8a8], R3 ;  /* 0x0008a80301007387 */ /* 0x0023e40000100800 */
[----:B-1----:R-:W-:Y:S01]  /*3edc0*/  FMUL R3, R16, 1.4426950216293334961 ;  /* 0x3fb8aa3b10037820 */ /* 0x002fe20000400000 */
[----:B---3--:R-:W-:-:S05]  /*3edd0*/  FMNMX R13, R4, R2, !PT ;  /* 0x00000002040d7209 */ /* 0x008fca0007800000 */
[----:B------:R-:W-:Y:S02]  /*3ede0*/  FFMA R4, R8, UR9, -R13 ;  /* 0x0000000908047c23 */ /* 0x000fe4000800080d */
[----:B------:R1:W3:Y:S01]  /*3edf0*/  MUFU.EX2 R8, R3 ;  /* 0x0000000300087308 */ /* 0x0002e20000000800 */
[----:B------:R-:W-:Y:S04]  /*3ee00*/  STL [R1+0x938], R13 ;  /* 0x0009380d01007387 */ /* 0x000fe80000100800 */
[----:B------:R-:W4:Y:S01]  /*3ee10*/  LDL R2, [R1+0x244] ;  /* 0x0002440001027983 */ /* 0x000f220000100800 */
[----:B------:R-:W-:-:S04]  /*3ee20*/  FMUL R4, R4, 1.4426950216293334961 ;  /* 0x3fb8aa3b04047820 */ /* 0x000fc80000400000 */
[----:B------:R-:W0:Y:S01]  /*3ee30*/  MUFU.EX2 R29, R4 ;  /* 0x00000004001d7308 */ /* 0x000e220000000800 */
[----:B-1----:R-:W1:Y:S04]  /*3ee40*/  LDS R3, [R25+UR7+0x41400] ;  /* 0x0414000719037984 */ /* 0x002e680008000800 */
[----:B---3--:R2:W-:Y:S04]  /*3ee50*/  STL [R1+0x8a4], R8 ;  /* 0x0008a40801007387 */ /* 0x0085e80000100800 */
[----:B------:R-:W3:Y:S01]  /*3ee60*/  LDL.LU R28, [R1+0x148] ;  /* 0x00014800011c7983 */ /* 0x000ee20000300800 */
[----:B--2---:R-:W-:Y:S01]  /*3ee70*/  FMNMX R8, R5, R12, !PT ;  /* 0x0000000c05087209 */ /* 0x004fe20007800000 */
[----:B------:R-:W-:-:S02]  /*3ee80*/  FFMA R5, R9, UR9, -R13 ;  /* 0x0000000909057c23 */ /* 0x000fc4000800080d */
[----:B------:R-:W2:Y:S02]  /*3ee90*/  LDL.LU R12, [R1+0x14c] ;  /* 0x00014c00010c7983 */ /* 0x000ea40000300800 */
[----:B------:R-:W-:-:S06]  /*3eea0*/  FMUL R5, R5, 1.4426950216293334961 ;  /* 0x3fb8aa3b05057820 */ /* 0x000fcc0000400000 */
[----:B------:R-:W1:Y:S01]  /*3eeb0*/  MUFU.EX2 R5, R5 ;  /* 0x0000000500057308 */ /* 0x000e620000000800 */
[----:B------:R4:W-:Y:S04]  /*3eec0*/  STL [R1+0x934], R8 ;  /* 0x0009340801007387 */ /* 0x0009e80000100800 */
[----:B0-----:R-:W-:Y:S04]  /*3eed0*/  STL [R1+0x8a0], R29 ;  /* 0x0008a01d01007387 */ /* 0x001fe80000100800 */
[----:B-1----:R-:W-:Y:S04]  /*3eee0*/  STL [R1+0x89c], R5 ;  /* 0x00089c0501007387 */ /* 0x002fe80000100800 */
[----:B------:R-:W2:Y:S04]  /*3eef0*/  LDL R13, [R1+0x248] ;  /* 0x00024800010d7983 */ /* 0x000ea80000100800 */
[----:B------:R-:W3:Y:S04]  /*3ef00*/  LDL.LU R17, [R1+0x100] ;  /* 0x0001000001117983 */ /* 0x000ee80000300800 */
[----:B------:R-:W3:Y:S01]  /*3ef10*/  LDL R9, [R1+0x24c] ;  /* 0x00024c0001097983 */ /* 0x000ee20000100800 */
[--C-:B------:R-:W-:Y:S01]  /*3ef20*/  FFMA R4, R10, UR9, -R8.reuse ;  /* 0x000000090a047c23 */ /* 0x100fe20008000808 */
[----:B------:R-:W-:-:S02]  /*3ef30*/  FFMA R11, R11, UR9, -R8 ;  /* 0x000000090b0b7c23 */ /* 0x000fc40008000808 */
[----:B------:R-:W0:Y:S01]  /*3ef40*/  LDS R5, [R25+UR7+0x41600] ;  /* 0x0416000719057984 */ /* 0x000e220008000800 */
[----:B------:R-:W-:-:S04]  /*3ef50*/  FMUL R4, R4, 1.4426950216293334961 ;  /* 0x3fb8aa3b04047820 */ /* 0x000fc80000400000 */
[----:B------:R1:W0:Y:S02]  /*3ef60*/  MUFU.EX2 R10, R4 ;  /* 0x00000004000a7308 */ /* 0x0002240000000800 */
[----:B-1----:R-:W-:Y:S01]  /*3ef70*/  FMUL R4, R11, 1.4426950216293334961 ;  /* 0x3fb8aa3b0b047820 */ /* 0x002fe20000400000 */
[----:B----4-:R-:W-:Y:S02]  /*3ef80*/  FMNMX R8, R6, R2, !PT ;  /* 0x0000000206087209 */ /* 0x010fe40007800000 */
[----:B------:R-:W4:Y:S03]  /*3ef90*/  LDL.LU R2, [R1+0x104] ;  /* 0x0001040001027983 */ /* 0x000f260000300800 */
[--C-:B-----5:R-:W-:Y:S01]  /*3efa0*/  FFMA R6, R19, UR9, -R8.reuse ;  /* 0x0000000913067c23 */ /* 0x120fe20008000808 */
[----:B------:R1:W-:Y:S03]  /*3efb0*/  STL [R1+0x930], R8 ;  /* 0x0009300801007387 */ /* 0x0003e60000100800 */
[----:B------:R-:W-:Y:S01]  /*3efc0*/  FMUL R6, R6, 1.4426950216293334961 ;  /* 0x3fb8aa3b06067820 */ /* 0x000fe20000400000 */
[----:B------:R-:W5:Y:S08]  /*3efd0*/  MUFU.EX2 R19, R4 ;  /* 0x0000000400137308 */ /* 0x000f700000000800 */
[----:B------:R5:W2:Y:S01]  /*3efe0*/  MUFU.EX2 R18, R6 ;  /* 0x0000000600127308 */ /* 0x000aa20000000800 */
[----:B-1----:R-:W-:Y:S01]  /*3eff0*/  FFMA R8, R20, UR9, -R8 ;  /* 0x0000000914087c23 */ /* 0x002fe20008000808 */
[----:B0-----:R-:W-:Y:S04]  /*3f000*/  STL [R1+0x898], R10 ;  /* 0x0008980a01007387 */ /* 0x001fe80000100800 */
[----:B------:R-:W4:Y:S04]  /*3f010*/  LDL.LU R11, [R1+0x108] ;  /* 0x00010800010b7983 */ /* 0x000f280000300800 */
[----:B------:R-:W4:Y:S01]  /*3f020*/  LDL.LU R20, [R1+0x10c] ;  /* 0x00010c0001147983 */ /* 0x000f220000300800 */
[----:B-----5:R-:W-:-:S03]  /*3f030*/  FMUL R6, R8, 1.4426950216293334961 ;  /* 0x3fb8aa3b08067820 */ /* 0x020fc60000400000 */
[----:B------:R-:W0:Y:S04]  /*3f040*/  LDS R4, [R25+UR7+0x41800] ;  /* 0x0418000719047984 */ /* 0x000e280008000800 */
[----:B------:R-:W-:Y:S01]  /*3f050*/  STL [R1+0x894], R19 ;  /* 0x0008941301007387 */ /* 0x000fe20000100800 */
[----:B--2---:R-:W-:-:S05]  /*3f060*/  FMNMX R13, R7, R13, !PT ;  /* 0x0000000d070d7209 */ /* 0x004fca0007800000 */
[--C-:B---3--:R-:W-:Y:S02]  /*3f070*/  FFMA R7, R28, UR9, -R13.reuse ;  /* 0x000000091c077c23 */ /* 0x108fe4000800080d */
[----:B------:R1:W2:Y:S01]  /*3f080*/  MUFU.EX2 R28, R6 ;  /* 0x00000006001c7308 */ /* 0x0002a20000000800 */
[----:B------:R3:W-:Y:S01]  /*3f090*/  STL [R1+0x92c], R13 ;  /* 0x00092c0d01007387 */ /* 0x0007e20000100800 */
[----:B------:R-:W-:-:S03]  /*3f0a0*/  FFMA R8, R12, UR9, -R13 ;  /* 0x000000090c087c23 */ /* 0x000fc6000800080d */
[----:B------:R-:W-:Y:S01]  /*3f0b0*/  STL [R1+0x890], R18 ;  /* 0x0008901201007387 */ /* 0x000fe20000100800 */
[----:B------:R-:W-:-:S03]  /*3f0c0*/  FMUL R7, R7, 1.4426950216293334961 ;  /* 0x3fb8aa3b07077820 */ /* 0x000fc60000400000 */
[----:B-1----:R-:W1:Y:S01]  /*3f0d0*/  LDS R6, [R25+UR7+0x41a00] ;  /* 0x041a000719067984 */ /* 0x002e620008000800 */
[----:B---3--:R-:W-:Y:S01]  /*3f0e0*/  FMNMX R13, R3, R9, !PT ;  /* 0x00000009030d7209 */ /* 0x008fe20007800000 */
[----:B------:R-:W-:Y:S02]  /*3f0f0*/  FMUL R3, R8, 1.4426950216293334961 ;  /* 0x3fb8aa3b08037820 */ /* 0x000fe40000400000 */
[----:B--2---:R-:W-:Y:S04]  /*3f100*/  STL [R1+0x88c], R28 ;  /* 0x00088c1c01007387 */ /* 0x004fe80000100800 */
[----:B------:R-:W0:Y:S04]  /*3f110*/  LDL R12, [R1+0x290] ;  /* 0x00029000010c7983 */ /* 0x000e280000100800 */
[----:B------:R-:W2:Y:S04]  /*3f120*/  LDL.LU R9, [R1+0x88] ;  /* 0x0000880001097983 */ /* 0x000ea80000300800 */
[----:B------:R-:W3:Y:S04]  /*3f130*/  LDL.LU R26, [R1+0x8c] ;  /* 0x00008c00011a7983 */ /* 0x000ee80000300800 */
[----:B------:R5:W-:Y:S04]  /*3f140*/  STL [R1+0x928], R13 ;  /* 0x0009280d01007387 */ /* 0x000be80000100800 */
[----:B------:R-:W2:Y:S01]  /*3f150*/  LDL R8, [R1+0x254] ;  /* 0x0002540001087983 */ /* 0x000ea20000100800 */
[----:B------:R5:W1:Y:S02]  /*3f160*/  MUFU.EX2 R16, R7 ;  /* 0x0000000700107308 */ /* 0x000a640000000800 */
[----:B-----5:R-:W-:-:S06]  /*3f170*/  FFMA R7, R17, UR9, -R13 ;  /* 0x0000000911077c23 */ /* 0x020fcc000800080d */
[----:B------:R5:W4:Y:S02]  /*3f180*/  MUFU.EX2 R17, R3 ;  /* 0x0000000300117308 */ /* 0x000b240000000800 */
[----:B-----5:R-:W-:Y:S01]  /*3f190*/  FMUL R3, R7, 1.4426950216293334961 ;  /* 0x3fb8aa3b07037820 */ /* 0x020fe20000400000 */
[----:B-1----:R-:W-:Y:S01]  /*3f1a0*/  STL [R1+0x888], R16 ;  /* 0x0008881001007387 */ /* 0x002fe20000100800 */
[----:B----4-:R-:W-:-:S04]  /*3f1b0*/  FFMA R7, R2, UR9, -R13 ;  /* 0x0000000902077c23 */ /* 0x010fc8000800080d */
[----:B------:R1:W4:Y:S01]  /*3f1c0*/  MUFU.EX2 R2, R3 ;  /* 0x0000000300027308 */ /* 0x0003220000000800 */
[----:B------:R-:W5:Y:S01]  /*3f1d0*/  LDL.LU R13, [R1+0x3044] ;  /* 0x00304400010d7983 */ /* 0x000f620000300800 */
[----:B------:R-:W-:-:S03]  /*3f1e0*/  FMUL R7, R7, 1.4426950216293334961 ;  /* 0x3fb8aa3b07077820 */ /* 0x000fc60000400000 */
[----:B------:R-:W-:Y:S04]  /*3f1f0*/  STL [R1+0x884], R17 ;  /* 0x0008841101007387 */ /* 0x000fe80000100800 */
[----:B-1----:R-:W1:Y:S04]  /*3f200*/  LDS R3, [R25+UR7+0x41c00] ;  /* 0x041c000719037984 */ /* 0x002e680008000800 */
[----:B----4-:R-:W-:Y:S01]  /*3f210*/  STL [R1+0x880], R2 ;  /* 0x0008800201007387 */ /* 0x010fe20000100800 */
[----:B--2---:R-:W-:-:S05]  /*3f220*/  FMNMX R8, R5, R8, !PT ;  /* 0x0000000805087209 */ /* 0x004fca0007800000 */
[--C-:B------:R-:W-:Y:S02]  /*3f230*/  FFMA R5, R11, UR9, -R8.reuse ;  /* 0x000000090b057c23 */ /* 0x100fe40008000808 */
[----:B------:R2:W4:Y:S02]  /*3f240*/  MUFU.EX2 R11, R7 ;  /* 0x00000007000b7308 */ /* 0x0005240000000800 */
[----:B------:R-:W-:Y:S01]  /*3f250*/  FMUL R5, R5, 1.4426950216293334961 ;  /* 0x3fb8aa3b05057820 */ /* 0x000fe20000400000 */
[----:B--2---:R-:W-:-:S04]  /*3f260*/  FFMA R7, R20, UR9, -R8 ;  /* 0x0000000914077c23 */ /* 0x004fc80008000808 */
[----:B------:R-:W-:Y:S01]  /*3f270*/  FMUL R7, R7, 1.4426950216293334961 ;  /* 0x3fb8aa3b07077820 */ /* 0x000fe20000400000 */
[----:B------:R2:W1:Y:S08]  /*3f280*/  MUFU.EX2 R20, R5 ;  /* 0x0000000500147308 */ /* 0x0004700000000800 */
[----:B------:R-:W1:Y:S01]  /*3f290*/  MUFU.EX2 R7, R7 ;  /* 0x0000000700077308 */ /* 0x000e620000000800 */
[----:B------:R-:W-:Y:S04]  /*3f2a0*/  STL [R1+0x924], R8 ;  /* 0x0009240801007387 */ /* 0x000fe80000100800 */
[----:B----4-:R-:W-:Y:S01]  /*3f2b0*/  STL [R1+0x87c], R11 ;  /* 0x00087c0b01007387 */ /* 0x010fe20000100800 */
[----:B0-----:R-:W-:-:S03]  /*3f2c0*/  FMNMX R12, R4, R12, !PT ;  /* 0x0000000c040c7209 */ /* 0x001fc60007800000 */
[----:B------:R-:W0:Y:S04]  /*3f2d0*/  LDS R8, [R25+UR7+0x41e00] ;  /* 0x041e000719087984 */ /* 0x000e280008000800 */
[----:B------:R-:W4:Y:S04]  /*3f2e0*/  LDL.LU R4, [R1+0x80] ;  /* 0x0000800001047983 */ /* 0x000f280000300800 */
[----:B--2---:R-:W2:Y:S04]  /*3f2f0*/  LDL.LU R5, [R1+0x84] ;  /* 0x0000840001057983 */ /* 0x004ea80000300800 */
[----:B-1----:R1:W-:Y:S04]  /*3f300*/  STL [R1+0x878], R20 ;  /* 0x0008781401007387 */ /* 0x0023e80000100800 */
[----:B-1----:R-:W3:Y:S04]  /*3f310*/  LDL R20, [R1+0x298] ;  /* 0x0002980001147983 */ /* 0x002ee80000100800 */
[----:B------:R-:W-:Y:S04]  /*3f320*/  STL [R1+0x920], R12 ;  /* 0x0009200c01007387 */ /* 0x000fe80000100800 */
[----:B------:R1:W-:Y:S04]  /*3f330*/  STL [R1+0x874], R7 ;  /* 0x0008740701007387 */ /* 0x0003e80000100800 */
[----:B-1----:R-:W3:Y:S01]  /*3f340*/  LDL R7, [R1+0x294] ;  /* 0x0002940001077983 */ /* 0x002ee20000100800 */
[--C-:B----4-:R-:W-:Y:S01]  /*3f350*/  FFMA R4, R4, UR9, -R12.reuse ;  /* 0x0000000904047c23 */ /* 0x110fe2000800080c */
[----:B--2---:R-:W-:-:S02]  /*3f360*/  FFMA R5, R5, UR9, -R12 ;  /* 0x0000000905057c23 */ /* 0x004fc4000800080c */
[----:B------:R-:W2:Y:S01]  /*3f370*/  LDL.LU R12, [R1+0x3040] ;  /* 0x00304000010c7983 */ /* 0x000ea20000300800 */
[----:B------:R-:W-:Y:S01]  /*3f380*/  FMUL R4, R4, 1.4426950216293334961 ;  /* 0x3fb8aa3b04047820 */ /* 0x000fe20000400000 */
[----:B------:R-:W-:-:S05]  /*3f390*/  FMUL R5, R5, 1.4426950216293334961 ;  /* 0x3fb8aa3b05057820 */ /* 0x000fca0000400000 */
[----:B------:R-:W1:Y:S08]  /*3f3a0*/  MUFU.EX2 R4, R4 ;  /* 0x0000000400047308 */ /* 0x000e700000000800 */
[----:B------:R-:W4:Y:S01]  /*3f3b0*/  MUFU.EX2 R5, R5 ;  /* 0x0000000500057308 */ /* 0x000f220000000800 */
[----:B---3--:R-:W-:-:S05]  /*3f3c0*/  FMNMX R7, R6, R7, !PT ;  /* 0x0000000706077209 */ /* 0x008fca0007800000 */
[----:B------:R-:W-:-:S04]  /*3f3d0*/  FFMA R6, R9, UR9, -R7 ;  /* 0x0000000909067c23 */ /* 0x000fc80008000807 */
[----:B------:R-:W-:-:S06]  /*3f3e0*/  FMUL R6, R6, 1.4426950216293334961 ;  /* 0x3fb8aa3b06067820 */ /* 0x000fcc0000400000 */
[----:B------:R-:W3:Y:S01]  /*3f3f0*/  MUFU.EX2 R6, R6 ;  /* 0x0000000600067308 */ /* 0x000ee20000000800 */
[----:B-1----:R-:W-:Y:S04]  /*3f400*/  STL [R1+0x870], R4 ;  /* 0x0008700401007387 */ /* 0x002fe80000100800 */
[----:B------:R1:W-:Y:S04]  /*3f410*/  STL [R1+0x91c], R7 ;  /* 0x00091c0701007387 */ /* 0x0003e80000100800 */
[----:B------:R-:W5:Y:S04]  /*3f420*/  LDL.LU R9, [R1+0x180] ;  /* 0x0001800001097983 */ /* 0x000f680000300800 */
[----:B----4-:R-:W-:Y:S04]  /*3f430*/  STL [R1+0x86c], R5 ;  /* 0x00086c0501007387 */ /* 0x010fe80000100800 */
[----:B------:R-:W-:Y:S04]  /*3f440*/  LDS R4, [R25+UR7+0x42000] ;  /* 0x0420000719047984 */ /* 0x000fe80008000800 */
[----:B------:R4:W0:Y:S01]  /*3f450*/  LDS R5, [R25+UR7+0x42200] ;  /* 0x0422000719057984 */ /* 0x0008220008000800 */
[----:B------:R-:W-:Y:S01]  /*3f460*/  FMNMX R20, R3, R20, !PT ;  /* 0x0000001403147209 */ /* 0x000fe20007800000 */
[----:B-1----:R-:W-:-:S02]  /*3f470*/  FFMA R7, R26, UR9, -R7 ;  /* 0x000000091a077c23 */ /* 0x002fc40008000807 */
[----:B----4-:R-:W4:Y:S04]  /*3f480*/  LDL.LU R25, [R1+0x184] ;  /* 0x0001840001197983 */ /* 0x010f280000300800 */
[----:B---3--:R2:W-:Y:S01]  /*3f490*/  STL [R1+0x868], R6 ;  /* 0x0008680601007387 */ /* 0x0085e20000100800 */
[----:B------:R-:W-:-:S03]  /*3f4a0*/  FMUL R3, R7, 1.4426950216293334961 ;  /* 0x3fb8aa3b07037820 */ /* 0x000fc60000400000 */
[----:B------:R-:W0:Y:S04]  /*3f4b0*/  LDL R7, [R1+0x29c] ;  /* 0x00029c0001077983 */ /* 0x000e280000100800 */
[----:B------:R1:W-:Y:S04]  /*3f4c0*/  STL [R1+0x918], R20 ;  /* 0x0009181401007387 */ /* 0x0003e80000100800 */
[----:B------:R-:W3:Y:S01]  /*3f4d0*/  LDL.LU R26, [R1+0x188] ;  /* 0x00018800011a7983 */ /* 0x000ee20000300800 */
[----:B------:R-:W1:Y:S01]  /*3f4e0*/  MUFU.EX2 R3, R3 ;  /* 0x0000000300037308 */ /* 0x000e620000000800 */
[----:B--2---:R-:W-:-:S04]  /*3f4f0*/  FFMA R6, R12, UR9, -R20 ;  /* 0x000000090c067c23 */ /* 0x004fc80008000814 */
[----:B------:R-:W-:Y:S01]  /*3f500*/  FMUL R6, R6, 1.4426950216293334961 ;  /* 0x3fb8aa3b06067820 */ /* 0x000fe20000400000 */
[----:B------:R-:W-:Y:S02]  /*3f510*/  IMAD.SHL.U32 R12, R21, 0x10, RZ ;  /* 0x00000010150c7824 */ /* 0x000fe400078e00ff */
[----:B------:R-:W2:Y:S04]  /*3f520*/  LDL.LU R21, [R1+0x18c] ;  /* 0x00018c0001157983 */ /* 0x000ea80000300800 */
[----:B-1----:R-:W-:Y:S01]  /*3f530*/  STL [R1+0x864], R3 ;  /* 0x0008640301007387 */ /* 0x002fe20000100800 */
[----:B0-----:R-:W-:Y:S01]  /*3f540*/  FMNMX R8, R8, R7, !PT ;  /* 0x0000000708087209 */ /* 0x001fe20007800000 */
[----:B-----5:R-:W-:Y:S02]  /*3f550*/  FFMA R7, R13, UR9, -R20 ;  /* 0x000000090d077c23 */ /* 0x020fe40008000814 */
[----:B------:R0:W1:Y:S01]  /*3f560*/  MUFU.EX2 R20, R6 ;  /* 0x0000000600147308 */ /* 0x0000620000000800 */
[----:B------:R-:W5:Y:S04]  /*3f570*/  LDL R13, [R1+0x2ec] ;  /* 0x0002ec00010d7983 */ /* 0x000f680000100800 */
[----:B------:R-:W-:Y:S01]  /*3f580*/  STL [R1+0x914], R8 ;  /* 0x0009140801007387 */ /* 0x000fe20000100800 */
[----:B0-----:R-:W-:-:S03]  /*3f590*/  FFMA R6, R14, UR9, -R8 ;  /* 0x000000090e067c23 */ /* 0x001fc60008000808 */
[----:B-1----:R0:W-:Y:S04]  /*3f5a0*/  STL [R1+0x860], R20 ;  /* 0x0008601401007387 */ /* 0x0021e80000100800 */
[----:B------:R-:W2:Y:S01]  /*3f5b0*/  LDL R14, [R1+0x2e8] ;  /* 0x0002e800010e7983 */ /* 0x000ea20000100800 */
[----:B------:R-:W-:Y:S01]  /*3f5c0*/  FMUL R7, R7, 1.4426950216293334961 ;  /* 0x3fb8aa3b07077820 */ /* 0x000fe20000400000 */
[----:B------:R-:W-:-:S03]  /*3f5d0*/  FMUL R6, R6, 1.4426950216293334961 ;  /* 0x3fb8aa3b06067820 */ /* 0x000fc60000400000 */
[----:B0-----:R0:W1:Y:S08]  /*3f5e0*/  MUFU.EX2 R20, R7 ;  /* 0x0000000700147308 */ /* 0x0010700000000800 */
[----:B------:R-:W3:Y:S01]  /*3f5f0*/  MUFU.EX2 R6, R6 ;  /* 0x0000000600067308 */ /* 0x000ee20000000800 */
[----:B0-----:R-:W-:-:S04]  /*3f600*/  FFMA R7, R15, UR9, -R8 ;  /* 0x000000090f077c23 */ /* 0x001fc80008000808 */
[----:B------:R-:W-:-:S06]  /*3f610*/  FMUL R7, R7, 1.4426950216293334961 ;  /* 0x3fb8aa3b07077820 */ /* 0x000fcc0000400000 */
[----:B------:R-:W0:Y:S01]  /*3f620*/  MUFU.EX2 R7, R7 ;  /* 0x0000000700077308 */ /* 0x000e220000000800 */
[----:B-1----:R1:W-:Y:S04]  /*3f630*/  STL [R1+0x85c], R20 ;  /* 0x00085c1401007387 */ /* 0x0023e80000100800 */
[----:B-1----:R-:W4:Y:S04]  /*3f640*/  LDL.LU R20, [R1+0x154] ;  /* 0x0001540001147983 */ /* 0x002f280000300800 */
[----:B---3--:R-:W-:Y:S01]  /*3f650*/  STL [R1+0x858], R6 ;  /* 0x0008580601007387 */ /* 0x008fe20000100800 */
[----:B-----5:R-:W-:-:S02]  /*3f660*/  FMNMX R13, R5, R13, !PT ;  /* 0x0000000d050d7209 */ /* 0x020fc40007800000 */
[----:B--2---:R-:W-:-:S05]  /*3f670*/  FMNMX R14, R4, R14, !PT ;  /* 0x0000000e040e7209 */ /* 0x004fca0007800000 */
[----:B------:R-:W-:-:S04]  /*3f680*/  FFMA R4, R9, UR9, -R14 ;  /* 0x0000000909047c23 */ /* 0x000fc8000800080e */
[----:B------:R-:W-:Y:S01]  /*3f690*/  FMUL R4, R4, 1.4426950216293334961 ;  /* 0x3fb8aa3b04047820 */ /* 0x000fe20000400000 */
[----:B----4-:R-:W-:-:S05]  /*3f6a0*/  FFMA R5, R25, UR9, -R14 ;  /* 0x0000000919057c23 */ /* 0x010fca000800080e */
[----:B------:R-:W1:Y:S01]  /*3f6b0*/  MUFU.EX2 R4, R4 ;  /* 0x0000000400047308 */ /* 0x000e620000000800 */
[----:B------:R-:W-:-:S07]  /*3f6c0*/  FMUL R5, R5, 1.4426950216293334961 ;  /* 0x3fb8aa3b05057820 */ /* 0x000fce0000400000 */
[----:B------:R-:W2:Y:S01]  /*3f6d0*/  MUFU.EX2 R5, R5 ;  /* 0x0000000500057308 */ /* 0x000ea20000000800 */
[----:B------:R3:W-:Y:S04]  /*3f6e0*/  STL [R1+0x910], R14 ;  /* 0x0009100e01007387 */ /* 0x0007e80000100800 */
[----:B------:R-:W4:Y:S04]  /*3f6f0*/  LDL R9, [R1+0x2f0] ;  /* 0x0002f00001097983 */ /* 0x000f280000100800 */
[----:B0-----:R-:W-:Y:S04]  /*3f700*/  STL [R1+0x854], R7 ;  /* 0x0008540701007387 */ /* 0x001fe80000100800 */
[----:B------:R-:W-:Y:S04]  /*3f710*/  STL [R1+0x90c], R13 ;  /* 0x00090c0d01007387 */ /* 0x000fe80000100800 */
[----:B------:R-:W5:Y:S04]  /*3f720*/  LDL.LU R15, [R1+0x40] ;  /* 0x00004000010f7983 */ /* 0x000f680000300800 */
[----:B-1----:R0:W-:Y:S04]  /*3f730*/  STL [R1+0x850], R4 ;  /* 0x0008500401007387 */ /* 0x0021e80000100800 */
[----:B------:R-:W5:Y:S04]  /*3f740*/  LDL.LU R25, [R1+0x44] ;  /* 0x0000440001197983 */ /* 0x000f680000300800 */
[----:B---3--:R-:W3:Y:S04]  /*3f750*/  LDL R14, [R1+0x2f4] ;  /* 0x0002f400010e7983 */ /* 0x008ee80000100800 */
[----:B--2---:R1:W-:Y:S01]  /*3f760*/  STL [R1+0x84c], R5 ;  /* 0x00084c0501007387 */ /* 0x0043e20000100800 */
[----:B0-----:R-:W-:-:S04]  /*3f770*/  FFMA R4, R26, UR9, -R13 ;  /* 0x000000091a047c23 */ /* 0x001fc8000800080d */
[----:B------:R-:W-:Y:S01]  /*3f780*/  FMUL R4, R4, 1.4426950216293334961 ;  /* 0x3fb8aa3b04047820 */ /* 0x000fe20000400000 */
[----:B-1----:R-:W-:-:S03]  /*3f790*/  FFMA R5, R21, UR9, -R13 ;  /* 0x0000000915057c23 */ /* 0x002fc6000800080d */
[----:B------:R0:W1:Y:S02]  /*3f7a0*/  MUFU.EX2 R13, R4 ;  /* 0x00000004000d7308 */ /* 0x0000640000000800 */
[----:B0-----:R-:W2:Y:S01]  /*3f7b0*/  LDL.LU R4, [R1+0x150] ;  /* 0x0001500001047983 */ /* 0x001ea20000300800 */
[----:B------:R-:W-:-:S03]  /*3f7c0*/  LOP3.LUT R12, R12, 0x1c0, RZ, 0xc0, !PT ;  /* 0x000001c00c0c7812 */ /* 0x000fc600078ec0ff */
[----:B------:R-:W3:Y:S04]  /*3f7d0*/  LDL.LU R26, [R1+0x48] ;  /* 0x00004800011a7983 */ /* 0x000ee80000300800 */
[----:B------:R-:W4:Y:S04]  /*3f7e0*/  LDS R3, [R12+UR7+0x42400] ;  /* 0x042400070c037984 */ /* 0x000f280008000800 */
[----:B------:R-:W3:Y:S04]  /*3f7f0*/  LDS R8, [R12+UR7+0x42600] ;  /* 0x042600070c087984 */ /* 0x000ee80008000800 */
[----:B-1----:R0:W-:Y:S04]  /*3f800*/  STL [R1+0x848], R13 ;  /* 0x0008480d01007387 */ /* 0x0021e80000100800 */
[----:B------:R-:W1:Y:S04]  /*3f810*/  LDS R6, [R12+UR7+0x42800] ;  /* 0x042800070c067984 */ /* 0x000e680008000800 */
[----:B------:R-:W0:Y:S01]  /*3f820*/  LDS R7, [R12+UR7+0x42a00] ;  /* 0x042a00070c077984 */ /* 0x000e220008000800 */
[----:B----4-:R-:W-:Y:S01]  /*3f830*/  FMNMX R21, R3, R9, !PT ;  /* 0x0000000903157209 */ /* 0x010fe20007800000 */
[----:B------:R-:W-:-:S02]  /*3f840*/  FMUL R3, R5, 1.4426950216293334961 ;  /* 0x3fb8aa3b05037820 */ /* 0x000fc40000400000 */
[----:B------:R-:W1:Y:S04]  /*3f850*/  LDL R9, [R1+0x2f8] ;  /* 0x0002f80001097983 */ /* 0x000e680000100800 */
[----:B0-----:R-:W4:Y:S01]  /*3f860*/  LDL.LU R13, [R1+0x4c] ;  /* 0x00004c00010d7983 */ /* 0x001f220000300800 */
[----:B------:R0:W5:Y:S03]  /*3f870*/  MUFU.EX2 R5, R3 ;  /* 0x0000000300057308 */ /* 0x0001660000000800 */
[----:B------:R-:W-:Y:S04]  /*3f880*/  STL [R1+0x908], R21 ;  /* 0x0009081501007387 */ /* 0x000fe80000100800 */
[----:B0-----:R-:W0:Y:S04]  /*3f890*/  LDS R3, [R12+UR7+0x42c00] ;  /* 0x042c00070c037984 */ /* 0x001e280008000800 */
[----:B-----5:R5:W-:Y:S02]  /*3f8a0*/  STL [R1+0x844], R5 ;  /* 0x0008440501007387 */ /* 0x020be40000100800 */
[--C-:B-----5:R-:W-:Y:S01]  /*3f8b0*/  FFMA R5, R20, UR9, -R21.reuse ;  /* 0x0000000914057c23 */ /* 0x120fe20008000815 */
[----:B--2---:R-:W-:-:S02]  /*3f8c0*/  FFMA R4, R4, UR9, -R21 ;  /* 0x0000000904047c23 */ /* 0x004fc40008000815 */
[----:B------:R-:W2:Y:S02]  /*3f8d0*/  LDL.LU R21, [R1+0x303c] ;  /* 0x00303c0001157983 */ /* 0x000ea40000300800 */
[----:B------:R-:W-:-:S04]  /*3f8e0*/  FMUL R4, R4, 1.4426950216293334961 ;  /* 0x3fb8aa3b04047820 */ /* 0x000fc80000400000 */
[----:B------:R5:W0:Y:S02]  /*3f8f0*/  MUFU.EX2 R20, R4 ;  /* 0x0000000400147308 */ /* 0x000a240000000800 */
[----:B-----5:R-:W5:Y:S04]  /*3f900*/  LDL.LU R4, [R1+0x158] ;  /* 0x0001580001047983 */ /* 0x020f680000300800 */
[----:B0-----:R3:W-:Y:S02]  /*3f910*/  STL [R1+0x840], R20 ;  /* 0x0008401401007387 */ /* 0x0017e40000100800 */
[----:B---3--:R-:W-:Y:S02]  /*3f920*/  FMNMX R20, R8, R14, !PT ;  /* 0x0000000e08147209 */ /* 0x008fe40007800000 */
[----:B------:R-:W3:Y:S01]  /*3f930*/  LDL.LU R8, [R1+0x15c] ;  /* 0x00015c0001087983 */ /* 0x000ee20000300800 */
[----:B------:R-:W-:-:S03]  /*3f940*/  FMUL R5, R5, 1.4426950216293334961 ;  /* 0x3fb8aa3b05057820 */ /* 0x000fc60000400000 */
[----:B------:R-:W2:Y:S03]  /*3f950*/  LDL R14, [R1+0x2fc] ;  /* 0x0002fc00010e7983 */ /* 0x000ea60000100800 */
[----:B------:R-:W0:Y:S01]  /*3f960*/  MUFU.EX2 R5, R5 ;  /* 0x0000000500057308 */ /* 0x000e220000000800 */
[----:B------:R-:W-:Y:S04]  /*3f970*/  STL [R1+0x904], R20 ;  /* 0x0009041401007387 */ /* 0x000fe80000100800 */
[----:B0-----:R3:W-:Y:S01]  /*3f980*/  STL [R1+0x83c], R5 ;  /* 0x00083c0501007387 */ /* 0x0017e20000100800 */
[----:B-1----:R-:W-:Y:S01]  /*3f990*/  FMNMX R6, R6, R9, !PT ;  /* 0x0000000906067209 */ /* 0x002fe20007800000 */
[--C-:B-----5:R-:W-:Y:S01]  /*3f9a0*/  FFMA R4, R4, UR9, -R20.reuse ;  /* 0x0000000904047c23 */ /* 0x120fe20008000814 */
[----:B---3--:R-:W-:-:S02]  /*3f9b0*/  FFMA R5, R8, UR9, -R20 ;  /* 0x0000000908057c23 */ /* 0x008fc40008000814 */
[----:B------:R-:W3:Y:S04]  /*3f9c0*/  LDL.LU R20, [R1+0x3038] ;  /* 0x0030380001147983 */ /* 0x000ee80000300800 */
[----:B------:R-:W5:Y:S01]  /*3f9d0*/  LDL R9, [R1+0x6e8] ;  /* 0x0006e80001097983 */ /* 0x000f620000100800 */
[----:B------:R-:W-:Y:S01]  /*3f9e0*/  FMUL R4, R4, 1.4426950216293334961 ;  /* 0x3fb8aa3b04047820 */ /* 0x000fe20000400000 */
[----:B--2---:R-:W-:Y:S02]  /*3f9f0*/  FMNMX R7, R7, R14, !PT ;  /* 0x0000000e07077209 */ /* 0x004fe40007800000 */
[----:B------:R-:W0:Y:S03]  /*3fa00*/  LDS R8, [R12+UR7+0x42e00] ;  /* 0x042e00070c087984 */ /* 0x000e260008000800 */
[----:B------:R-:W1:Y:S01]  /*3fa10*/  MUFU.EX2 R4, R4 ;  /* 0x0000000400047308 */ /* 0x000e620000000800 */
[----:B------:R-:W-:Y:S01]  /*3fa20*/  FMUL R5, R5, 1.4426950216293334961 ;  /* 0x3fb8aa3b05057820 */ /* 0x000fe20000400000 */
[----:B-1----:R1:W-:Y:S04]  /*3fa30*/  STL [R1+0x838], R4 ;  /* 0x0008380401007387 */ /* 0x0023e80000100800 */
[----:B------:R2:W-:Y:S01]  /*3fa40*/  STL [R1+0x900], R6 ;  /* 0x0009000601007387 */ /* 0x0005e20000100800 */
[----:B-1----:R-:W-:-:S02]  /*3fa50*/  FFMA R4, R15, UR9, -R6 ;  /* 0x000000090f047c23 */ /* 0x002fc40008000806 */
[----:B------:R1:W0:Y:S02]  /*3fa60*/  MUFU.EX2 R15, R5 ;  /* 0x00000005000f7308 */ /* 0x0002240000000800 */
[----:B------:R-:W-:Y:S01]  /*3fa70*/  FMUL R4, R4, 1.4426950216293334961 ;  /* 0x3fb8aa3b04047820 */ /* 0x000fe20000400000 */
[----:B-1----:R-:W-:-:S05]  /*3fa80*/  FFMA R5, R25, UR9, -R6 ;  /* 0x0000000919057c23 */ /* 0x002fca0008000806 */
[----:B--2---:R1:W2:Y:S01]  /*3fa90*/  MUFU.EX2 R6, R4 ;  /* 0x0000000400067308 */ /* 0x0042a20000000800 */
[----:B------:R-:W-:Y:S01]  /*3faa0*/  FMUL R5, R5, 1.4426950216293334961 ;  /* 0x3fb8aa3b05057820 */ /* 0x000fe20000400000 */
[----:B0-----:R0:W-:Y:S04]  /*3fab0*/  STL [R1+0x834], R15 ;  /* 0x0008340f01007387 */ /* 0x0011e80000100800 */
[----:B-1----:R-:W1:Y:S02]  /*3fac0*/  LDS R4, [R12+UR7+0x43000] ;  /* 0x043000070c047984 */ /* 0x002e640008000800 */
[----:B------:R-:W0:Y:S02]  /*3fad0*/  MUFU.EX2 R5, R5 ;  /* 0x0000000500057308 */ /* 0x000e240000000800 */
[----:B--2---:R2:W-:Y:S04]  /*3fae0*/  STL [R1+0x830], R6 ;  /* 0x0008300601007387 */ /* 0x0045e80000100800 */
[----:B------:R-:W3:Y:S04]  /*3faf0*/  LDL.LU R25, [R1+0x1d0] ;  /* 0x0001d00001197983 */ /* 0x000ee80000300800 */
[----:B------:R-:W-:Y:S04]  /*3fb00*/  STL [R1+0x8fc], R7 ;  /* 0x0008fc0701007387 */ /* 0x000fe80000100800 */
[----:B0-----:R-:W3:Y:S01]  /*3fb10*/  LDL R15, [R1+0x6ec] ;  /* 0x0006ec00010f7983 */ /* 0x001ee20000100800 */
[----:B--2---:R-:W-:-:S03]  /*3fb20*/  FFMA R6, R26, UR9, -R7 ;  /* 0x000000091a067c23 */ /* 0x004fc60008000807 */
[----:B------:R-:W2:Y:S01]  /*3fb30*/  LDL.LU R26, [R1+0x1d4] ;  /* 0x0001d400011a7983 */ /* 0x000ea20000300800 */
[----:B------:R-:W-:-:S03]  /*3fb40*/  FMUL R6, R6, 1.4426950216293334961 ;  /* 0x3fb8aa3b06067820 */ /* 0x000fc60000400000 */
[----:B------:R4:W-:Y:S02]  /*3fb50*/  STL [R1+0x82c], R5 ;  /* 0x00082c0501007387 */ /* 0x0009e40000100800 */
[----:B----4-:R-:W-:Y:S02]  /*3fb60*/  FFMA R5, R13, UR9, -R7 ;  /* 0x000000090d057c23 */ /* 0x010fe40008000807 */
[----:B------:R-:W0:Y:S01]  /*3fb70*/  LDS R7, [R12+UR7+0x43200] ;  /* 0x043200070c077984 */ /* 0x000e220008000800 */
[----:B-----5:R-:W-:Y:S02]  /*3fb80*/  FMNMX R14, R3, R9, !PT ;  /* 0x00000009030e7209 */ /* 0x020fe40007800000 */
[----:B------:R-:W4:Y:S01]  /*3fb90*/  MUFU.EX2 R3, R6 ;  /* 0x0000000600037308 */ /* 0x000f220000000800 */
[----:B------:R-:W5:Y:S04]  /*3fba0*/  LDL.LU R9, [R1+0x1d8] ;  /* 0x0001d80001097983 */ /* 0x000f680000300800 */
[----:B------:R-:W1:Y:S04]  /*3fbb0*/  LDL R13, [R1+0x954] ;  /* 0x00095400010d7983 */ /* 0x000e680000100800 */
[----:B------:R-:W-:Y:S04]  /*3fbc0*/  STL [R1+0x8f8], R14 ;  /* 0x0008f80e01007387 */ /* 0x000fe80000100800 */
[----:B----4-:R4:W-:Y:S02]  /*3fbd0*/  STL [R1+0x828], R3 ;  /* 0x0008280301007387 */ /* 0x0109e40000100800 */
[----:B----4-:R-:W-:-:S04]  /*3fbe0*/  FMUL R3, R5, 1.4426950216293334961 ;  /* 0x3fb8aa3b05037820 */ /* 0x010fc80000400000 */
[----:B------:R-:W4:Y:S01]  /*3fbf0*/  MUFU.EX2 R6, R3 ;  /* 0x0000000300067308 */ /* 0x000f220000000800 */
[--C-:B---3--:R-:W-:Y:S01]  /*3fc00*/  FFMA R5, R20, UR9, -R14.reuse ;  /* 0x0000000914057c23 */ /* 0x108fe2000800080e */
[----:B----4-:R3:W-:Y:S04]  /*3fc10*/  STL [R1+0x824], R6 ;  /* 0x0008240601007387 */ /* 0x0107e80000100800 */
[----:B------:R-:W0:Y:S01]  /*3fc20*/  LDL R20, [R1+0x958] ;  /* 0x0009580001147983 */ /* 0x000e220000100800 */
[----:B------:R-:W-:Y:S01]  /*3fc30*/  FMUL R3, R5, 1.4426950216293334961 ;  /* 0x3fb8aa3b05037820 */ /* 0x000fe20000400000 */
[----:B------:R-:W-:Y:S02]  /*3fc40*/  FFMA R5, R21, UR9, -R14 ;  /* 0x0000000915057c23 */ /* 0x000fe4000800080e */
[----:B------:R-:W4:Y:S02]  /*3fc50*/  LDL.LU R14, [R1+0x1dc] ;  /* 0x0001dc00010e7983 */ /* 0x000f240000300800 */
[----:B------:R-:W-:Y:S01]  /*3fc60*/  FMUL R5, R5, 1.4426950216293334961 ;  /* 0x3fb8aa3b05057820 */ /* 0x000fe20000400000 */
[----:B------:R-:W2:Y:S01]  /*3fc70*/  MUFU.EX2 R3, R3 ;  /* 0x0000000300037308 */ /* 0x000ea20000000800 */
[----:B------:R-:W-:-:S07]  /*3fc80*/  FMNMX R8, R8, R15, !PT ;  /* 0x0000000f08087209 */ /* 0x000fce0007800000 */
[----:B------:R2:W2:Y:S01]  /*3fc90*/  MUFU.EX2 R15, R5 ;  /* 0x00000005000f7308 */ /* 0x0004a20000000800 */
[----:B---3--:R-:W-:Y:S01]  /*3fca0*/  FFMA R6, R22, UR9, -R8 ;  /* 0x0000000916067c23 */ /* 0x008fe20008000808 */
[----:B--2---:R-:W-:Y:S04]  /*3fcb0*/  STL [R1+0x820], R3 ;  /* 0x0008200301007387 */ /* 0x004fe80000100800 */
[----:B------:R2:W-:Y:S01]  /*3fcc0*/  STL [R1+0x8f4], R8 ;  /* 0x0008f40801007387 */ /* 0x0005e20000100800 */
[----:B------:R-:W-:-:S03]  /*3fcd0*/  FMUL R6, R6, 1.4426950216293334961 ;  /* 0x3fb8aa3b06067820 */ /* 0x000fc60000400000 */
[----:B------:R-:W3:Y:S04]  /*3fce0*/  LDS R3, [R12+UR7+0x43400] ;  /* 0x043400070c037984 */ /* 0x000ee80008000800 */
[----:B------:R-:W0:Y:S01]  /*3fcf0*/  LDS R5, [R12+UR7+0x43600] ;  /* 0x043600070c057984 */ /* 0x000e220008000800 */
[----:B--2---:R-:W-:-:S03]  /*3fd00*/  FFMA R8, R23, UR9, -R8 ;  /* 0x0000000917087c23 */ /* 0x004fc60008000808 */
[----:B------:R1:W-:Y:S01]  /*3fd10*/  STL [R1+0x81c], R15 ;  /* 0x00081c0f01007387 */ /* 0x0003e20000100800 */
[----:B------:R-:W2:Y:S01]  /*3fd20*/  MUFU.EX2 R6, R6 ;  /* 0x0000000600067308 */ /* 0x000ea20000000800 */
[----:B-1----:R-:W-:Y:S01]  /*3fd30*/  FMNMX R15, R4, R13, !PT ;  /* 0x0000000d040f7209 */ /* 0x002fe20007800000 */
[----:B------:R-:W-:Y:S01]  /*3fd40*/  FMUL R4, R8, 1.4426950216293334961 ;  /* 0x3fb8aa3b08047820 */ /* 0x000fe20000400000 */
[----:B------:R-:W3:Y:S05]  /*3fd50*/  LDL.LU R13, [R1+0x1bc] ;  /* 0x0001bc00010d7983 */ /* 0x000eea0000300800 */
[----:B------:R-:W1:Y:S01]  /*3fd60*/  MUFU.EX2 R21, R4 ;  /* 0x0000000400157308 */ /* 0x000e620000000800 */
[----:B--2---:R-:W-:Y:S01]  /*3fd70*/  STL [R1+0x818], R6 ;  /* 0x0008180601007387 */ /* 0x004fe20000100800 */
[----:B------:R-:W-:-:S03]  /*3fd80*/  FFMA R8, R25, UR9, -R15 ;  /* 0x0000000919087c23 */ /* 0x000fc6000800080f */
[----:B------:R2:W-:Y:S04]  /*3fd90*/  STL [R1+0x8f0], R15 ;  /* 0x0008f00f01007387 */ /* 0x0005e80000100800 */
[----:B------:R-:W-:Y:S04]  /*3fda0*/  LDS R6, [R12+UR7+0x43800] ;  /* 0x043800070c067984 */ /* 0x000fe80008000800 */
[----:B-1----:R1:W-:Y:S01]  /*3fdb0*/  STL [R1+0x814], R21 ;  /* 0x0008141501007387 */ /* 0x0023e20000100800 */
[----:B0-----:R-:W-:Y:S01]  /*3fdc0*/  FMNMX R25, R7, R20, !PT ;  /* 0x0000001407197209 */ /* 0x001fe20007800000 */
[----:B------:R-:W-:-:S02]  /*3fdd0*/  FFMA R7, R26, UR9, -R15 ;  /* 0x000000091a077c23 */ /* 0x000fc4000800080f */
[----:B------:R-:W3:Y:S01]  /*3fde0*/  LDL R26, [R1+0x95c] ;  /* 0x00095c00011a7983 */ /* 0x000ee20000100800 */
[----:B------:R-:W-:-:S04]  /*3fdf0*/  FMUL R4, R8, 1.4426950216293334961 ;  /* 0x3fb8aa3b08047820 */ /* 0x000fc80000400000 */
[----:B------:R-:W0:Y:S01]  /*3fe00*/  MUFU.EX2 R8, R4 ;  /* 0x0000000400087308 */ /* 0x000e220000000800 */
[----:B------:R-:W-:Y:S04]  /*3fe10*/  STL [R1+0x8ec], R25 ;  /* 0x0008ec1901007387 */ /* 0x000fe80000100800 */
[----:B0-----:R-:W-:Y:S04]  /*3fe20*/  STL [R1+0x810], R8 ;  /* 0x0008100801007387 */ /* 0x001fe80000100800 */
[----:B--2---:R-:W2:Y:S01]  /*3fe30*/  LDL R15, [R1+0x960] ;  /* 0x00096000010f7983 */ /* 0x004ea20000100800 */
[----:B------:R-:W-:Y:S01]  /*3fe40*/  FMUL R7, R7, 1.4426950216293334961 ;  /* 0x3fb8aa3b07077820 */ /* 0x000fe20000400000 */
[----:B-----5:R-:W-:-:S02]  /*3fe50*/  FFMA R4, R9, UR9, -R25 ;  /* 0x0000000909047c23 */ /* 0x020fc40008000819 */
[----:B------:R-:W5:Y:S02]  /*3fe60*/  LDL R23, [R1+0x8b4] ;  /* 0x0008b40001177983 */ /* 0x000f640000100800 */
[----:B------:R-:W-:Y:S01]  /*3fe70*/  FMUL R4, R4, 1.4426950216293334961 ;  /* 0x3fb8aa3b04047820 */ /* 0x000fe20000400000 */
[----:B------:R-:W0:Y:S08]  /*3fe80*/  MUFU.EX2 R7, R7 ;  /* 0x0000000700077308 */ /* 0x000e300000000800 */
[----:B------:R-:W1:Y:S01]  /*3fe90*/  MUFU.EX2 R4, R4 ;  /* 0x0000000400047308 */ /* 0x000e620000000800 */
[----:B0-----:R4:W-:Y:S04]  /*3fea0*/  STL [R1+0x80c], R7 ;  /* 0x00080c0701007387 */ /* 0x0019e80000100800 */
[----:B------:R-:W5:Y:S04]  /*3feb0*/  LDL R22, [R1+0x8b8] ;  /* 0x0008b80001167983 */ /* 0x000f680000100800 */
[----:B-1----:R-:W5:Y:S04]  /*3fec0*/  LDL R21, [R1+0x8ac] ;  /* 0x0008ac0001157983 */ /* 0x002f680000100800 */
[----:B------:R-:W5:Y:S04]  /*3fed0*/  LDL R20, [R1+0x8a4] ;  /* 0x0008a40001147983 */ /* 0x000f680000100800 */
[----:B------:R-:W5:Y:S01]  /*3fee0*/  LDL R9, [R1+0x8a8] ;  /* 0x0008a80001097983 */ /* 0x000f620000100800 */
[----:B----4-:R-:W-:-:S03]  /*3fef0*/  FFMA R7, R14, UR9, -R25 ;  /* 0x000000090e077c23 */ /* 0x010fc60008000819 */
[----:B------:R-:W4:Y:S04]  /*3ff00*/  LDL.LU R25, [R1+0x3034] ;  /* 0x0030340001197983 */ /* 0x000f280000300800 */
[----:B------:R-:W4:Y:S04]  /*3ff10*/  LDL R8, [R1+0x964] ;  /* 0x0009640001087983 */ /* 0x000f280000100800 */
[----:B------:R-:W4:Y:S04]  /*3ff20*/  LDL R14, [R1+0x89c] ;  /* 0x00089c00010e7983 */ /* 0x000f280000100800 */
[----:B------:R0:W-:Y:S04]  /*3ff30*/  STL [R1+0x808], R4 ;  /* 0x0008080401007387 */ /* 0x0001e80000100800 */
[----:B0-----:R-:W4:Y:S01]  /*3ff40*/  LDL.LU R4, [R1+0x1b0] ;  /* 0x0001b00001047983 */ /* 0x001f220000300800 */
[----:B---3--:R-:W-:Y:S01]  /*3ff50*/  FMNMX R26, R3, R26, !PT ;  /* 0x0000001a031a7209 */ /* 0x008fe20007800000 */
[----:B------:R-:W-:-:S02]  /*3ff60*/  FMUL R3, R7, 1.4426950216293334961 ;  /* 0x3fb8aa3b07037820 */ /* 0x000fc40000400000 */
[----:B------:R-:W3:Y:S04]  /*3ff70*/  LDL R7, [R1+0x8c8] ;  /* 0x0008c80001077983 */ /* 0x000ee80000100800 */
[----:B------:R-:W0:Y:S01]  /*3ff80*/  MUFU.EX2 R3, R3 ;  /* 0x0000000300037308 */ /* 0x000e220000000800 */
[----:B------:R-:W-:Y:S04]  /*3ff90*/  STL [R1+0x8e8], R26 ;  /* 0x0008e81a01007387 */ /* 0x000fe80000100800 */
[----:B0-----:R0:W-:Y:S04]  /*3ffa0*/  STL [R1+0x804], R3 ;  /* 0x0008040301007387 */ /* 0x0011e80000100800 */
[----:B0-----:R-:W3:Y:S01]  /*3ffb0*/  LDL.LU R3, [R1+0x1b4] ;  /* 0x0001b40001037983 */ /* 0x001ee20000300800 */
[----:B--2---:R-:W-:-:S03]  /*3ffc0*/  FMNMX R15, R5, R15, !PT ;  /* 0x0000000f050f7209 */ /* 0x004fc60007800000 */
[----:B------:R-:W2:Y:S01]  /*3ffd0*/  LDL.LU R5, [R1+0x1b8] ;  /* 0x0001b80001057983 */ /* 0x000ea20000300800 */
[----:B----4-:R-:W-:-:S04]  /*3ffe0*/  FFMA R4, R4, UR9, -R26 ;  /* 0x0000000904047c23 */ /* 0x010fc8000800081a */
[----:B------:R-:W-:-:S06]  /*3fff0*/  FMUL R4, R4, 1.4426950216293334961 ;  /* 0x3fb8aa3b04047820 */ /* 0x000fcc0000400000 */
[----:B------:R-:W0:Y:S01]  /*40000*/  MUFU.EX2 R4, R4 ;  /* 0x0000000400047308 */ /* 0x000e220000000800 */
[----:B------:R-:W-:Y:S01]  /*40010*/  FADD R24, R0, R24 ;  /* 0x0000001800187221 */ /* 0x000fe20000000000 */
[----:B-----5:R-:W-:Y:S01]  /*40020*/  FADD R23, R22, R23 ;  /* 0x0000001716177221 */ /* 0x020fe20000000000 */
[----:B------:R-:W-:Y:S01]  /*40030*/  FADD R22, R27, R21 ;  /* 0x000000151b167221 */ /* 0x000fe20000000000 */
[----:B------:R-:W-:Y:S01]  /*40040*/  FADD R21, R9, R20 ;  /* 0x0000001409157221 */ /* 0x000fe20000000000 */
[----:B------:R-:W-:Y:S01]  /*40050*/  FADD R20, R29, R14 ;  /* 0x0000000e1d147221 */ /* 0x000fe20000000000 */
[----:B------:R-:W-:Y:S01]  /*40060*/  FADD R17, R16, R17 ;  /* 0x0000001110117221 */ /* 0x000fe20000000000 */
[----:B------:R-:W-:Y:S01]  /*40070*/  FADD R16, R2, R11 ;  /* 0x0000000b02107221 */ /* 0x000fe20000000000 */
[----:B---3--:R-:W-:Y:S02]  /*40080*/  FFMA R3, R3, UR9, -R26 ;  /* 0x0000000903037c23 */ /* 0x008fe4000800081a */
[----:B------:R-:W3:Y:S04]  /*40090*/  LDL.LU R26, [R1+0x3030] ;  /* 0x00303000011a7983 */ /* 0x000ee80000300800 */
[----:B------:R-:W-:Y:S04]  /*400a0*/  STL [R1+0x8e4], R15 ;  /* 0x0008e40f01007387 */ /* 0x000fe80000100800 */
[----:B0-----:R0:W-:Y:S02]  /*400b0*/  STL [R1+0x800], R4 ;  /* 0x0008000401007387 */ /* 0x0011e40000100800 */
[----:B0-----:R-:W-:-:S02]  /*400c0*/  FFMA R4, R13, UR9, -R15 ;  /* 0x000000090d047c23 */ /* 0x001fc4000800080f */
[----:B------:R-:W-:Y:S04]  /*400d0*/  LDS R13, [R12+UR7+0x43a00] ;  /* 0x043a00070c0d7984 */ /* 0x000fe80008000800 */
[----:B------:R-:W0:Y:S01]  /*400e0*/  LDS R12, [R12+UR7+0x43c00] ;  /* 0x043c00070c0c7984 */ /* 0x000e220008000800 */
[----:B------:R-:W-:Y:S01]  /*400f0*/  FMUL R3, R3, 1.4426950216293334961 ;  /* 0x3fb8aa3b03037820 */ /* 0x000fe20000400000 */
[----:B--2---:R-:W-:-:S05]  /*40100*/  FFMA R5, R5, UR9, -R15 ;  /* 0x0000000905057c23 */ /* 0x004fca000800080f */
[----:B------:R-:W1:Y:S01]  /*40110*/  MUFU.EX2 R3, R3 ;  /* 0x0000000300037308 */ /* 0x000e620000000800 */
[----:B0-----:R0:W-:Y:S02]  /*40120*/  STL [R1+0x302c], R12 ;  /* 0x00302c0c01007387 */ /* 0x0011e40000100800 */
[----:B0-----:R-:W-:Y:S02]  /*40130*/  FMNMX R12, R6, R8, !PT ;  /* 0x00000008060c7209 */ /* 0x001fe40007800000 */
[----:B------:R-:W3:Y:S04]  /*40140*/  LDL R6, [R1+0x8d0] ;  /* 0x0008d00001067983 */ /* 0x000ee80000100800 */
[----:B------:R-:W2:Y:S04]  /*40150*/  LDL.LU R15, [R1+0x1e0] ;  /* 0x0001e000010f7983 */ /* 0x000ea80000300800 */
[----:B------:R-:W-:Y:S04]  /*40160*/  STL [R1+0x8e0], R12 ;  /* 0x0008e00c01007387 */ /* 0x000fe80000100800 */
[----:B-1----:R-:W-:Y:S04]  /*40170*/  STL [R1+0x7fc], R3 ;  /* 0x0007fc0301007387 */ /* 0x002fe80000100800 */
[----:B------:R-:W4:Y:S04]  /*40180*/  LDL.LU R0, [R1+0x1e4] ;  /* 0x0001e40001007983 */ /* 0x000f280000300800 */
[----:B------:R-:W5:Y:S01]  /*40190*/  LDL R29, [R1+0x968] ;  /* 0x00096800011d7983 */ /* 0x000f620000100800 */
[----:B------:R-:W-:-:S06]  /*401a0*/  FMUL R8, R5, 1.4426950216293334961 ;  /* 0x3fb8aa3b05087820 */ /* 0x000fcc0000400000 */
[----:B------:R-:W0:Y:S02]  /*401b0*/  MUFU.EX2 R8, R8 ;  /* 0x0000000800087308 */ /* 0x000e240000000800 */
[----:B0-----:R-:W-:Y:S04]  /*401c0*/  STL [R1+0x7f8], R8 ;  /* 0x0007f80801007387 */ /* 0x001fe80000100800 */
[----:B------:R-:W5:Y:S01]  /*401d0*/  LDL.LU R2, [R1+0x1ec] ;  /* 0x0001ec0001027983 */ /* 0x000f620000300800 */
[----:B------:R-:W-:-:S05]  /*401e0*/  FADD R25, R25, R7 ;  /* 0x0000000719197221 */ /* 0x000fca0000000000 */
[----:B------:R-:W0:Y:S04]  /*401f0*/  SHFL.BFLY PT, R9, R25, 0x2, 0x1f ;  /* 0x0c401f0019097f89 */ /* 0x000e2800000e0000 */
[----:B------:R-:W1:Y:S01]  /*40200*/  SHFL.BFLY PT, R7, R24, 0x2, 0x1f ;  /* 0x0c401f0018077f89 */ /* 0x000e6200000e0000 */
[----:B------:R-:W-:Y:S01]  /*40210*/  FADD R18, R18, R28 ;  /* 0x0000001c12127221 */ /* 0x000fe20000000000 */
[----:B------:R-:W-:-:S06]  /*40220*/  FMUL R28, R4, 1.4426950216293334961 ;  /* 0x3fb8aa3b041c7820 */ /* 0x000fcc0000400000 */
[----:B------:R-:W1:Y:S01]  /*40230*/  MUFU.EX2 R28, R28 ;  /* 0x0000001c001c7308 */ /* 0x000e620000000800 */
[----:B0-----:R-:W-:Y:S01]  /*40240*/  FADD R9, R25, R9 ;  /* 0x0000000919097221 */ /* 0x001fe20000000000 */
[----:B-1----:R-:W-:Y:S01]  /*40250*/  FADD R7, R24, R7 ;  /* 0x0000000718077221 */ /* 0x002fe20000000000 */
[----:B------:R-:W-:Y:S04]  /*40260*/  STL [R1+0x7f4], R28 ;  /* 0x0007f41c01007387 */ /* 0x000fe80000100800 */
[----:B------:R-:W0:Y:S02]  /*40270*/  SHFL.BFLY PT, R3, R22, 0x2, 0x1f ;  /* 0x0c401f0016037f89 */ /* 0x000e2400000e0000 */
[----:B0-----:R-:W-:Y:S01]  /*40280*/  FADD R3, R22, R3 ;  /* 0x0000000316037221 */ /* 0x001fe20000000000 */
[----:B--2---:R-:W-:-:S04]  /*40290*/  FFMA R15, R15, UR9, -R12 ;  /* 0x000000090f0f7c23 */ /* 0x004fc8000800080c */
[----:B------:R-:W-:-:S04]  /*402a0*/  FMUL R15, R15, 1.4426950216293334961 ;  /* 0x3fb8aa3b0f0f7820 */ /* 0x000fc80000400000 */
[----:B------:R0:W1:Y:S01]  /*402b0*/  MUFU.EX2 R25, R15 ;  /* 0x0000000f00197308 */ /* 0x0000620000000800 */
[----:B---3--:R-:W-:Y:S01]  /*402c0*/  FADD R26, R26, R6 ;  /* 0x000000061a1a7221 */ /* 0x008fe20000000000 */
[----:B----4-:R-:W-:Y:S02]  /*402d0*/  FFMA R24, R0, UR9, -R12 ;  /* 0x0000000900187c23 */ /* 0x010fe4000800080c */
[----:B------:R-:W2:Y:S04]  /*402e0*/  LDL.LU R12, [R1+0x302c] ;  /* 0x00302c00010c7983 */ /* 0x000ea80000300800 */
[----:B------:R-:W3:Y:S04]  /*402f0*/  SHFL.BFLY PT, R27, R26, 0x2, 0x1f ;  /* 0x0c401f001a1b7f89 */ /* 0x000ee800000e0000 */
[----:B0-----:R-:W4:Y:S04]  /*40300*/  LDL.LU R15, [R1+0x1e8] ;  /* 0x0001e800010f7983 */ /* 0x001f280000300800 */
[----:B------:R-:W2:Y:S04]  /*40310*/  LDL R0, [R1+0x96c] ;  /* 0x00096c0001007983 */ /* 0x000ea80000100800 */
[----:B-1----:R5:W-:Y:S02]  /*40320*/  STL [R1+0x7f0], R25 ;  /* 0x0007f01901007387 */ /* 0x002be40000100800 */
[----:B-----5:R-:W-:Y:S01]  /*40330*/  FMNMX R25, R13, R29, !PT ;  /* 0x0000001d0d197209 */ /* 0x020fe20007800000 */
[----:B------:R-:W-:-:S06]  /*40340*/  FMUL R13, R24, 1.4426950216293334961 ;  /* 0x3fb8aa3b180d7820 */ /* 0x000fcc0000400000 */
[----:B------:R-:W0:Y:S01]  /*40350*/  MUFU.EX2 R13, R13 ;  /* 0x0000000d000d7308 */ /* 0x000e220000000800 */
[----:B---3--:R-:W-:Y:S02]  /*40360*/  FADD R27, R26, R27 ;  /* 0x0000001b1a1b7221 */ /* 0x008fe40000000000 */
[----:B------:R-:W3:Y:S04]  /*40370*/  LDL.LU R26, [R1+0xd4] ;  /* 0x0000d400011a7983 */ /* 0x000ee80000300800 */
[----:B------:R-:W5:Y:S04]  /*40380*/  LDL.LU R29, [R1+0xd8] ;  /* 0x0000d800011d7983 */ /* 0x000f680000300800 */
[----:B------:R-:W-:Y:S04]  /*40390*/  STL [R1+0x8dc], R25 ;  /* 0x0008dc1901007387 */ /* 0x000fe80000100800 */
[----:B------:R-:W3:Y:S04]  /*403a0*/  LDL.LU R22, [R1+0xd0] ;  /* 0x0000d00001167983 */ /* 0x000ee80000300800 */
[----:B0-----:R0:W-:Y:S02]  /*403b0*/  STL [R1+0x73c], R13 ;  /* 0x00073c0d01007387 */ /* 0x0011e40000100800 */
[----:B0-----:R-:W-:-:S02]  /*403c0*/  FFMA R13, R2, UR9, -R25 ;  /* 0x00000009020d7c23 */ /* 0x001fc40008000819 */
[----:B------:R-:W5:Y:S01]  /*403d0*/  LDL R2, [R1+0x970] ;  /* 0x0009700001027983 */ /* 0x000f620000100800 */
[----:B------:R-:W0:Y:S01]  /*403e0*/  S2R R28, SR_TID.X ;  /* 0x00000000001c7919 */ /* 0x000e220000002100 */
[----:B------:R-:W-:Y:S02]  /*403f0*/  FADD R19, R10, R19 ;  /* 0x000000130a137221 */ /* 0x000fe40000000000 */
[----:B------:R-:W1:Y:S04]  /*40400*/  SHFL.BFLY PT, R10, R23, 0x2, 0x1f ;  /* 0x0c401f00170a7f89 */ /* 0x000e6800000e0000 */
[----:B------:R-:W0:Y:S04]  /*40410*/  SHFL.BFLY PT, R6, R21, 0x2, 0x1f ;  /* 0x0c401f0015067f89 */ /* 0x000e2800000e0000 */
[----:B------:R-:W1:Y:S01]  /*40420*/  SHFL.BFLY PT, R5, R20, 0x2, 0x1f ;  /* 0x0c401f0014057f89 */ /* 0x000e6200000e0000 */
[----:B0-----:R-:W-:-:S04]  /*40430*/  SHF.L.U32 R28, R28, 0x4, RZ ;  /* 0x000000041c1c7819 */ /* 0x001fc800000006ff */
[----:B------:R-:W-:-:S06]  /*40440*/  LOP3.LUT R28, R28, 0x1c0, RZ, 0xc0, !PT ;  /* 0x000001c01c1c7812 */ /* 0x000fcc00078ec0ff */
[----:B------:R-:W5:Y:S01]  /*40450*/  LDS R28, [R28+UR7+0x43e00] ;  /* 0x043e00071c1c7984 */ /* 0x000f620008000800 */
[----:B-1----:R-:W-:-:S03]  /*40460*/  FADD R10, R23, R10 ;  /* 0x0000000a170a7221 */ /* 0x002fc60000000000 */
[----:B------:R-:W0:Y:S04]  /*40470*/  SHFL.BFLY PT, R24, R27, 0x1, 0x1f ;  /* 0x0c201f001b187f89 */ /* 0x000e2800000e0000 */
[----:B------:R-:W1:Y:S01]  /*40480*/  SHFL.BFLY PT, R23, R9, 0x1, 0x1f ;  /* 0x0c201f0009177f89 */ /* 0x000e6200000e0000 */
[----:B------:R-:W-:Y:S01]  /*40490*/  FMUL R13, R13, 1.4426950216293334961 ;  /* 0x3fb8aa3b0d0d7820 */ /* 0x000fe20000400000 */
[----:B------:R-:W-:Y:S01]  /*404a0*/  FADD R6, R21, R6 ;  /* 0x0000000615067221 */ /* 0x000fe20000000000 */
[----:B------:R-:W-:Y:S01]  /*404b0*/  FADD R5, R20, R5 ;  /* 0x0000000514057221 */ /* 0x000fe20000000000 */
[----:B------:R-:W0:Y:S04]  /*404c0*/  SHFL.BFLY PT, R21, R7, 0x1, 0x1f ;  /* 0x0c201f0007157f89 */ /* 0x000e2800000e0000 */
[----:B------:R-:W0:Y:S01]  /*404d0*/  SHFL.BFLY PT, R20, R10, 0x1, 0x1f ;  /* 0x0c201f000a147f89 */ /* 0x000e2200000e0000 */
[----:B----4-:R-:W-:Y:S01]  /*404e0*/  FFMA R15, R15, UR9, -R25 ;  /* 0x000000090f0f7c23 */ /* 0x010fe20008000819 */
[----:B--2---:R-:W-:-:S02]  /*404f0*/  FMNMX R25, R12, R0, !PT ;  /* 0x000000000c197209 */ /* 0x004fc40007800000 */
[----:B------:R-:W2:Y:S01]  /*40500*/  LDL.LU R0, [R1+0xdc] ;  /* 0x0000dc0001007983 */ /* 0x000ea20000300800 */
[----:B------:R-:W-:-:S03]  /*40510*/  FMUL R15, R15, 1.4426950216293334961 ;  /* 0x3fb8aa3b0f0f7820 */ /* 0x000fc60000400000 */
[----:B------:R-:W4:Y:S04]  /*40520*/  SHFL.BFLY PT, R8, R19, 0x2, 0x1f ;  /* 0x0c401f0013087f89 */ /* 0x000f2800000e0000 */
[----:B------:R-:W-:Y:S04]  /*40530*/  SHFL.BFLY PT, R14, R18, 0x2, 0x1f ;  /* 0x0c401f00120e7f89 */ /* 0x000fe800000e0000 */
[----:B------:R-:W-:Y:S01]  /*40540*/  SHFL.BFLY PT, R11, R17, 0x2, 0x1f ;  /* 0x0c401f00110b7f89 */ /* 0x000fe200000e0000 */
[----:B------:R-:W0:Y:S08]  /*40550*/  MUFU.EX2 R12, R15 ;  /* 0x0000000f000c7308 */ /* 0x000e300000000800 */
[----:B------:R-:W1:Y:S01]  /*40560*/  MUFU.EX2 R13, R13 ;  /* 0x0000000d000d7308 */ /* 0x000e620000000800 */
[----:B------:R-:W-:Y:S01]  /*40570*/  SHFL.BFLY PT, R4, R16, 0x2, 0x1f ;  /* 0x0c401f0010047f89 */ /* 0x000fe200000e0000 */
[----:B------:R-:W-:Y:S06]  /*40580*/  BAR.SYNC.DEFER_BLOCKING 0x0 ;  /* 0x0000000000007b1d */ /* 0x000fec0000010000 */
[----:B0-----:R3:W-:Y:S04]  /*40590*/  STL [R1+0x738], R12 ;  /* 0x0007380c01007387 */ /* 0x0017e80000100800 */
[----:B------:R0:W-:Y:S01]  /*405a0*/  STL [R1+0x8d8], R25 ;  /* 0x0008d81901007387 */ /* 0x0001e20000100800 */
[--C-:B---3--:R-:W-:Y:S01]  /*405b0*/  FFMA R12, R22, UR9, -R25.reuse ;  /* 0x00000009160c7c23 */ /* 0x108fe20008000819 */
[----:B0-----:R-:W-:-:S03]  /*405c0*/  FFMA R25, R26, UR9, -R25 ;  /* 0x000000091a197c23 */ /* 0x001fc60008000819 */
[----:B------:R-:W-:Y:S01]  /*405d0*/  FMUL R22, R12, 1.4426950216293334961 ;  /* 0x3fb8aa3b0c167820 */ /* 0x000fe20000400000 */
[----:B------:R-:W-:-:S03]  /*405e0*/  FMUL R25, R25, 1.4426950216293334961 ;  /* 0x3fb8aa3b19197820 */ /* 0x000fc60000400000 */
[----:B------:R0:W3:Y:S01]  /*405f0*/  MUFU.EX2 R26, R22 ;  /* 0x00000016001a7308 */ /* 0x0000e20000000800 */
[----:B-----5:R-:W-:-:S05]  /*40600*/  FMNMX R2, R28, R2, !PT ;  /* 0x000000021c027209 */ /* 0x020fca0007800000 */
[----:B0-----:R-:W-:Y:S02]  /*40610*/  FFMA R22, R29, UR9, -R2 ;  /* 0x000000091d167c23 */ /* 0x001fe40008000802 */
[----:B------:R-:W0:Y:S01]  /*40620*/  MUFU.EX2 R29, R25 ;  /* 0x00000019001d7308 */ /* 0x000e220000000800 */
[----:B------:R-:W-:Y:S01]  /*40630*/  FADD R24, R27, R24 ;  /* 0x000000181b187221 */ /* 0x000fe20000000000 */
[----:B-1----:R-:W-:Y:S04]  /*40640*/  STL [R1+0x6b4], R13 ;  /* 0x0006b40d01007387 */ /* 0x002fe80000100800 */
[----:B------:R-:W-:Y:S01]  /*40650*/  STL [R1+0x8bc], R2 ;  /* 0x0008bc0201007387 */ /* 0x000fe20000100800 */
[----:B------:R-:W-:-:S03]  /*40660*/  FADD R9, R9, R23 ;  /* 0x0000001709097221 */ /* 0x000fc60000000000 */
[----:B---3--:R-:W-:Y:S04]  /*40670*/  STL [R1+0x6b0], R26 ;  /* 0x0006b01a01007387 */ /* 0x008fe80000100800 */
[----:B------:R-:W-:Y:S01]  /*40680*/  STL [R1+0x2ff8], R26 ;  /* 0x002ff81a01007387 */ /* 0x000fe20000100800 */
[----:B------:R-:W-:-:S03]  /*40690*/  FADD R7, R7, R21 ;  /* 0x0000001507077221 */ /* 0x000fc60000000000 */
[----:B------:R-:W-:Y:S01]  /*406a0*/  STL [R1+0x7c], R24 ;  /* 0x00007c1801007387 */ /* 0x000fe20000100800 */
[----:B------:R-:W-:-:S03]  /*406b0*/  FADD R10, R10, R20 ;  /* 0x000000140a0a7221 */ /* 0x000fc60000000000 */
[----:B0-----:R-:W-:Y:S04]  /*406c0*/  STL [R1+0x6ac], R29 ;  /* 0x0006ac1d01007387 */ /* 0x001fe80000100800 */
[----:B------:R-:W-:Y:S04]  /*406d0*/  STL [R1+0x78], R9 ;  /* 0x0000780901007387 */ /* 0x000fe80000100800 */
[----:B------:R-:W-:Y:S04]  /*406e0*/  STL [R1+0x2ffc], R29 ;  /* 0x002ffc1d01007387 */ /* 0x000fe80000100800 */
[----:B------:R-:W-:Y:S04]  /*406f0*/  STL [R1+0x74], R7 ;  /* 0x0000740701007387 */ /* 0x000fe80000100800 */
[----:B------:R0:W-:Y:S04]  /*40700*/  STL [R1+0x70], R10 ;  /* 0x0000700a01007387 */ /* 0x0001e80000100800 */
[----:B0-----:R-:W3:Y:S01]  /*40710*/  LDL R10, [R1+0x850] ;  /* 0x00085000010a7983 */ /* 0x001ee20000100800 */
[----:B----4-:R-:W-:-:S03]  /*40720*/  FADD R8, R19, R8 ;  /* 0x0000000813087221 */ /* 0x010fc60000000000 */
[----:B------:R-:W0:Y:S02]  /*40730*/  SHFL.BFLY PT, R19, R3, 0x1, 0x1f ;  /* 0x0c201f0003137f89 */ /* 0x000e2400000e0000 */
[----:B0-----:R-:W-:-:S05]  /*40740*/  FADD R9, R3, R19 ;  /* 0x0000001303097221 */ /* 0x001fca0000000000 */
[----:B------:R-:W-:Y:S04]  /*40750*/  STL [R1+0x6c], R9 ;  /* 0x00006c0901007387 */ /* 0x000fe80000100800 */
[----:B---3--:R0:W-:Y:S04]  /*40760*/  STL [R1+0x3018], R10 ;  /* 0x0030180a01007387 */ /* 0x0081e80000100800 */
[----:B0-----:R-:W3:Y:S04]  /*40770*/  LDL R10, [R1+0x854] ;  /* 0x00085400010a7983 */ /* 0x001ee80000100800 */
[----:B---3--:R0:W-:Y:S04]  /*40780*/  STL [R1+0x301c], R10 ;  /* 0x00301c0a01007387 */ /* 0x0081e80000100800 */
[----:B0-----:R-:W3:Y:S04]  /*40790*/  LDL R10, [R1+0x85c] ;  /* 0x00085c00010a7983 */ /* 0x001ee80000100800 */
[----:B---3--:R0:W-:Y:S04]  /*407a0*/  STL [R1+0x3020], R10 ;  /* 0x0030200a01007387 */ /* 0x0081e80000100800 */
[----:B0-----:R-:W3:Y:S04]  /*407b0*/  LDL R10, [R1+0x864] ;  /* 0x00086400010a7983 */ /* 0x001ee80000100800 */
[----:B---3--:R0:W-:Y:S04]  /*407c0*/  STL [R1+0x3024], R10 ;  /* 0x0030240a01007387 */ /* 0x0081e80000100800 */
[----:B0-----:R-:W3:Y:S04]  /*407d0*/  LDL R10, [R1+0x86c] ;  /* 0x00086c00010a7983 */ /* 0x001ee80000100800 */
[----:B---3--:R0:W-:Y:S04]  /*407e0*/  STL [R1+0x3028], R10 ;  /* 0x0030280a01007387 */ /* 0x0081e80000100800 */
[----:B------:R-:W3:Y:S04]  /*407f0*/  LDL R9, [R1+0x848] ;  /* 0x0008480001097983 */ /* 0x000ee80000100800 */
[----:B0-----:R-:W4:Y:S04]  /*40800*/  LDL R10, [R1+0x874] ;  /* 0x00087400010a7983 */ /* 0x001f280000100800 */
[----:B---3--:R0:W-:Y:S04]  /*40810*/  STL [R1+0x3014], R9 ;  /* 0x0030140901007387 */ /* 0x0081e80000100800 */
[----:B------:R-:W3:Y:S04]  /*40820*/  LDL R29, [R1+0x81c] ;  /* 0x00081c00011d7983 */ /* 0x000ee80000100800 */
[----:B0-----:R-:W5:Y:S04]  /*40830*/  LDL R9, [R1+0x84c] ;  /* 0x00084c0001097983 */ /* 0x001f680000100800 */
[----:B---3--:R0:W-:Y:S04]  /*40840*/  STL [R1+0x3000], R29 ;  /* 0x0030001d01007387 */ /* 0x0081e80000100800 */
[----:B0-----:R-:W3:Y:S04]  /*40850*/  LDL R29, [R1+0x824] ;  /* 0x00082400011d7983 */ /* 0x001ee80000100800 */
[----:B---3--:R0:W-:Y:S04]  /*40860*/  STL [R1+0x3004], R29 ;  /* 0x0030041d01007387 */ /* 0x0081e80000100800 */
[----:B0-----:R-:W3:Y:S04]  /*40870*/  LDL R29, [R1+0x82c] ;  /* 0x00082c00011d7983 */ /* 0x001ee80000100800 */
[----:B---3--:R0:W-:Y:S04]  /*40880*/  STL [R1+0x3008], R29 ;  /* 0x0030081d01007387 */ /* 0x0081e80000100800 */
[----:B0-----:R-:W3:Y:S01]  /*40890*/  LDL R29, [R1+0x834] ;  /* 0x00083400011d7983 */ /* 0x001ee20000100800 */
[----:B------:R-:W-:-:S03]  /*408a0*/  FADD R14, R18, R14 ;  /* 0x0000000e120e7221 */ /* 0x000fc60000000000 */
[----:B------:R-:W0:Y:S01]  /*408b0*/  SHFL.BFLY PT, R18, R6, 0x1, 0x1f ;  /* 0x0c201f0006127f89 */ /* 0x000e2200000e0000 */
[----:B------:R-:W-:-:S03]  /*408c0*/  FADD R11, R17, R11 ;  /* 0x0000000b110b7221 */ /* 0x000fc60000000000 */
[----:B------:R-:W1:Y:S01]  /*408d0*/  SHFL.BFLY PT, R17, R5, 0x1, 0x1f ;  /* 0x0c201f0005117f89 */ /* 0x000e6200000e0000 */
[----:B------:R-:W-:-:S03]  /*408e0*/  FADD R4, R16, R4 ;  /* 0x0000000410047221 */ /* 0x000fc60000000000 */
[----:B------:R-:W0:Y:S04]  /*408f0*/  SHFL.BFLY PT, R16, R8, 0x1, 0x1f ;  /* 0x0c201f0008107f89 */ /* 0x000e2800000e0000 */
[----:B------:R-:W0:Y:S04]  /*40900*/  SHFL.BFLY PT, R15, R14, 0x1, 0x1f ;  /* 0x0c201f000e0f7f89 */ /* 0x000e2800000e0000 */
[----:B---3--:R3:W-:Y:S04]  /*40910*/  STL [R1+0x300c], R29 ;  /* 0x00300c1d01007387 */ /* 0x0087e80000100800 */
[----:B---3--:R-:W3:Y:S01]  /*40920*/  LDL R29, [R1+0x83c] ;  /* 0x00083c00011d7983 */ /* 0x008ee20000100800 */
[----:B------:R-:W-:Y:S01]  /*40930*/  FMUL R7, R22, 1.4426950216293334961 ;  /* 0x3fb8aa3b16077820 */ /* 0x000fe20000400000 */
[----:B--2---:R-:W-:Y:S01]  /*40940*/  FFMA R3, R0, UR9, -R2 ;  /* 0x0000000900037c23 */ /* 0x004fe20008000802 */
[----:B0-----:R-:W-:-:S02]  /*40950*/  FADD R2, R6, R18 ;  /* 0x0000001206027221 */ /* 0x001fc40000000000 */
[----:B------:R0:W2:Y:S01]  /*40960*/  MUFU.EX2 R0, R7 ;  /* 0x0000000700007308 */ /* 0x0000a20000000800 */
[----:B------:R-:W0:Y:S04]  /*40970*/  SHFL.BFLY PT, R13, R11, 0x1, 0x1f ;  /* 0x0c201f000b0d7f89 */ /* 0x000e2800000e0000 */
[----:B------:R-:W0:Y:S04]  /*40980*/  SHFL.BFLY PT, R12, R4, 0x1, 0x1f ;  /* 0x0c201f00040c7f89 */ /* 0x000e2800000e0000 */
[----:B---3--:R3:W-:Y:S04]  /*40990*/  STL [R1+0x3010], R29 ;  /* 0x0030101d01007387 */ /* 0x0087e80000100800 */
[----:B------:R-:W4:Y:S04]  /*409a0*/  LDL R26, [R1+0x814] ;  /* 0x00081400011a7983 */ /* 0x000f280000100800 */
[----:B------:R-:W4:Y:S04]  /*409b0*/  LDL R23, [R1+0x810] ;  /* 0x0008100001177983 */ /* 0x000f280000100800 */
[----:B------:R-:W4:Y:S04]  /*409c0*/  LDL R22, [R1+0x808] ;  /* 0x0008080001167983 */ /* 0x000f280000100800 */
[----:B------:R-:W4:Y:S04]  /*409d0*/  LDL R21, [R1+0x800] ;  /* 0x0008000001157983 */ /* 0x000f280000100800 */
[----:B------:R-:W4:Y:S04]  /*409e0*/  LDL R19, [R1+0x7f4] ;  /* 0x0007f40001137983 */ /* 0x000f280000100800 */
[----:B------:R-:W4:Y:S04]  /*409f0*/  LDL R20, [R1+0x7f8] ;  /* 0x0007f80001147983 */ /* 0x000f280000100800 */
[----:B------:R-:W4:Y:S04]  /*40a00*/  LDL R27, [R1+0x73c] ;  /* 0x00073c00011b7983 */ /* 0x000f280000100800 */
[----:B---3--:R-:W3:Y:S04]  /*40a10*/  LDL R29, [R1+0x844] ;  /* 0x00084400011d7983 */ /* 0x008ee80000100800 */
[----:B------:R-:W3:Y:S04]  /*40a20*/  LDL R24, [R1+0x7f0] ;  /* 0x0007f00001187983 */ /* 0x000ee80000100800 */
[----:B------:R-:W3:Y:S04]  /*40a30*/  LDL R25, [R1+0x6b4] ;  /* 0x0006b40001197983 */ /* 0x000ee80000100800 */
[----:B------:R-:W3:Y:S04]  /*40a40*/  LDL R28, [R1+0x738] ;  /* 0x00073800011c7983 */ /* 0x000ee80000100800 */
[----:B0-----:R-:W3:Y:S04]  /*40a50*/  LDL R7, [R1+0x838] ;  /* 0x0008380001077983 */ /* 0x001ee80000100800 */
[----:B------:R-:W3:Y:S04]  /*40a60*/  LDL R6, [R1+0x830] ;  /* 0x0008300001067983 */ /* 0x000ee80000100800 */
[----:B------:R-:W3:Y:S04]  /*40a70*/  LDL R18, [R1+0x7fc] ;  /* 0x0007fc0001127983 */ /* 0x000ee80000100800 */
[----:B------:R1:W-:Y:S02]  /*40a80*/  STL [R1+0x68], R2 ;  /* 0x0000680201007387 */ /* 0x0003e40000100800 */
[----:B-1----:R-:W-:-:S02]  /*40a90*/  FADD R2, R5, R17 ;  /* 0x0000001105027221 */ /* 0x002fc40000000000 */
[----:B------:R-:W3:Y:S04]  /*40aa0*/  LDL R5, [R1+0x828] ;  /* 0x0008280001057983 */ /* 0x000ee80000100800 */
[----:B------:R-:W3:Y:S04]  /*40ab0*/  LDL R17, [R1+0x804] ;  /* 0x0008040001117983 */ /* 0x000ee80000100800 */
[----:B------:R0:W-:Y:S02]  /*40ac0*/  STL [R1+0x64], R2 ;  /* 0x0000640201007387 */ /* 0x0001e40000100800 */
[----:B0-----:R-:W-:-:S02]  /*40ad0*/  FADD R2, R8, R16 ;  /* 0x0000001008027221 */ /* 0x001fc40000000000 */
[----:B------:R-:W3:Y:S04]  /*40ae0*/  LDL R8, [R1+0x840] ;  /* 0x0008400001087983 */ /* 0x000ee80000100800 */
[----:B--2---:R-:W-:Y:S04]  /*40af0*/  STL [R1+0x6a8], R0 ;  /* 0x0006a80001007387 */ /* 0x004fe80000100800 */
[----:B------:R0:W-:Y:S02]  /*40b00*/  STL [R1+0x60], R2 ;  /* 0x0000600201007387 */ /* 0x0001e40000100800 */
[----:B0-----:R-:W-:-:S02]  /*40b10*/  FADD R2, R14, R15 ;  /* 0x0000000f0e027221 */ /* 0x001fc40000000000 */
[----:B------:R-:W4:Y:S04]  /*40b20*/  LDL R15, [R1+0x878] ;  /* 0x00087800010f7983 */ /* 0x000f280000100800 */
[----:B------:R-:W2:Y:S04]  /*40b30*/  LDL R14, [R1+0x870] ;  /* 0x00087000010e7983 */ /* 0x000ea80000100800 */
[----:B------:R0:W-:Y:S01]  /*40b40*/  STL [R1+0x5c], R2 ;  /* 0x00005c0201007387 */ /* 0x0001e20000100800 */
[----:B------:R-:W-:Y:S01]  /*40b50*/  FMUL R3, R3, 1.4426950216293334961 ;  /* 0x3fb8aa3b03037820 */ /* 0x000fe20000400000 */
[----:B0-----:R-:W-:-:S02]  /*40b60*/  FADD R2, R11, R13 ;  /* 0x0000000d0b027221 */ /* 0x001fc40000000000 */
[----:B------:R-:W2:Y:S04]  /*40b70*/  LDL R13, [R1+0x868] ;  /* 0x00086800010d7983 */ /* 0x000ea80000100800 */
[----:B------:R-:W2:Y:S04]  /*40b80*/  LDL R11, [R1+0x858] ;  /* 0x00085800010b7983 */ /* 0x000ea80000100800 */
[----:B------:R0:W-:Y:S01]  /*40b90*/  STL [R1+0x58], R2 ;  /* 0x0000580201007387 */ /* 0x0001e20000100800 */
[----:B------:R1:W1:Y:S01]  /*40ba0*/  MUFU.EX2 R16, R3 ;  /* 0x0000000300107308 */ /* 0x0002620000000800 */
[----:B0-----:R-:W-:-:S02]  /*40bb0*/  FADD R2, R4, R12 ;  /* 0x0000000c04027221 */ /* 0x001fc40000000000 */
[----:B------:R-:W2:Y:S04]  /*40bc0*/  LDL R12, [R1+0x860] ;  /* 0x00086000010c7983 */ /* 0x000ea80000100800 */
[----:B------:R-:W2:Y:S04]  /*40bd0*/  LDL R4, [R1+0x820] ;  /* 0x0008200001047983 */ /* 0x000ea80000100800 */
[----:B------:R0:W-:Y:S04]  /*40be0*/  STL [R1+0x2f9c], R2 ;  /* 0x002f9c0201007387 */ /* 0x0001e80000100800 */
[----:B-1----:R-:W2:Y:S04]  /*40bf0*/  LDL R3, [R1+0x818] ;  /* 0x0008180001037983 */ /* 0x002ea80000100800 */
[----:B0-----:R-:W2:Y:S01]  /*40c00*/  LDL R2, [R1+0x80c] ;  /* 0x00080c0001027983 */ /* 0x001ea20000100800 */
[----:B----4-:R-:W-:-:S03]  /*40c10*/  FADD R15, R15, R10 ;  /* 0x0000000a0f0f7221 */ /* 0x010fc60000000000 */
[----:B------:R-:W2:Y:S02]  /*40c20*/  LDL.LU R10, [R1+0x3028] ;  /* 0x00302800010a7983 */ /* 0x000ea40000300800 */
[----:B--2---:R-:W-:Y:S02]  /*40c30*/  FADD R14, R14, R10 ;  /* 0x0000000a0e0e7221 */ /* 0x004fe40000000000 */
[----:B------:R-:W2:Y:S02]  /*40c40*/  LDL.LU R10, [R1+0x3024] ;  /* 0x00302400010a7983 */ /* 0x000ea40000300800 */
[----:B--2---:R-:W-:Y:S02]  /*40c50*/  FADD R13, R13, R10 ;  /* 0x0000000a0d0d7221 */ /* 0x004fe40000000000 */
[----:B------:R-:W2:Y:S04]  /*40c60*/  LDL.LU R10, [R1+0x3020] ;  /* 0x00302000010a7983 */ /* 0x000ea80000300800 */
[----:B------:R0:W-:Y:S01]  /*40c70*/  STL [R1+0x6a4], R16 ;  /* 0x0006a41001007387 */ /* 0x0001e20000100800 */
[----:B--2---:R-:W-:-:S03]  /*40c80*/  FADD R12, R12, R10 ;  /* 0x0000000a0c0c7221 */ /* 0x004fc60000000000 */
[----:B------:R-:W2:Y:S02]  /*40c90*/  LDL.LU R10, [R1+0x301c] ;  /* 0x00301c00010a7983 */ /* 0x000ea40000300800 */
[----:B--2---:R-:W-:Y:S02]  /*40ca0*/  FADD R11, R11, R10 ;  /* 0x0000000a0b0b7221 */ /* 0x004fe40000000000 */
[----:B------:R-:W5:Y:S02]  /*40cb0*/  LDL.LU R10, [R1+0x3018] ;  /* 0x00301800010a7983 */ /* 0x000f640000300800 */
[----:B-----5:R-:W-:Y:S02]  /*40cc0*/  FADD R10, R10, R9 ;  /* 0x000000090a0a7221 */ /* 0x020fe40000000000 */
[----:B------:R-:W3:Y:S02]  /*40cd0*/  LDL.LU R9, [R1+0x3014] ;  /* 0x0030140001097983 */ /* 0x000ee40000300800 */
[----:B---3--:R-:W-:-:S02]  /*40ce0*/  FADD R9, R9, R29 ;  /* 0x0000001d09097221 */ /* 0x008fc40000000000 */
[----:B------:R-:W2:Y:S02]  /*40cf0*/  LDL.LU R29, [R1+0x3010] ;  /* 0x00301000011d7983 */ /* 0x000ea40000300800 */
[----:B--2---:R-:W-:Y:S02]  /*40d00*/  FADD R8, R8, R29 ;  /* 0x0000001d08087221 */ /* 0x004fe40000000000 */
[----:B------:R-:W2:Y:S02]  /*40d10*/  LDL.LU R29, [R1+0x300c] ;  /* 0x00300c00011d7983 */ /* 0x000ea40000300800 */
[----:B--2---:R-:W-:Y:S02]  /*40d20*/  FADD R7, R7, R29 ;  /* 0x0000001d07077221 */ /* 0x004fe40000000000 */
[----:B------:R-:W2:Y:S02]  /*40d30*/  LDL.LU R29, [R1+0x3008] ;  /* 0x00300800011d7983 */ /* 0x000ea40000300800 */
[----:B--2---:R-:W-:-:S02]  /*40d40*/  FADD R6, R6, R29 ;  /* 0x0000001d06067221 */ /* 0x004fc40000000000 */
[----:B------:R-:W2:Y:S02]  /*40d50*/  LDL.LU R29, [R1+0x3004] ;  /* 0x00300400011d7983 */ /* 0x000ea40000300800 */
[----:B--2---:R-:W-:Y:S02]  /*40d60*/  FADD R5, R5, R29 ;  /* 0x0000001d05057221 */ /* 0x004fe40000000000 */
[----:B------:R-:W2:Y:S01]  /*40d70*/  LDL.LU R29, [R1+0x3000] ;  /* 0x00300000011d7983 */ /* 0x000ea20000300800 */
[----:B------:R-:W-:Y:S01]  /*40d80*/  FADD R3, R3, R26 ;  /* 0x0000001a03037221 */ /* 0x000fe20000000000 */
[----:B------:R-:W-:Y:S01]  /*40d90*/  FADD R20, R20, R19 ;  /* 0x0000001314147221 */ /* 0x000fe20000000000 */
[----:B------:R-:W-:Y:S01]  /*40da0*/  FADD R19, R24, R27 ;  /* 0x0000001b18137221 */ /* 0x000fe20000000000 */
[----:B0-----:R-:W-:Y:S01]  /*40db0*/  FADD R16, R0, R16 ;  /* 0x0000001000107221 */ /* 0x001fe20000000000 */
[----:B------:R-:W0:Y:S04]  /*40dc0*/  SHFL.BFLY PT, R24, R12, 0x2, 0x1f ;  /* 0x0c401f000c187f89 */ /* 0x000e2800000e0000 */
[----:B------:R-:W-:Y:S01]  /*40dd0*/  SHFL.BFLY PT, R0, R15, 0x2, 0x1f ;  /* 0x0c401f000f007f89 */ /* 0x000fe200000e0000 */
[----:B------:R-:W-:Y:S01]  /*40de0*/  FADD R23, R23, R2 ;  /* 0x0000000217177221 */ /* 0x000fe20000000000 */
[----:B------:R-:W-:Y:S01]  /*40df0*/  FADD R22, R22, R17 ;  /* 0x0000001116167221 */ /* 0x000fe20000000000 */
[----:B------:R-:W-:Y:S01]  /*40e00*/  FADD R21, R21, R18 ;  /* 0x0000001215157221 */ /* 0x000fe20000000000 */
[----:B------:R-:W-:Y:S01]  /*40e10*/  FADD R18, R28, R25 ;  /* 0x000000191c127221 */ /* 0x000fe20000000000 */
[----:B--2---:R-:W-:-:S02]  /*40e20*/  FADD R4, R4, R29 ;  /* 0x0000001d04047221 */ /* 0x004fc40000000000 */
[----:B------:R-:W2:Y:S04]  /*40e30*/  LDL.LU R29, [R1+0x2ffc] ;  /* 0x002ffc00011d7983 */ /* 0x000ea80000300800 */
[----:B------:R-:W2:Y:S04]  /*40e40*/  LDL.LU R26, [R1+0x2ff8] ;  /* 0x002ff800011a7983 */ /* 0x000ea80000300800 */
[----:B------:R-:W-:Y:S04]  /*40e50*/  STL [R1+0x2ff4], R15 ;  /* 0x002ff40f01007387 */ /* 0x000fe80000100800 */
[----:B------:R-:W1:Y:S04]  /*40e60*/  SHFL.BFLY PT, R15, R11, 0x2, 0x1f ;  /* 0x0c401f000b0f7f89 */ /* 0x000e6800000e0000 */
[----:B------:R-:W-:Y:S04]  /*40e70*/  STL [R1+0x2ff0], R14 ;  /* 0x002ff00e01007387 */ /* 0x000fe80000100800 */
[----:B------:R3:W-:Y:S04]  /*40e80*/  STL [R1+0x2fec], R11 ;  /* 0x002fec0b01007387 */ /* 0x0007e80000100800 */
[----:B0-----:R-:W-:Y:S04]  /*40e90*/  STL [R1+0xc], R24 ;  /* 0x00000c1801007387 */ /* 0x001fe80000100800 */
[----:B---3--:R-:W3:Y:S04]  /*40ea0*/  LDL.LU R11, [R1+0xc] ;  /* 0x00000c00010b7983 */ /* 0x008ee80000300800 */
[----:B-1----:R-:W-:Y:S04]  /*40eb0*/  STL [R1+0x8], R15 ;  /* 0x0000080f01007387 */ /* 0x002fe80000100800 */
[----:B------:R-:W0:Y:S04]  /*40ec0*/  SHFL.BFLY PT, R15, R10, 0x2, 0x1f ;  /* 0x0c401f000a0f7f89 */ /* 0x000e2800000e0000 */
[----:B------:R1:W-:Y:S04]  /*40ed0*/  STL [R1+0x2fe8], R10 ;  /* 0x002fe80a01007387 */ /* 0x0003e80000100800 */
[----:B-1----:R-:W4:Y:S04]  /*40ee0*/  LDL.LU R10, [R1+0x8] ;  /* 0x00000800010a7983 */ /* 0x002f280000300800 */
[----:B0-----:R-:W-:Y:S04]  /*40ef0*/  STL [R1+0x4], R15 ;  /* 0x0000040f01007387 */ /* 0x001fe80000100800 */
[----:B------:R-:W0:Y:S04]  /*40f00*/  SHFL.BFLY PT, R15, R9, 0x2, 0x1f ;  /* 0x0c401f00090f7f89 */ /* 0x000e2800000e0000 */
[----:B------:R1:W-:Y:S04]  /*40f10*/  STL [R1+0x2fe4], R9 ;  /* 0x002fe40901007387 */ /* 0x0003e80000100800 */
[----:B-1----:R-:W5:Y:S04]  /*40f20*/  LDL.LU R9, [R1+0x4] ;  /* 0x0000040001097983 */ /* 0x002f680000300800 */
[----:B0-----:R-:W-:Y:S04]  /*40f30*/  STL [R1], R15 ;  /* 0x0000000f01007387 */ /* 0x001fe80000100800 */
[----:B------:R-:W0:Y:S04]  /*40f40*/  SHFL.BFLY PT, R15, R23, 0x2, 0x1f ;  /* 0x0c401f00170f7f89 */ /* 0x000e2800000e0000 */
[----:B0-----:R-:W-:Y:S04]  /*40f50*/  STL [R1+0x1c], R15 ;  /* 0x00001c0f01007387 */ /* 0x001fe80000100800 */
        /* <DEDUP_REMOVED lines=9> */
[----:B0-----:R-:W-:Y:S01]  /*40ff0*/  STL [R1+0x44], R15 ;  /* 0x0000440f01007387 */ /* 0x001fe20000100800 */
[----:B--2---:R-:W-:-:S05]  /*41000*/  FADD R17, R26, R29 ;  /* 0x0000001d1a117221 */ /* 0x004fca0000000000 */
[----:B------:R-:W0:Y:S04]  /*41010*/  SHFL.BFLY PT, R15, R17, 0x2, 0x1f ;  /* 0x0c401f00110f7f89 */ /* 0x000e2800000e0000 */
[----:B0-----:R-:W-:Y:S04]  /*41020*/  STL [R1+0x4c], R15 ;  /* 0x00004c0f01007387 */ /* 0x001fe80000100800 */
[----:B------:R-:W0:Y:S04]  /*41030*/  SHFL.BFLY PT, R15, R16, 0x2, 0x1f ;  /* 0x0c401f00100f7f89 */ /* 0x000e2800000e0000 */
[----:B0-----:R0:W-:Y:S04]  /*41040*/  STL [R1+0x50], R15 ;  /* 0x0000500f01007387 */ /* 0x0011e80000100800 */
[----:B0-----:R-:W2:Y:S04]  /*41050*/  LDL.LU R15, [R1+0x2ff4] ;  /* 0x002ff400010f7983 */ /* 0x001ea80000300800 */
[----:B------:R0:W-:Y:S02]  /*41060*/  SHFL.BFLY PT, R2, R14, 0x2, 0x1f ;  /* 0x0c401f000e027f89 */ /* 0x0001e400000e0000 */
[----:B0-----:R-:W-:-:S02]  /*41070*/  IMAD.MOV.U32 R14, RZ, RZ, R0 ;  /* 0x000000ffff0e7224 */ /* 0x001fc400078e0000 */
[----:B------:R-:W0:Y:S02]  /*41080*/  SHFL.BFLY PT, R0, R13, 0x2, 0x1f ;  /* 0x0c401f000d007f89 */ /* 0x000e2400000e0000 */
[----:B--2---:R-:W-:Y:S02]  /*41090*/  FADD R15, R15, R14 ;  /* 0x0000000e0f0f7221 */ /* 0x004fe40000000000 */
[----:B------:R-:W2:Y:S01]  /*410a0*/  LDL.LU R14, [R1+0x2ff0] ;  /* 0x002ff000010e7983 */ /* 0x000ea20000300800 */
[----:B0-----:R-:W-:Y:S01]  /*410b0*/  FADD R0, R13, R0 ;  /* 0x000000000d007221 */ /* 0x001fe20000000000 */
[----:B---3--:R-:W-:Y:S01]  /*410c0*/  FADD R12, R12, R11 ;  /* 0x0000000b0c0c7221 */ /* 0x008fe20000000000 */
[----:B--2---:R-:W-:Y:S02]  /*410d0*/  FADD R2, R14, R2 ;  /* 0x000000020e027221 */ /* 0x004fe40000000000 */
[----:B------:R-:W2:Y:S04]  /*410e0*/  LDL.LU R14, [R1] ;  /* 0x00000000010e7983 */ /* 0x000ea80000300800 */
[----:B------:R-:W3:Y:S04]  /*410f0*/  LDL.LU R13, [R1+0x4c] ;  /* 0x00004c00010d7983 */ /* 0x000ee80000300800 */
[----:B------:R-:W4:Y:S04]  /*41100*/  LDL.LU R11, [R1+0x2fec] ;  /* 0x002fec00010b7983 */ /* 0x000f280000300800 */
[----:B------:R0:W-:Y:S04]  /*41110*/  STL [R1+0x34], R12 ;  /* 0x0000340c01007387 */ /* 0x0001e80000100800 */
[----:B0-----:R-:W2:Y:S01]  /*41120*/  LDL.LU R12, [R1+0x44] ;  /* 0x00004400010c7983 */ /* 0x001ea20000300800 */
[----:B----4-:R-:W-:-:S03]  /*41130*/  FADD R11, R11, R10 ;  /* 0x0000000a0b0b7221 */ /* 0x010fc60000000000 */
[----:B------:R-:W5:Y:S04]  /*41140*/  LDL.LU R10, [R1+0x2fe8] ;  /* 0x002fe800010a7983 */ /* 0x000f680000300800 */
[----:B------:R0:W-:Y:S04]  /*41150*/  STL [R1+0x2c], R11 ;  /* 0x00002c0b01007387 */ /* 0x0001e80000100800 */
[----:B0-----:R-:W4:Y:S04]  /*41160*/  LDL.LU R11, [R1+0x38] ;  /* 0x00003800010b7983 */ /* 0x001f280000300800 */
[----:B------:R-:W0:Y:S01]  /*41170*/  SHFL.BFLY PT, R24, R8, 0x2, 0x1f ;  /* 0x0c401f0008187f89 */ /* 0x000e2200000e0000 */
[----:B-----5:R-:W-:-:S03]  /*41180*/  FADD R10, R10, R9 ;  /* 0x000000090a0a7221 */ /* 0x020fc60000000000 */
[----:B------:R-:W2:Y:S04]  /*41190*/  LDL.LU R9, [R1+0x2fe4] ;  /* 0x002fe40001097983 */ /* 0x000ea80000300800 */
[----:B------:R-:W1:Y:S04]  /*411a0*/  SHFL.BFLY PT, R25, R7, 0x2, 0x1f ;  /* 0x0c401f0007197f89 */ /* 0x000e6800000e0000 */
[----:B------:R5:W-:Y:S04]  /*411b0*/  STL [R1+0x28], R10 ;  /* 0x0000280a01007387 */ /* 0x000be80000100800 */
[----:B-----5:R-:W5:Y:S04]  /*411c0*/  LDL.LU R10, [R1+0x30] ;  /* 0x00003000010a7983 */ /* 0x020f680000300800 */
[----:B------:R-:W0:Y:S01]  /*411d0*/  SHFL.BFLY PT, R28, R4, 0x2, 0x1f ;  /* 0x0c401f00041c7f89 */ /* 0x000e2200000e0000 */
[----:B--2---:R-:W-:-:S03]  /*411e0*/  FADD R14, R9, R14 ;  /* 0x0000000e090e7221 */ /* 0x004fc60000000000 */
[----:B------:R-:W2:Y:S04]  /*411f0*/  LDL.LU R9, [R1+0x24] ;  /* 0x0000240001097983 */ /* 0x000ea80000300800 */
[----:B------:R0:W-:Y:S02]  /*41200*/  STL [R1+0x10], R14 ;  /* 0x0000100e01007387 */ /* 0x0001e40000100800 */
[----:B0-----:R-:W-:Y:S02]  /*41210*/  FADD R14, R8, R24 ;  /* 0x00000018080e7221 */ /* 0x001fe40000000000 */
[----:B------:R-:W3:Y:S04]  /*41220*/  LDL.LU R8, [R1+0x20] ;  /* 0x0000200001087983 */ /* 0x000ee80000300800 */
[----:B------:R-:W4:Y:S04]  /*41230*/  LDL.LU R24, [R1+0x50] ;  /* 0x0000500001187983 */ /* 0x000f280000300800 */
[----:B------:R1:W-:Y:S02]  /*41240*/  STL [R1+0xc], R14 ;  /* 0x00000c0e01007387 */ /* 0x0003e40000100800 */
[----:B-1----:R-:W-:-:S02]  /*41250*/  FADD R14, R7, R25 ;  /* 0x00000019070e7221 */ /* 0x002fc40000000000 */
[----:B------:R-:W4:Y:S04]  /*41260*/  LDL.LU R25, [R1+0x1c] ;  /* 0x00001c0001197983 */ /* 0x000f280000300800 */
[----:B------:R-:W0:Y:S01]  /*41270*/  SHFL.BFLY PT, R29, R3, 0x2, 0x1f ;  /* 0x0c401f00031d7f89 */ /* 0x000e2200000e0000 */
[----:B------:R-:W-:-:S03]  /*41280*/  FADD R4, R4, R28 ;  /* 0x0000001c04047221 */ /* 0x000fc60000000000 */
[----:B------:R-:W5:Y:S04]  /*41290*/  LDL R28, [R1+0x28] ;  /* 0x00002800011c7983 */ /* 0x000f680000100800 */
[----:B------:R-:W-:Y:S01]  /*412a0*/  STL [R1+0x4], R14 ;  /* 0x0000040e01007387 */ /* 0x000fe20000100800 */
[----:B0-----:R-:W-:-:S03]  /*412b0*/  FADD R3, R3, R29 ;  /* 0x0000001d03037221 */ /* 0x001fc60000000000 */
[----:B------:R-:W5:Y:S01]  /*412c0*/  LDL R29, [R1+0x2c] ;  /* 0x00002c00011d7983 */ /* 0x000f620000100800 */
[----:B--2---:R-:W-:-:S03]  /*412d0*/  FADD R9, R21, R9 ;  /* 0x0000000915097221 */ /* 0x004fc60000000000 */
[----:B------:R-:W2:Y:S01]  /*412e0*/  LDL R21, [R1+0xc] ;  /* 0x00000c0001157983 */ /* 0x000ea20000100800 */
[----:B---3--:R-:W-:-:S03]  /*412f0*/  FADD R8, R22, R8 ;  /* 0x0000000816087221 */ /* 0x008fc60000000000 */
[----:B------:R-:W3:Y:S01]  /*41300*/  LDL R22, [R1+0x10] ;  /* 0x0000100001167983 */ /* 0x000ee20000100800 */
[----:B----4-:R-:W-:-:S03]  /*41310*/  FADD R7, R23, R25 ;  /* 0x0000001917077221 */ /* 0x010fc60000000000 */
[----:B------:R-:W4:Y:S04]  /*41320*/  LDL R23, [R1+0x34] ;  /* 0x0000340001177983 */ /* 0x000f280000100800 */
[----:B------:R-:W0:Y:S04]  /*41330*/  SHFL.BFLY PT, R26, R6, 0x2, 0x1f ;  /* 0x0c401f00061a7f89 */ /* 0x000e2800000e0000 */
[----:B------:R-:W1:Y:S04]  /*41340*/  SHFL.BFLY PT, R27, R5, 0x2, 0x1f ;  /* 0x0c401f00051b7f89 */ /* 0x000e6800000e0000 */
[----:B-----5:R-:W-:Y:S01]  /*41350*/  SHFL.BFLY PT, R28, R28, 0x1, 0x1f ;  /* 0x0c201f001c1c7f89 */ /* 0x020fe200000e0000 */
[----:B------:R-:W-:-:S03]  /*41360*/  FADD R10, R20, R10 ;  /* 0x0000000a140a7221 */ /* 0x000fc60000000000 */
[----:B------:R-:W-:Y:S04]  /*41370*/  SHFL.BFLY PT, R20, R14, 0x1, 0x1f ;  /* 0x0c201f000e147f89 */ /* 0x000fe800000e0000 */
[----:B------:R-:W-:Y:S04]  /*41380*/  SHFL.BFLY PT, R29, R29, 0x1, 0x1f ;  /* 0x0c201f001d1d7f89 */ /* 0x000fe800000e0000 */
[----:B------:R-:W-:Y:S01]  /*41390*/  STL [R1+0x2fe0], R2 ;  /* 0x002fe00201007387 */ /* 0x000fe20000100800 */
[----:B0-----:R-:W-:Y:S01]  /*413a0*/  FADD R6, R6, R26 ;  /* 0x0000001a06067221 */ /* 0x001fe20000000000 */
[----:B-1----:R-:W-:-:S04]  /*413b0*/  FADD R5, R5, R27 ;  /* 0x0000001b05057221 */ /* 0x002fc80000000000 */
[----:B------:R-:W-:Y:S01]  /*413c0*/  SHFL.BFLY PT, R14, R6, 0x1, 0x1f ;  /* 0x0c201f00060e7f89 */ /* 0x000fe200000e0000 */
[----:B------:R-:W-:-:S03]  /*413d0*/  FADD R27, R16, R24 ;  /* 0x00000018101b7221 */ /* 0x000fc60000000000 */
[----:B------:R-:W-:Y:S04]  /*413e0*/  SHFL.BFLY PT, R24, R0, 0x1, 0x1f ;  /* 0x0c201f0000187f89 */ /* 0x000fe800000e0000 */
[----:B------:R-:W0:Y:S04]  /*413f0*/  SHFL.BFLY PT, R26, R15, 0x1, 0x1f ;  /* 0x0c201f000f1a7f89 */ /* 0x000e2800000e0000 */
[----:B------:R1:W-:Y:S02]  /*41400*/  SHFL.BFLY PT, R25, R2, 0x1, 0x1f ;  /* 0x0c201f0002197f89 */ /* 0x0003e400000e0000 */
[----:B-1----:R-:W-:-:S05]  /*41410*/  MOV R2, R15 ;  /* 0x0000000f00027202 */ /* 0x002fca0000000f00 */
[----:B0-----:R-:W-:Y:S01]  /*41420*/  FADD R26, R2, R26 ;  /* 0x0000001a021a7221 */ /* 0x001fe20000000000 */
[----:B--2---:R-:W-:Y:S04]  /*41430*/  SHFL.BFLY PT, R21, R21, 0x1, 0x1f ;  /* 0x0c201f0015157f89 */ /* 0x004fe800000e0000 */
[----:B---3--:R-:W-:Y:S04]  /*41440*/  SHFL.BFLY PT, R22, R22, 0x1, 0x1f ;  /* 0x0c201f0016167f89 */ /* 0x008fe800000e0000 */
[----:B----4-:R-:W0:Y:S04]  /*41450*/  SHFL.BFLY PT, R23, R23, 0x1, 0x1f ;  /* 0x0c201f0017177f89 */ /* 0x010e2800000e0000 */
[----:B0-----:R0:W-:Y:S04]  /*41460*/  STL [R1+0x2fdc], R23 ;  /* 0x002fdc1701007387 */ /* 0x0011e80000100800 */
[----:B------:R-:W-:Y:S04]  /*41470*/  STL [R1+0x2fd8], R29 ;  /* 0x002fd81d01007387 */ /* 0x000fe80000100800 */
[----:B------:R-:W-:Y:S04]  /*41480*/  STL [R1+0x2fd4], R28 ;  /* 0x002fd41c01007387 */ /* 0x000fe80000100800 */
[----:B------:R-:W-:Y:S04]  /*41490*/  STL [R1+0x2fd0], R22 ;  /* 0x002fd01601007387 */ /* 0x000fe80000100800 */
[----:B------:R-:W-:Y:S04]  /*414a0*/  STL [R1+0x2fcc], R21 ;  /* 0x002fcc1501007387 */ /* 0x000fe80000100800 */
[----:B------:R-:W-:Y:S04]  /*414b0*/  STL [R1+0x2fc8], R20 ;  /* 0x002fc81401007387 */ /* 0x000fe80000100800 */
[----:B------:R-:W-:Y:S04]  /*414c0*/  STL [R1+0x2fc4], R6 ;  /* 0x002fc40601007387 */ /* 0x000fe80000100800 */
[----:B------:R-:W1:Y:S04]  /*414d0*/  SHFL.BFLY PT, R6, R5, 0x1, 0x1f ;  /* 0x0c201f0005067f89 */ /* 0x000e6800000e0000 */
[----:B------:R-:W-:Y:S04]  /*414e0*/  STL [R1], R14 ;  /* 0x0000000e01007387 */ /* 0x000fe80000100800 */
[----:B------:R-:W-:Y:S04]  /*414f0*/  STL [R1+0x2fc0], R5 ;  /* 0x002fc00501007387 */ /* 0x000fe80000100800 */
[----:B------:R-:W2:Y:S01]  /*41500*/  SHFL.BFLY PT, R5, R4, 0x1, 0x1f ;  /* 0x0c201f0004057f89 */ /* 0x000ea200000e0000 */
[----:B0-----:R-:W-:-:S03]  /*41510*/  IMAD.MOV.U32 R23, RZ, RZ, R0 ;  /* 0x000000ffff177224 */ /* 0x001fc600078e0000 */
[----:B------:R-:W-:Y:S04]  /*41520*/  SHFL.BFLY PT, R0, R7, 0x1, 0x1f ;  /* 0x0c201f0007007f89 */ /* 0x000fe800000e0000 */
[----:B-1----:R-:W-:Y:S04]  /*41530*/  STL [R1+0x8], R6 ;  /* 0x0000080601007387 */ /* 0x002fe80000100800 */
[----:B------:R-:W-:Y:S04]  /*41540*/  STL [R1+0x2fbc], R4 ;  /* 0x002fbc0401007387 */ /* 0x000fe80000100800 */
[----:B------:R-:W0:Y:S04]  /*41550*/  SHFL.BFLY PT, R4, R3, 0x1, 0x1f ;  /* 0x0c201f0003047f89 */ /* 0x000e2800000e0000 */
[----:B--2---:R1:W-:Y:S04]  /*41560*/  STL [R1+0x14], R5 ;  /* 0x0000140501007387 */ /* 0x0043e80000100800 */
[----:B------:R-:W2:Y:S04]  /*41570*/  LDL.LU R29, [R1+0x34] ;  /* 0x00003400011d7983 */ /* 0x000ea80000300800 */
[----:B0-----:R0:W-:Y:S04]  /*41580*/  STL [R1+0x18], R4 ;  /* 0x0000180401007387 */ /* 0x0011e80000100800 */
[----:B------:R-:W3:Y:S04]  /*41590*/  LDL.LU R28, [R1+0x2c] ;  /* 0x00002c00011c7983 */ /* 0x000ee80000300800 */
[----:B------:R-:W4:Y:S04]  /*415a0*/  LDL.LU R22, [R1+0x28] ;  /* 0x0000280001167983 */ /* 0x000f280000300800 */
[----:B------:R-:W5:Y:S04]  /*415b0*/  LDL.LU R21, [R1+0x10] ;  /* 0x0000100001157983 */ /* 0x000f680000300800 */
[----:B------:R-:W2:Y:S04]  /*415c0*/  LDL.LU R20, [R1+0xc] ;  /* 0x00000c0001147983 */ /* 0x000ea80000300800 */
[----:B------:R-:W2:Y:S04]  /*415d0*/  LDL.LU R6, [R1+0x4] ;  /* 0x0000040001067983 */ /* 0x000ea80000300800 */
[----:B-1----:R-:W2:Y:S04]  /*415e0*/  LDL.LU R5, [R1] ;  /* 0x0000000001057983 */ /* 0x002ea80000300800 */
[----:B0-----:R-:W2:Y:S04]  /*415f0*/  LDL.LU R4, [R1+0x8] ;  /* 0x0000080001047983 */ /* 0x001ea80000300800 */
[----:B------:R0:W-:Y:S04]  /*41600*/  STL [R1+0x2fb8], R3 ;  /* 0x002fb80301007387 */ /* 0x0001e80000100800 */
[----:B0-----:R-:W2:Y:S04]  /*41610*/  LDL.LU R3, [R1+0x14] ;  /* 0x0000140001037983 */ /* 0x001ea80000300800 */
[----:B------:R0:W-:Y:S04]  /*41620*/  STL [R1+0x2fb4], R7 ;  /* 0x002fb40701007387 */ /* 0x0001e80000100800 */
[----:B0-----:R-:W2:Y:S04]  /*41630*/  LDL.LU R7, [R1+0x18] ;  /* 0x0000180001077983 */ /* 0x001ea80000300800 */
[----:B------:R-:W-:Y:S04]  /*41640*/  STL [R1+0x1c], R0 ;  /* 0x00001c0001007387 */ /* 0x000fe80000100800 */
[----:B------:R-:W0:Y:S04]  /*41650*/  SHFL.BFLY PT, R0, R8, 0x1, 0x1f ;  /* 0x0c201f0008007f89 */ /* 0x000e2800000e0000 */
[----:B------:R1:W-:Y:S04]  /*41660*/  STL [R1+0x2fb0], R8 ;  /* 0x002fb00801007387 */ /* 0x0003e80000100800 */
[----:B-1----:R-:W2:Y:S04]  /*41670*/  LDL.LU R8, [R1+0x1c] ;  /* 0x00001c0001087983 */ /* 0x002ea80000300800 */
[----:B------:R-:W2:Y:S04]  /*41680*/  LDL.LU R2, [R1+0x2fe0] ;  /* 0x002fe00001027983 */ /* 0x000ea80000300800 */
[----:B------:R-:W-:Y:S01]  /*41690*/  STL [R1+0x2fa0], R26 ;  /* 0x002fa01a01007387 */ /* 0x000fe20000100800 */
[----:B--2---:R-:W-:-:S05]  /*416a0*/  FADD R25, R2, R25 ;  /* 0x0000001902197221 */ /* 0x004fca0000000000 */
[----:B------:R1:W-:Y:S04]  /*416b0*/  STL [R1+0x2fa4], R25 ;  /* 0x002fa41901007387 */ /* 0x0003e80000100800 */
[----:B-1----:R-:W2:Y:S01]  /*416c0*/  LDL.LU R25, [R1+0x78] ;  /* 0x0000780001197983 */ /* 0x002ea20000300800 */
[----:B------:R-:W-:-:S03]  /*416d0*/  FADD R24, R23, R24 ;  /* 0x0000001817187221 */ /* 0x000fc60000000000 */
[----:B--2---:R1:W-:Y:S04]  /*416e0*/  STL [R1+0x2fa8], R25 ;  /* 0x002fa81901007387 */ /* 0x0043e80000100800 */
[----:B-1----:R-:W2:Y:S04]  /*416f0*/  LDL.LU R25, [R1+0x7c] ;  /* 0x00007c0001197983 */ /* 0x002ea80000300800 */
[----:B------:R-:W2:Y:S04]  /*41700*/  LDL.LU R26, [R1+0x70] ;  /* 0x00007000011a7983 */ /* 0x000ea80000300800 */
[----:B------:R-:W2:Y:S04]  /*41710*/  LDL.LU R2, [R1+0x6c] ;  /* 0x00006c0001027983 */ /* 0x000ea80000300800 */
[----:B------:R-:W2:Y:S02]  /*41720*/  LDL.LU R23, [R1+0x2fdc] ;  /* 0x002fdc0001177983 */ /* 0x000ea40000300800 */
[----:B--2---:R-:W-:-:S02]  /*41730*/  FADD R23, R29, R23 ;  /* 0x000000171d177221 */ /* 0x004fc40000000000 */
[----:B------:R-:W3:Y:S02]  /*41740*/  LDL.LU R29, [R1+0x2fd8] ;  /* 0x002fd800011d7983 */ /* 0x000ee40000300800 */
[----:B---3--:R-:W-:Y:S02]  /*41750*/  FADD R29, R28, R29 ;  /* 0x0000001d1c1d7221 */ /* 0x008fe40000000000 */
[----:B------:R-:W4:Y:S02]  /*41760*/  LDL.LU R28, [R1+0x2fd4] ;  /* 0x002fd400011c7983 */ /* 0x000f240000300800 */
[----:B----4-:R-:W-:Y:S02]  /*41770*/  FADD R28, R22, R28 ;  /* 0x0000001c161c7221 */ /* 0x010fe40000000000 */
[----:B------:R-:W5:Y:S02]  /*41780*/  LDL.LU R22, [R1+0x2fd0] ;  /* 0x002fd00001167983 */ /* 0x000f640000300800 */
[----:B-----5:R-:W-:-:S02]  /*41790*/  FADD R22, R21, R22 ;  /* 0x0000001615167221 */ /* 0x020fc40000000000 */
        /* <DEDUP_REMOVED lines=14> */
[----:B------:R-:W0:Y:S01]  /*41880*/  LDL.LU R8, [R1+0x2fb0] ;  /* 0x002fb00001087983 */ /* 0x000e220000300800 */
[----:B------:R-:W-:Y:S01]  /*41890*/  FADD R11, R19, R11 ;  /* 0x0000000b130b7221 */ /* 0x000fe20000000000 */
[----:B------:R-:W-:Y:S01]  /*418a0*/  FADD R12, R18, R12 ;  /* 0x0000000c120c7221 */ /* 0x000fe20000000000 */
[----:B------:R-:W-:Y:S01]  /*418b0*/  FADD R13, R17, R13 ;  /* 0x0000000d110d7221 */ /* 0x000fe20000000000 */
[----:B------:R-:W1:Y:S04]  /*418c0*/  SHFL.BFLY PT, R19, R9, 0x1, 0x1f ;  /* 0x0c201f0009137f89 */ /* 0x000e6800000e0000 */
[----:B------:R-:W2:Y:S04]  /*418d0*/  SHFL.BFLY PT, R18, R10, 0x1, 0x1f ;  /* 0x0c201f000a127f89 */ /* 0x000ea800000e0000 */
[----:B------:R-:W3:Y:S04]  /*418e0*/  SHFL.BFLY PT, R17, R11, 0x1, 0x1f ;  /* 0x0c201f000b117f89 */ /* 0x000ee800000e0000 */
[----:B------:R-:W4:Y:S04]  /*418f0*/  SHFL.BFLY PT, R16, R12, 0x1, 0x1f ;  /* 0x0c201f000c107f89 */ /* 0x000f2800000e0000 */
[----:B------:R-:W5:Y:S04]  /*41900*/  SHFL.BFLY PT, R15, R13, 0x1, 0x1f ;  /* 0x0c201f000d0f7f89 */ /* 0x000f6800000e0000 */
[----:B------:R-:W0:Y:S02]  /*41910*/  SHFL.BFLY PT, R14, R27, 0x1, 0x1f ;  /* 0x0c201f001b0e7f89 */ /* 0x000e2400000e0000 */
[----:B0-----:R-:W-:-:S02]  /*41920*/  FADD R8, R8, R0 ;  /* 0x0000000008087221 */ /* 0x001fc40000000000 */
[----:B------:R-:W5:Y:S01]  /*41930*/  LDL.LU R0, [R1+0x2fac] ;  /* 0x002fac0001007983 */ /* 0x000f620000300800 */
[----:B-1----:R-:W-:-:S03]  /*41940*/  FADD R9, R9, R19 ;  /* 0x0000001309097221 */ /* 0x002fc60000000000 */
[----:B------:R-:W5:Y:S01]  /*41950*/  LDL.LU R19, [R1+0x74] ;  /* 0x0000740001137983 */ /* 0x000f620000300800 */
[----:B--2---:R-:W-:Y:S01]  /*41960*/  FADD R10, R10, R18 ;  /* 0x000000120a0a7221 */ /* 0x004fe20000000000 */
[----:B---3--:R-:W-:Y:S02]  /*41970*/  FADD R11, R11, R17 ;  /* 0x000000110b0b7221 */ /* 0x008fe40000000000 */
[----:B------:R-:W2:Y:S04]  /*41980*/  LDL.LU R18, [R1+0x58] ;  /* 0x0000580001127983 */ /* 0x000ea80000300800 */
[----:B------:R-:W3:Y:S01]  /*41990*/  LDL.LU R17, [R1+0x5c] ;  /* 0x00005c0001117983 */ /* 0x000ee20000300800 */
[----:B----4-:R-:W-:Y:S01]  /*419a0*/  FADD R12, R12, R16 ;  /* 0x000000100c0c7221 */ /* 0x010fe20000000000 */
[----:B-----5:R-:W-:-:S02]  /*419b0*/  FADD R15, R13, R15 ;  /* 0x0000000f0d0f7221 */ /* 0x020fc40000000000 */
[----:B------:R-:W4:Y:S04]  /*419c0*/  LDL.LU R16, [R1+0x60] ;  /* 0x0000600001107983 */ /* 0x000f280000300800 */
[----:B------:R-:W5:Y:S01]  /*419d0*/  LDL.LU R13, [R1+0x64] ;  /* 0x00006400010d7983 */ /* 0x000f620000300800 */
[----:B------:R-:W-:-:S03]  /*419e0*/  FADD R14, R27, R14 ;  /* 0x0000000e1b0e7221 */ /* 0x000fc60000000000 */
[----:B------:R-:W2:Y:S04]  /*419f0*/  LDL.LU R27, [R1+0x68] ;  /* 0x00006800011b7983 */ /* 0x000ea80000300800 */
[----:B------:R0:W-:Y:S04]  /*41a00*/  @!P1 STS [R0+0x40000], R25 ;  /* 0x0400001900009388 */ /* 0x0001e80000000800 */
[----:B0-----:R-:W2:Y:S04]  /*41a10*/  LDL.LU R25, [R1+0x2fa8] ;  /* 0x002fa80001197983 */ /* 0x001ea80000300800 */
[----:B------:R-:W-:Y:S04]  /*41a20*/  @!P1 STS [R0+0x40400], R19 ;  /* 0x0404001300009388 */ /* 0x000fe80000000800 */
[----:B------:R-:W-:Y:S04]  /*41a30*/  @!P1 STS [R0+0x40600], R26 ;  /* 0x0406001a00009388 */ /* 0x000fe80000000800 */
[----:B------:R-:W-:Y:S04]  /*41a40*/  @!P1 STS [R0+0x40800], R2 ;  /* 0x0408000200009388 */ /* 0x000fe80000000800 */
[----:B--2---:R0:W-:Y:S04]  /*41a50*/  @!P1 STS [R0+0x40200], R25 ;  /* 0x0402001900009388 */ /* 0x0041e80000000800 */
[----:B0-----:R-:W2:Y:S04]  /*41a60*/  LDL.LU R25, [R1+0x2fa4] ;  /* 0x002fa40001197983 */ /* 0x001ea80000300800 */
[----:B------:R-:W2:Y:S04]  /*41a70*/  LDL.LU R19, [R1+0x90] ;  /* 0x0000900001137983 */ /* 0x000ea80000300800 */
[----:B------:R-:W2:Y:S04]  /*41a80*/  LDL.LU R26, [R1+0x2fa0] ;  /* 0x002fa000011a7983 */ /* 0x000ea80000300800 */
[----:B------:R-:W2:Y:S04]  /*41a90*/  LDL.LU R2, [R1+0x2f9c] ;  /* 0x002f9c0001027983 */ /* 0x000ea80000300800 */
[----:B------:R-:W-:Y:S04]  /*41aa0*/  @!P1 STS [R0+0x40a00], R27 ;  /* 0x040a001b00009388 */ /* 0x000fe80000000800 */
[----:B-----5:R-:W-:Y:S04]  /*41ab0*/  @!P1 STS [R0+0x40c00], R13 ;  /* 0x040c000d00009388 */ /* 0x020fe80000000800 */
[----:B----4-:R-:W-:Y:S04]  /*41ac0*/  @!P1 STS [R0+0x40e00], R16 ;  /* 0x040e001000009388 */ /* 0x010fe80000000800 */
[----:B---3--:R-:W-:Y:S04]  /*41ad0*/  @!P1 STS [R0+0x41000], R17 ;  /* 0x0410001100009388 */ /* 0x008fe80000000800 */
        /* <DEDUP_REMOVED lines=20> */
[----:B--2---:R0:W-:Y:S04]  /*41c20*/  @!P1 STS [R0+0x41400], R2 ;  /* 0x0414000200009388 */ /* 0x0041e80000000800 */
[----:B0-----:R-:W2:Y:S04]  /*41c30*/  LDL.LU R2, [R1+0x2f98] ;  /* 0x002f980001027983 */ /* 0x001ea80000300800 */
[----:B------:R-:W-:Y:S04]  /*41c40*/  @!P1 STS [R0+0x41600], R26 ;  /* 0x0416001a00009388 */ /* 0x000fe80000000800 */
[----:B------:R-:W-:Y:S01]  /*41c50*/  @!P1 STS [R0+0x41800], R25 ;  /* 0x0418001900009388 */ /* 0x000fe20000000800 */
[----:B------:R-:W-:Y:S06]  /*41c60*/  BAR.SYNC.DEFER_BLOCKING 0x0 ;  /* 0x0000000000007b1d */ /* 0x000fec0000010000 */
[----:B------:R-:W0:Y:S04]  /*41c70*/  LDS R4, [R19+0x40000] ;  /* 0x0400000013047984 */ /* 0x000e280000000800 */
[----:B0-----:R-:W0:Y:S02]  /*41c80*/  SHFL.BFLY PT, R0, R4, 0x8, 0x1f ;  /* 0x0d001f0004007f89 */ /* 0x001e2400000e0000 */
[----:B0-----:R-:W-:-:S05]  /*41c90*/  FADD R0, R4, R0 ;  /* 0x0000000004007221 */ /* 0x001fca0000000000 */
[----:B------:R-:W0:Y:S02]  /*41ca0*/  SHFL.BFLY PT, R3, R0, 0x4, 0x1f ;  /* 0x0c801f0000037f89 */ /* 0x000e2400000e0000 */
[----:B0-----:R-:W-:-:S05]  /*41cb0*/  FADD R3, R0, R3 ;  /* 0x0000000300037221 */ /* 0x001fca0000000000 */
[----:B------:R-:W0:Y:S02]  /*41cc0*/  SHFL.BFLY PT, R0, R3, 0x2, 0x1f ;  /* 0x0c401f0003007f89 */ /* 0x000e2400000e0000 */
[----:B0-----:R-:W-:-:S05]  /*41cd0*/  FADD R0, R3, R0 ;  /* 0x0000000003007221 */ /* 0x001fca0000000000 */
[----:B------:R-:W0:Y:S02]  /*41ce0*/  SHFL.BFLY PT, R3, R0, 0x1, 0x1f ;  /* 0x0c201f0000037f89 */ /* 0x000e2400000e0000 */
[----:B0-----:R-:W-:-:S05]  /*41cf0*/  FADD R3, R0, R3 ;  /* 0x0000000300037221 */ /* 0x001fca0000000000 */
[----:B------:R-:W-:Y:S01]  /*41d00*/  @!P0 STS [R19+0x40000], R3 ;  /* 0x0400000313008388 */ /* 0x000fe20000000800 */
[----:B------:R-:W0:Y:S03]  /*41d10*/  S2R R18, SR_TID.X ;  /* 0x0000000000127919 */ /* 0x000e260000002100 */
[----:B--2---:R-:W1:Y:S04]  /*41d20*/  LDS R15, [R2+0x40800] ;  /* 0x04080000020f7984 */ /* 0x004e680000000800 */
[----:B------:R-:W2:Y:S04]  /*41d30*/  LDS R5, [R2+0x42000] ;  /* 0x0420000002057984 */ /* 0x000ea80000000800 */
[----:B------:R-:W3:Y:S04]  /*41d40*/  LDS R0, [R2+0x43000] ;  /* 0x0430000002007984 */ /* 0x000ee80000000800 */
[----:B------:R-:W4:Y:S04]  /*41d50*/  LDS R13, [R2+0x40000] ;  /* 0x04000000020d7984 */ /* 0x000f280000000800 */
[----:B------:R-:W5:Y:S04]  /*41d60*/  LDS R10, [R2+0x41000] ;  /* 0x04100000020a7984 */ /* 0x000f680000000800 */
[----:B------:R-:W0:Y:S04]  /*41d70*/  LDS R8, [R2+0x41800] ;  /* 0x0418000002087984 */ /* 0x000e280000000800 */
[----:B------:R-:W-:Y:S04]  /*41d80*/  LDS R6, [R2+0x42800] ;  /* 0x0428000002067984 */ /* 0x000fe80000000800 */
[----:B-1----:R-:W1:Y:S04]  /*41d90*/  SHFL.BFLY PT, R12, R15, 0x8, 0x1f ;  /* 0x0d001f000f0c7f89 */ /* 0x002e6800000e0000 */
[----:B--2---:R-:W2:Y:S04]  /*41da0*/  SHFL.BFLY PT, R7, R5, 0x8, 0x1f ;  /* 0x0d001f0005077f89 */ /* 0x004ea800000e0000 */
[----:B---3--:R-:W3:Y:S04]  /*41db0*/  SHFL.BFLY PT, R3, R0, 0x8, 0x1f ;  /* 0x0d001f0000037f89 */ /* 0x008ee800000e0000 */
[----:B----4-:R-:W4:Y:S04]  /*41dc0*/  SHFL.BFLY PT, R14, R13, 0x8, 0x1f ;  /* 0x0d001f000d0e7f89 */ /* 0x010f2800000e0000 */
[----:B-----5:R-:W5:Y:S04]  /*41dd0*/  SHFL.BFLY PT, R11, R10, 0x8, 0x1f ;  /* 0x0d001f000a0b7f89 */ /* 0x020f6800000e0000 */
[----:B0-----:R-:W0:Y:S01]  /*41de0*/  SHFL.BFLY PT, R9, R8, 0x8, 0x1f ;  /* 0x0d001f0008097f89 */ /* 0x001e2200000e0000 */
[----:B-1----:R-:W-:Y:S01]  /*41df0*/  FADD R15, R15, R12 ;  /* 0x0000000c0f0f7221 */ /* 0x002fe20000000000 */
[----:B--2---:R-:W-:Y:S01]  /*41e00*/  FADD R5, R5, R7 ;  /* 0x0000000705057221 */ /* 0x004fe20000000000 */
[----:B---3--:R-:W-:-:S03]  /*41e10*/  FADD R0, R0, R3 ;  /* 0x0000000300007221 */ /* 0x008fc60000000000 */
[----:B------:R-:W1:Y:S04]  /*41e20*/  SHFL.BFLY PT, R12, R15, 0x4, 0x1f ;  /* 0x0c801f000f0c7f89 */ /* 0x000e6800000e0000 */
[----:B------:R-:W2:Y:S04]  /*41e30*/  SHFL.BFLY PT, R7, R5, 0x4, 0x1f ;  /* 0x0c801f0005077f89 */ /* 0x000ea800000e0000 */
[----:B------:R-:W3:Y:S01]  /*41e40*/  SHFL.BFLY PT, R3, R0, 0x4, 0x1f ;  /* 0x0c801f0000037f89 */ /* 0x000ee200000e0000 */
[----:B----4-:R-:W-:Y:S01]  /*41e50*/  FADD R13, R13, R14 ;  /* 0x0000000e0d0d7221 */ /* 0x010fe20000000000 */
[----:B-----5:R-:W-:Y:S01]  /*41e60*/  FADD R10, R10, R11 ;  /* 0x0000000b0a0a7221 */ /* 0x020fe20000000000 */
[----:B0-----:R-:W-:-:S03]  /*41e70*/  FADD R8, R8, R9 ;  /* 0x0000000908087221 */ /* 0x001fc60000000000 */
[----:B------:R-:W0:Y:S04]  /*41e80*/  SHFL.BFLY PT, R14, R13, 0x4, 0x1f ;  /* 0x0c801f000d0e7f89 */ /* 0x000e2800000e0000 */
[----:B------:R-:W4:Y:S04]  /*41e90*/  SHFL.BFLY PT, R11, R10, 0x4, 0x1f ;  /* 0x0c801f000a0b7f89 */ /* 0x000f2800000e0000 */
[----:B------:R-:W5:Y:S01]  /*41ea0*/  SHFL.BFLY PT, R9, R8, 0x4, 0x1f ;  /* 0x0c801f0008097f89 */ /* 0x000f6200000e0000 */
[----:B-1----:R-:W-:Y:S01]  /*41eb0*/  FADD R15, R15, R12 ;  /* 0x0000000c0f0f7221 */ /* 0x002fe20000000000 */
[----:B--2---:R-:W-:Y:S01]  /*41ec0*/  FADD R5, R5, R7 ;  /* 0x0000000705057221 */ /* 0x004fe20000000000 */
[----:B---3--:R-:W-:-:S03]  /*41ed0*/  FADD R0, R0, R3 ;  /* 0x0000000300007221 */ /* 0x008fc60000000000 */
[----:B------:R-:W1:Y:S04]  /*41ee0*/  SHFL.BFLY PT, R12, R15, 0x2, 0x1f ;  /* 0x0c401f000f0c7f89 */ /* 0x000e6800000e0000 */
[----:B------:R-:W2:Y:S04]  /*41ef0*/  SHFL.BFLY PT, R7, R5, 0x2, 0x1f ;  /* 0x0c401f0005077f89 */ /* 0x000ea800000e0000 */
[----:B------:R-:W3:Y:S01]  /*41f00*/  SHFL.BFLY PT, R3, R0, 0x2, 0x1f ;  /* 0x0c401f0000037f89 */ /* 0x000ee200000e0000 */
[----:B0-----:R-:W-:Y:S01]  /*41f10*/  FADD R13, R13, R14 ;  /* 0x0000000e0d0d7221 */ /* 0x001fe20000000000 */
[----:B----4-:R-:W-:Y:S01]  /*41f20*/  FADD R10, R10, R11 ;  /* 0x0000000b0a0a7221 */ /* 0x010fe20000000000 */
[----:B------:R-:W-:Y:S01]  /*41f30*/  LOP3.LUT R17, R18, 0x7, RZ, 0xc0, !PT ;  /* 0x0000000712117812 */ /* 0x000fe200078ec0ff */
[----:B-----5:R-:W-:Y:S01]  /*41f40*/  FADD R8, R8, R9 ;  /* 0x0000000908087221 */ /* 0x020fe20000000000 */
[C---:B------:R-:W-:Y:S01]  /*41f50*/  LOP3.LUT R22, R18.reuse, 0x180, RZ, 0xc0, !PT ;  /* 0x0000018012167812 */ /* 0x040fe200078ec0ff */
[----:B------:R-:W0:Y:S04]  /*41f60*/  SHFL.BFLY PT, R14, R13, 0x2, 0x1f ;  /* 0x0c401f000d0e7f89 */ /* 0x000e2800000e0000 */
[----:B------:R-:W4:Y:S01]  /*41f70*/  SHFL.BFLY PT, R11, R10, 0x2, 0x1f ;  /* 0x0c401f000a0b7f89 */ /* 0x000f2200000e0000 */
[C---:B------:R-:W-:Y:S01]  /*41f80*/  SHF.L.U32 R19, R18.reuse, 0x8, RZ ;  /* 0x0000000812137819 */ /* 0x040fe200000006ff */
[C---:B------:R-:W-:Y:S01]  /*41f90*/  IMAD.SHL.U32 R24, R18.reuse, 0x2, RZ ;  /* 0x0000000212187824 */ /* 0x040fe200078e00ff */
[----:B------:R-:W-:Y:S01]  /*41fa0*/  LOP3.LUT R27, R18, 0x1ff, RZ, 0xc0, !PT ;  /* 0x000001ff121b7812 */ /* 0x000fe200078ec0ff */
[----:B------:R-:W5:Y:S01]  /*41fb0*/  SHFL.BFLY PT, R9, R8, 0x2, 0x1f ;  /* 0x0c401f0008097f89 */ /* 0x000f6200000e0000 */
[----:B-1----:R-:W-:Y:S01]  /*41fc0*/  FADD R15, R15, R12 ;  /* 0x0000000c0f0f7221 */ /* 0x002fe20000000000 */
[----:B--2---:R-:W-:Y:S01]  /*41fd0*/  FADD R12, R5, R7 ;  /* 0x00000007050c7221 */ /* 0x004fe20000000000 */
[----:B---3--:R-:W-:Y:S01]  /*41fe0*/  FADD R5, R0, R3 ;  /* 0x0000000300057221 */ /* 0x008fe20000000000 */
[----:B------:R-:W-:-:S02]  /*41ff0*/  LOP3.LUT R0, R18, 0x1e0, RZ, 0xc0, !PT ;  /* 0x000001e012007812 */ /* 0x000fc400078ec0ff */
[----:B------:R-:W-:-:S04]  /*42000*/  SHF.L.U32 R18, R17, 0x4, RZ ;  /* 0x0000000411127819 */ /* 0x000fc800000006ff */
[C-C-:B------:R-:W-:Y:S02]  /*42010*/  LOP3.LUT R20, R18.reuse, 0xf00, R19.reuse, 0xf8, !PT ;  /* 0x00000f0012147812 */ /* 0x140fe400078ef813 */
[C---:B------:R-:W-:Y:S02]  /*42020*/  LOP3.LUT R19, R18.reuse, 0x1f00, R19, 0xf8, !PT ;  /* 0x00001f0012137812 */ /* 0x040fe400078ef813 */
[----:B------:R-:W-:Y:S02]  /*42030*/  LOP3.LUT R18, R18, 0x30, R24, 0x78, !PT ;  /* 0x0000003012127812 */ /* 0x000fe400078e7818 */
[----:B------:R-:W1:Y:S01]  /*42040*/  S2R R24, SR_TID.X ;  /* 0x0000000000187919 */ /* 0x000e620000002100 */
[----:B0-----:R-:W-:Y:S01]  /*42050*/  FADD R16, R13, R14 ;  /* 0x0000000e0d107221 */ /* 0x001fe20000000000 */
[----:B----4-:R-:W-:Y:S01]  /*42060*/  FADD R14, R10, R11 ;  /* 0x0000000b0a0e7221 */ /* 0x010fe20000000000 */
[----:B-----5:R-:W-:Y:S02]  /*42070*/  FADD R13, R8, R9 ;  /* 0x00000009080d7221 */ /* 0x020fe40000000000 */
[----:B------:R-:W0:Y:S04]  /*42080*/  SHFL.BFLY PT, R8, R15, 0x1, 0x1f ;  /* 0x0c201f000f087f89 */ /* 0x000e2800000e0000 */
[----:B------:R-:W2:Y:S01]  /*42090*/  SHFL.BFLY PT, R11, R14, 0x1, 0x1f ;  /* 0x0c201f000e0b7f89 */ /* 0x000ea200000e0000 */
[----:B------:R-:W-:Y:S01]  /*420a0*/  IMAD.SHL.U32 R23, R27, 0x2, RZ ;  /* 0x000000021b177824 */ /* 0x000fe200078e00ff */
[----:B------:R-:W-:-:S02]  /*420b0*/  SHF.R.U32.HI R22, RZ, 0x3, R22 ;  /* 0x00000003ff167819 */ /* 0x000fc40000011616 */
[----:B------:R-:W-:Y:S02]  /*420c0*/  LEA R17, R17, R0, 0x2 ;  /* 0x0000000011117211 */ /* 0x000fe400078e10ff */
[----:B------:R-:W-:Y:S02]  /*420d0*/  SHF.R.U32.HI R21, RZ, 0x1, R0 ;  /* 0x00000001ff157819 */ /* 0x000fe40000011600 */
[----:B------:R-:W-:-:S05]  /*420e0*/  LOP3.LUT R0, R23, R22, RZ, 0x3c, !PT ;  /* 0x0000001617007212 */ /* 0x000fca00078e3cff */
[----:B------:R3:W-:Y:S01]  /*420f0*/  STL [R1+0x2ed0], R0 ;  /* 0x002ed00001007387 */ /* 0x0007e20000100800 */
[----:B------:R-:W-:-:S03]  /*42100*/  IMAD.U32 R17, R17, 0x40, R18 ;  /* 0x0000004011117824 */ /* 0x000fc600078e0012 */
[----:B---3--:R-:W3:Y:S01]  /*42110*/  LDL R0, [R1+0x690] ;  /* 0x0006900001007983 */ /* 0x008ee20000100800 */
[----:B-1----:R-:W-:-:S05]  /*42120*/  LOP3.LUT R28, R20, 0x10, R24, 0x78, !PT ;  /* 0x00000010141c7812 */ /* 0x002fca00078e7818 */
[----:B------:R1:W-:Y:S01]  /*42130*/  STL [R1+0x2e30], R28 ;  /* 0x002e301c01007387 */ /* 0x0003e20000100800 */
[----:B0-----:R-:W-:Y:S01]  /*42140*/  FADD R8, R15, R8 ;  /* 0x000000080f087221 */ /* 0x001fe20000000000 */
[----:B--2---:R-:W-:Y:S01]  /*42150*/  FADD R11, R14, R11 ;  /* 0x0000000b0e0b7221 */ /* 0x004fe20000000000 */
[----:B-1----:R-:W-:-:S05]  /*42160*/  LOP3.LUT R28, R19, R21, RZ, 0x3c, !PT ;  /* 0x00000015131c7212 */ /* 0x002fca00078e3cff */
[----:B------:R0:W-:Y:S04]  /*42170*/  STL [R1+0x2e6c], R28 ;  /* 0x002e6c1c01007387 */ /* 0x0001e80000100800 */
[----:B------:R-:W2:Y:S04]  /*42180*/  LDL.64 R18, [R1+0x1148] ;  /* 0x0011480001127983 */ /* 0x000ea80000100a00 */
[----:B------:R-:W4:Y:S04]  /*42190*/  LDL.64 R22, [R1+0x1138] ;  /* 0x0011380001167983 */ /* 0x000f280000100a00 */
[----:B------:R-:W-:Y:S04]  /*421a0*/  STL [R1+0x6a0], R17 ;  /* 0x0006a01101007387 */ /* 0x000fe80000100800 */
[----:B------:R-:W3:Y:S04]  /*421b0*/  LDL.64 R14, [R1+0x1150] ;  /* 0x00115000010e7983 */ /* 0x000ee80000100a00 */
[----:B------:R-:W1:Y:S04]  /*421c0*/  SHFL.BFLY PT, R4, R6, 0x8, 0x1f ;  /* 0x0d001f0006047f89 */ /* 0x000e6800000e0000 */
[----:B------:R-:W-:Y:S04]  /*421d0*/  SHFL.BFLY PT, R10, R13, 0x1, 0x1f ;  /* 0x0c201f000d0a7f89 */ /* 0x000fe800000e0000 */
[----:B------:R-:W-:Y:S04]  /*421e0*/  SHFL.BFLY PT, R9, R12, 0x1, 0x1f ;  /* 0x0c201f000c097f89 */ /* 0x000fe800000e0000 */
[----:B------:R-:W-:Y:S04]  /*421f0*/  SHFL.BFLY PT, R3, R5, 0x1, 0x1f ;  /* 0x0c201f0005037f89 */ /* 0x000fe800000e0000 */
[----:B------:R-:W-:Y:S04]  /*42200*/  @!P0 STS [R2+0x40800], R8 ;  /* 0x0408000802008388 */ /* 0x000fe80000000800 */
[----:B------:R-:W-:Y:S04]  /*42210*/  @!P0 STS [R2+0x41000], R11 ;  /* 0x0410000b02008388 */ /* 0x000fe80000000800 */
[----:B------:R-:W5:Y:S04]  /*42220*/  LDL.64 R20, [R1+0x1130] ;  /* 0x0011300001147983 */ /* 0x000f680000100a00 */
[----:B------:R-:W5:Y:S04]  /*42230*/  LDL.64 R26, [R1+0x1120] ;  /* 0x00112000011a7983 */ /* 0x000f680000100a00 */
[----:B0-----:R-:W5:Y:S01]  /*42240*/  LDL.64 R28, [R1+0x1128] ;  /* 0x00112800011c7983 */ /* 0x001f620000100a00 */
[----:B-1----:R-:W-:-:S05]  /*42250*/  FADD R6, R6, R4 ;  /* 0x0000000406067221 */ /* 0x002fca0000000000 */
[----:B------:R-:W0:Y:S02]  /*42260*/  SHFL.BFLY PT, R4, R6, 0x4, 0x1f ;  /* 0x0c801f0006047f89 */ /* 0x000e2400000e0000 */
[----:B0-----:R-:W-:-:S05]  /*42270*/  FADD R6, R6, R4 ;  /* 0x0000000406067221 */ /* 0x001fca0000000000 */
[----:B------:R-:W0:Y:S02]  /*42280*/  SHFL.BFLY PT, R4, R6, 0x2, 0x1f ;  /* 0x0c401f0006047f89 */ /* 0x000e2400000e0000 */
[----:B0-----:R-:W-:Y:S02]  /*42290*/  FADD R6, R6, R4 ;  /* 0x0000000406067221 */ /* 0x001fe40000000000 */
[----:B------:R-:W0:Y:S04]  /*422a0*/  SHFL.BFLY PT, R4, R16, 0x1, 0x1f ;  /* 0x0c201f0010047f89 */ /* 0x000e2800000e0000 */
[----:B------:R-:W1:Y:S01]  /*422b0*/  SHFL.BFLY PT, R7, R6, 0x1, 0x1f ;  /* 0x0c201f0006077f89 */ /* 0x000e6200000e0000 */
[----:B------:R-:W-:Y:S01]  /*422c0*/  FADD R10, R13, R10 ;  /* 0x0000000a0d0a7221 */ /* 0x000fe20000000000 */
[----:B------:R-:W-:Y:S01]  /*422d0*/  FADD R9, R12, R9 ;  /* 0x000000090c097221 */ /* 0x000fe20000000000 */
[----:B------:R-:W-:Y:S01]  /*422e0*/  FADD R3, R5, R3 ;  /* 0x0000000305037221 */ /* 0x000fe20000000000 */
[----:B------:R-:W5:Y:S04]  /*422f0*/  LDL.64 R12, [R1+0x1110] ;  /* 0x00111000010c7983 */ /* 0x000f680000100a00 */
[----:B------:R-:W-:Y:S04]  /*42300*/  @!P0 STS [R2+0x41800], R10 ;  /* 0x0418000a02008388 */ /* 0x000fe80000000800 */
[----:B------:R-:W-:Y:S04]  /*42310*/  @!P0 STS [R2+0x42000], R9 ;  /* 0x0420000902008388 */ /* 0x000fe80000000800 */
[----:B------:R-:W-:Y:S01]  /*42320*/  @!P0 STS [R2+0x43000], R3 ;  /* 0x0430000302008388 */ /* 0x000fe20000000800 */
[----:B0-----:R-:W-:Y:S01]  /*42330*/  FADD R4, R16, R4 ;  /* 0x0000000410047221 */ /* 0x001fe20000000000 */
[----:B-1----:R-:W-:-:S02]  /*42340*/  FADD R8, R6, R7 ;  /* 0x0000000706087221 */ /* 0x002fc40000000000 */
[----:B------:R-:W5:Y:S04]  /*42350*/  LDL.64 R16, [R1+0x1140] ;  /* 0x0011400001107983 */ /* 0x000f680000100a00 */
[----:B------:R2:W-:Y:S04]  /*42360*/  @!P0 STS [R2+0x40000], R4 ;  /* 0x0400000402008388 */ /* 0x0005e80000000800 */
[----:B------:R4:W-:Y:S01]  /*42370*/  @!P0 STS [R2+0x42800], R8 ;  /* 0x0428000802008388 */ /* 0x0009e20000000800 */
[----:B------:R-:W-:Y:S01]  /*42380*/  BAR.SYNC.DEFER_BLOCKING 0x0 ;  /* 0x0000000000007b1d */ /* 0x000fe20000010000 */
[----:B---3--:R-:W-:-:S04]  /*42390*/  IMAD.WIDE R6, R0, 0x2, R14 ;  /* 0x0000000200067825 */ /* 0x008fc800078e020e */
[----:B--2---:R-:W-:-:S04]  /*423a0*/  IMAD.WIDE R4, R0, 0x2, R18 ;  /* 0x0000000200047825 */ /* 0x004fc800078e0212 */
[C---:B----4-:R-:W-:Y:S01]  /*423b0*/  IMAD.WIDE R8, R0.reuse, 0x2, R22 ;  /* 0x0000000200087825 */ /* 0x050fe200078e0216 */
[----:B------:R-:W2:Y:S04]  /*423c0*/  LDL.64 R18, [R1+0x1118] ;  /* 0x0011180001127983 */ /* 0x000ea80000100a00 */
[----:B------:R5:W3:Y:S04]  /*423d0*/  LDG.E.U16 R3, desc[UR10][R6.64] ;  /* 0x0000000a06037981 */ /* 0x000ae8000c1e1500 */
[----:B------:R-:W4:Y:S04]  /*423e0*/  LDG.E.U16 R25, desc[UR10][R4.64] ;  /* 0x0000000a04197981 */ /* 0x000f28000c1e1500 */
[----:B------:R-:W2:Y:S04]  /*423f0*/  LDL.64 R22, [R1+0x1108] ;  /* 0x0011080001167983 */ /* 0x000ea80000100a00 */
[----:B------:R-:W2:Y:S04]  /*42400*/  LDL.64 R14, [R1+0x10f8] ;  /* 0x0010f800010e7983 */ /* 0x000ea80000100a00 */
[----:B------:R-:W2:Y:S01]  /*42410*/  LDG.E.U16 R9, desc[UR10][R8.64] ;  /* 0x0000000a08097981 */ /* 0x000ea2000c1e1500 */
[----:B-----5:R-:W-:-:S03]  /*42420*/  IMAD.WIDE R6, R0, 0x2, R20 ;  /* 0x0000000200067825 */ /* 0x020fc600078e0214 */
[----:B------:R-:W5:Y:S01]  /*42430*/  LDL.64 R20, [R1+0x1100] ;  /* 0x0011000001147983 */ /* 0x000f620000100a00 */
[----:B------:R-:W-:-:S03]  /*42440*/  IMAD.WIDE R10, R0, 0x2, R16 ;  /* 0x00000002000a7825 */ /* 0x000fc600078e0210 */
[----:B---3--:R0:W-:Y:S02]  /*42450*/  STL [R1+0x4fc], R3 ;  /* 0x0004fc0301007387 */ /* 0x0081e40000100800 */
[C---:B0-----:R-:W-:Y:S02]  /*42460*/  IMAD.WIDE R2, R0.reuse, 0x2, R26 ;  /* 0x0000000200027825 */ /* 0x041fe400078e021a */
[----:B------:R2:W3:Y:S04]  /*42470*/  LDG.E.U16 R27, desc[UR10][R10.64] ;  /* 0x0000000a0a1b7981 */ /* 0x0004e8000c1e1500 */
[----:B----4-:R0:W-:Y:S01]  /*42480*/  STL [R1+0x508], R25 ;  /* 0x0005081901007387 */ /* 0x0101e20000100800 */
[----:B------:R-:W-:-:S03]  /*42490*/  IMAD.WIDE R4, R0, 0x2, R28 ;  /* 0x0000000200047825 */ /* 0x000fc600078e021c */
[----:B------:R-:W4:Y:S04]  /*424a0*/  LDL.64 R16, [R1+0x10f0] ;  /* 0x0010f00001107983 */ /* 0x000f280000100a00 */
[----:B------:R-:W4:Y:S04]  /*424b0*/  LDG.E.U16 R29, desc[UR10][R2.64] ;  /* 0x0000000a021d7981 */ /* 0x000f28000c1e1500 */
[----:B------:R-:W4:Y:S04]  /*424c0*/  LDG.E.U16 R28, desc[UR10][R4.64] ;  /* 0x0000000a041c7981 */ /* 0x000f28000c1e1500 */
[----:B0-----:R0:W4:Y:S01]  /*424d0*/  LDG.E.U16 R25, desc[UR10][R6.64] ;  /* 0x0000000a06197981 */ /* 0x001122000c1e1500 */
[----:B--2---:R-:W-:-:S06]  /*424e0*/  IMAD.WIDE R10, R0, 0x2, R18 ;  /* 0x00000002000a7825 */ /* 0x004fcc00078e0212 */
[----:B------:R-:W2:Y:S01]  /*424f0*/  LDG.E.U16 R11, desc[UR10][R10.64] ;  /* 0x0000000a0a0b7981 */ /* 0x000ea2000c1e1500 */
[----:B0-----:R-:W-:-:S03]  /*42500*/  IMAD.WIDE R6, R0, 0x2, R22 ;  /* 0x0000000200067825 */ /* 0x001fc600078e0216 */
[----:B---3--:R0:W-:Y:S04]  /*42510*/  STL [R1+0x4f8], R27 ;  /* 0x0004f81b01007387 */ /* 0x0081e80000100800 */
[----:B------:R-:W3:Y:S04]  /*42520*/  LDL.64 R18, [R1+0x10e0] ;  /* 0x0010e00001127983 */ /* 0x000ee80000100a00 */
[----:B0-----:R-:W3:Y:S04]  /*42530*/  LDL.64 R26, [R1+0x10e8] ;  /* 0x0010e800011a7983 */ /* 0x001ee80000100a00 */
[----:B------:R0:W-:Y:S04]  /*42540*/  STL [R1+0x504], R9 ;  /* 0x0005040901007387 */ /* 0x0001e80000100800 */
[----:B------:R-:W3:Y:S01]  /*42550*/  LDL.64 R22, [R1+0x10d0] ;  /* 0x0010d00001167983 */ /* 0x000ee20000100a00 */
[----:B0-----:R-:W-:-:S03]  /*42560*/  IMAD.WIDE R8, R0, 0x2, R12 ;  /* 0x0000000200087825 */ /* 0x001fc600078e020c */
[----:B------:R-:W3:Y:S04]  /*42570*/  LDL.64 R12, [R1+0x10d8] ;  /* 0x0010d800010c7983 */ /* 0x000ee80000100a00 */
[----:B----4-:R0:W-:Y:S04]  /*42580*/  STL [R1+0x4e8], R25 ;  /* 0x0004e81901007387 */ /* 0x0101e80000100800 */
[----:B------:R-:W4:Y:S04]  /*42590*/  LDG.E.U16 R9, desc[UR10][R8.64] ;  /* 0x0000000a08097981 */ /* 0x000f28000c1e1500 */
[----:B0-----:R3:W4:Y:S01]  /*425a0*/  LDG.E.U16 R25, desc[UR10][R6.64] ;  /* 0x0000000a06197981 */ /* 0x001722000c1e1500 */
[----:B-----5:R-:W-:-:S04]  /*425b0*/  IMAD.WIDE R4, R0, 0x2, R20 ;  /* 0x0000000200047825 */ /* 0x020fc800078e0214 */
[C---:B------:R-:W-:Y:S01]  /*425c0*/  IMAD.WIDE R2, R0.reuse, 0x2, R14 ;  /* 0x0000000200027825 */ /* 0x040fe200078e020e */
[----:B------:R-:W5:Y:S04]  /*425d0*/  LDL.64 R20, [R1+0x10c8] ;  /* 0x0010c80001147983 */ /* 0x000f680000100a00 */
[----:B------:R-:W5:Y:S04]  /*425e0*/  LDL.64 R14, [R1+0x10c0] ;  /* 0x0010c000010e7983 */ /* 0x000f680000100a00 */
[----:B------:R0:W-:Y:S04]  /*425f0*/  STL [R1+0x500], R28 ;  /* 0x0005001c01007387 */ /* 0x0001e80000100800 */
[----:B------:R1:W-:Y:S04]  /*42600*/  STL [R1+0x4e4], R29 ;  /* 0x0004e41d01007387 */ /* 0x0003e80000100800 */
[----:B--2---:R2:W-:Y:S04]  /*42610*/  STL [R1+0x4f4], R11 ;  /* 0x0004f40b01007387 */ /* 0x0045e80000100800 */
[----:B0-----:R0:W5:Y:S04]  /*42620*/  LDG.E.U16 R28, desc[UR10][R4.64] ;  /* 0x0000000a041c7981 */ /* 0x001168000c1e1500 */
[----:B-1----:R1:W5:Y:S01]  /*42630*/  LDG.E.U16 R29, desc[UR10][R2.64] ;  /* 0x0000000a021d7981 */ /* 0x002362000c1e1500 */
[----:B--2---:R-:W-:-:S03]  /*42640*/  IMAD.WIDE R10, R0, 0x2, R16 ;  /* 0x00000002000a7825 */ /* 0x004fc600078e0210 */
[----:B------:R-:W2:Y:S01]  /*42650*/  LDL.64 R16, [R1+0x10b8] ;  /* 0x0010b80001107983 */ /* 0x000ea20000100a00 */
[----:B---3--:R-:W-:-:S04]  /*42660*/  IMAD.WIDE R6, R0, 0x2, R18 ;  /* 0x0000000200067825 */ /* 0x008fc800078e0212 */
[C---:B0-----:R-:W-:Y:S01]  /*42670*/  IMAD.WIDE R4, R0.reuse, 0x2, R12 ;  /* 0x0000000200047825 */ /* 0x041fe200078e020c */
[----:B----4-:R-:W-:Y:S04]  /*42680*/  STL [R1+0x4d8], R9 ;  /* 0x0004d80901007387 */ /* 0x010fe80000100800 */
[----:B------:R-:W3:Y:S04]  /*42690*/  LDL.64 R18, [R1+0x10b0] ;  /* 0x0010b00001127983 */ /* 0x000ee80000100a00 */
[----:B------:R-:W4:Y:S04]  /*426a0*/  LDL.64 R12, [R1+0x10a8] ;  /* 0x0010a800010c7983 */ /* 0x000f280000100a00 */
[----:B------:R0:W-:Y:S04]  /*426b0*/  STL [R1+0x4f0], R25 ;  /* 0x0004f01901007387 */ /* 0x0001e80000100800 */
[----:B0-----:R0:W4:Y:S01]  /*426c0*/  LDG.E.U16 R25, desc[UR10][R10.64] ;  /* 0x0000000a0a197981 */ /* 0x001122000c1e1500 */
[----:B------:R-:W-:-:S04]  /*426d0*/  IMAD.WIDE R8, R0, 0x2, R26 ;  /* 0x0000000200087825 */ /* 0x000fc800078e021a */
[C---:B-1----:R-:W-:Y:S02]  /*426e0*/  IMAD.WIDE R2, R0.reuse, 0x2, R22 ;  /* 0x0000000200027825 */ /* 0x042fe400078e0216 */
[----:B------:R2:W4:Y:S04]  /*426f0*/  LDG.E.U16 R23, desc[UR10][R6.64] ;  /* 0x0000000a06177981 */ /* 0x000528000c1e1500 */
[----:B-----5:R1:W-:Y:S04]  /*42700*/  STL [R1+0x4d4], R28 ;  /* 0x0004d41c01007387 */ /* 0x0203e80000100800 */
[----:B------:R5:W-:Y:S04]  /*42710*/  STL [R1+0x4ec], R29 ;  /* 0x0004ec1d01007387 */ /* 0x000be80000100800 */
[----:B------:R-:W4:Y:S01]  /*42720*/  LDG.E.U16 R22, desc[UR10][R4.64] ;  /* 0x0000000a04167981 */ /* 0x000f22000c1e1500 */
[----:B0-----:R-:W-:-:S03]  /*42730*/  IMAD.WIDE R10, R0, 0x2, R20 ;  /* 0x00000002000a7825 */ /* 0x001fc600078e0214 */
[----:B-1----:R0:W4:Y:S01]  /*42740*/  LDG.E.U16 R28, desc[UR10][R8.64] ;  /* 0x0000000a081c7981 */ /* 0x002122000c1e1500 */
[----:B--2---:R-:W-:-:S03]  /*42750*/  IMAD.WIDE R6, R0, 0x2, R16 ;  /* 0x0000000200067825 */ /* 0x004fc600078e0210 */
[----:B-----5:R4:W2:Y:S04]  /*42760*/  LDG.E.U16 R29, desc[UR10][R2.64] ;  /* 0x0000000a021d7981 */ /* 0x0208a8000c1e1500 */
[----:B------:R-:W5:Y:S01]  /*42770*/  LDG.E.U16 R7, desc[UR10][R6.64] ;  /* 0x0000000a06077981 */ /* 0x000f62000c1e1500 */
[----:B0-----:R-:W-:-:S03]  /*42780*/  IMAD.WIDE R8, R0, 0x2, R14 ;  /* 0x0000000200087825 */ /* 0x001fc600078e020e */
[----:B------:R-:W2:Y:S04]  /*42790*/  LDL.64 R14, [R1+0x10a0] ;  /* 0x0010a000010e7983 */ /* 0x000ea80000100a00 */
[----:B------:R-:W5:Y:S04]  /*427a0*/  LDL.LU R21, [R1+0x1f4] ;  /* 0x0001f40001157983 */ /* 0x000f680000300800 */
[----:B------:R-:W5:Y:S04]  /*427b0*/  LDL R20, [R1+0x950] ;  /* 0x0009500001147983 */ /* 0x000f680000100800 */
[----:B------:R-:W5:Y:S04]  /*427c0*/  LDL.64 R26, [R1+0x1098] ;  /* 0x00109800011a7983 */ /* 0x000f680000100a00 */
[----:B------:R-:W5:Y:S04]  /*427d0*/  LDL.64 R16, [R1+0x1090] ;  /* 0x0010900001107983 */ /* 0x000f680000100a00 */
[----:B------:R-:W5:Y:S01]  /*427e0*/  LDG.E.U16 R9, desc[UR10][R8.64] ;  /* 0x0000000a08097981 */ /* 0x000f62000c1e1500 */
[----:B---3--:R-:W-:-:S04]  /*427f0*/  IMAD.WIDE R4, R0, 0x2, R18 ;  /* 0x0000000200047825 */ /* 0x008fc800078e0212 */
[C---:B----4-:R-:W-:Y:S01]  /*42800*/  IMAD.WIDE R2, R0.reuse, 0x2, R12 ;  /* 0x0000000200027825 */ /* 0x050fe200078e020c */
[----:B------:R-:W3:Y:S04]  /*42810*/  LDL.64 R18, [R1+0x1088] ;  /* 0x0010880001127983 */ /* 0x000ee80000100a00 */
[----:B------:R-:W4:Y:S04]  /*42820*/  LDG.E.U16 R5, desc[UR10][R4.64] ;  /* 0x0000000a04057981 */ /* 0x000f28000c1e1500 */
[----:B------:R0:W-:Y:S04]  /*42830*/  STL [R1+0x4d0], R25 ;  /* 0x0004d01901007387 */ /* 0x0001e80000100800 */
[----:B------:R-:W3:Y:S04]  /*42840*/  LDL.64 R12, [R1+0x1080] ;  /* 0x00108000010c7983 */ /* 0x000ee80000100a00 */
[----:B0-----:R2:W4:Y:S04]  /*42850*/  LDG.E.U16 R25, desc[UR10][R10.64] ;  /* 0x0000000a0a197981 */ /* 0x001528000c1e1500 */
[----:B------:R0:W-:Y:S04]  /*42860*/  STL [R1+0x4e0], R28 ;  /* 0x0004e01c01007387 */ /* 0x0001e80000100800 */
[----:B------:R1:W-:Y:S04]  /*42870*/  STL [R1+0x4c0], R23 ;  /* 0x0004c01701007387 */ /* 0x0003e80000100800 */
[----:B0-----:R3:W5:Y:S04]  /*42880*/  LDG.E.U16 R28, desc[UR10][R2.64] ;  /* 0x0000000a021c7981 */ /* 0x001768000c1e1500 */
[----:B-1----:R-:W5:Y:S01]  /*42890*/  LDL.LU R23, [R1+0x218] ;  /* 0x0002180001177983 */ /* 0x002f620000300800 */
[----:B--2---:R-:W-:-:S03]  /*428a0*/  IMAD.WIDE R10, R0, 0x2, R14 ;  /* 0x00000002000a7825 */ /* 0x004fc600078e020e */
[----:B------:R0:W-:Y:S04]  /*428b0*/  STL [R1+0x4dc], R22 ;  /* 0x0004dc1601007387 */ /* 0x0001e80000100800 */
[----:B------:R-:W2:Y:S04]  /*428c0*/  LDL.64 R14, [R1+0x1078] ;  /* 0x00107800010e7983 */ /* 0x000ea80000100a00 */
[----:B0-----:R-:W2:Y:S01]  /*428d0*/  LDL R22, [R1+0x94c] ;  /* 0x00094c0001167983 */ /* 0x001ea20000100800 */
[----:B---3--:R-:W-:-:S03]  /*428e0*/  IMAD.WIDE R2, R0, 0x2, R12 ;  /* 0x0000000200027825 */ /* 0x008fc600078e020c */
[----:B------:R-:W3:Y:S04]  /*428f0*/  LDG.E.U16 R13, desc[UR10][R10.64] ;  /* 0x0000000a0a0d7981 */ /* 0x000ee8000c1e1500 */
[----:B------:R0:W-:Y:S04]  /*42900*/  STL [R1+0x4bc], R29 ;  /* 0x0004bc1d01007387 */ /* 0x0001e80000100800 */
[----:B0-----:R-:W3:Y:S04]  /*42910*/  LDL.LU R29, [R1+0x21c] ;  /* 0x00021c00011d7983 */ /* 0x001ee80000300800 */
[----:B----4-:R0:W-:Y:S04]  /*42920*/  STL [R1+0x4cc], R25 ;  /* 0x0004cc1901007387 */ /* 0x0101e80000100800 */
[----:B0-----:R-:W4:Y:S04]  /*42930*/  LDL R25, [R1+0x948] ;  /* 0x0009480001197983 */ /* 0x001f280000100800 */
[----:B-----5:R-:W-:Y:S04]  /*42940*/  STL [R1+0x4b0], R9 ;  /* 0x0004b00901007387 */ /* 0x020fe80000100800 */
[----:B------:R0:W-:Y:S02]  /*42950*/  STL [R1+0x4c8], R7 ;  /* 0x0004c80701007387 */ /* 0x0001e40000100800 */
[----:B0-----:R-:W-:-:S02]  /*42960*/  IMAD.WIDE R6, R0, 0x2, R16 ;  /* 0x0000000200067825 */ /* 0x001fc400078e0210 */
[----:B------:R-:W5:Y:S02]  /*42970*/  LDL.64 R16, [R1+0x1070] ;  /* 0x0010700001107983 */ /* 0x000f640000100a00 */
[C---:B------:R-:W-:Y:S02]  /*42980*/  IMAD.WIDE R8, R0.reuse, 0x2, R26 ;  /* 0x0000000200087825 */ /* 0x040fe400078e021a */
[----:B------:R-:W-:Y:S04]  /*42990*/  STL [R1+0x4a8], R5 ;  /* 0x0004a80501007387 */ /* 0x000fe80000100800 */
[----:B------:R-:W4:Y:S04]  /*429a0*/  LDL.LU R26, [R1+0x230] ;  /* 0x00023000011a7983 */ /* 0x000f280000300800 */
[----:B------:R-:W4:Y:S04]  /*429b0*/  LDL R27, [R1+0x944] ;  /* 0x00094400011b7983 */ /* 0x000f280000100800 */
[----:B------:R-:W4:Y:S04]  /*429c0*/  LDG.E.U16 R9, desc[UR10][R8.64] ;  /* 0x0000000a08097981 */ /* 0x000f28000c1e1500 */
[----:B------:R0:W-:Y:S04]  /*429d0*/  STL [R1+0x4c4], R28 ;  /* 0x0004c41c01007387 */ /* 0x0001e80000100800 */
[----:B------:R-:W4:Y:S04]  /*429e0*/  LDL.64 R10, [R1+0x1068] ;  /* 0x00106800010a7983 */ /* 0x000f280000100a00 */
[----:B0-----:R2:W4:Y:S01]  /*429f0*/  LDG.E.U16 R28, desc[UR10][R6.64] ;  /* 0x0000000a061c7981 */ /* 0x001522000c1e1500 */
[----:B------:R-:W-:-:S03]  /*42a00*/  IMAD.WIDE R4, R0, 0x2, R18 ;  /* 0x0000000200047825 */ /* 0x000fc600078e0212 */
[----:B------:R-:W4:Y:S04]  /*42a10*/  LDG.E.U16 R18, desc[UR10][R2.64] ;  /* 0x0000000a02127981 */ /* 0x000f28000c1e1500 */
[----:B------:R0:W4:Y:S01]  /*42a20*/  LDG.E.U16 R19, desc[UR10][R4.64] ;  /* 0x0000000a04137981 */ /* 0x000122000c1e1500 */
[----:B--2---:R-:W-:-:S03]  /*42a30*/  IMAD.WIDE R6, R0, 0x2, R14 ;  /* 0x0000000200067825 */ /* 0x004fc600078e020e */
[----:B---3--:R1:W-:Y:S04]  /*42a40*/  STL [R1+0x4a4], R13 ;  /* 0x0004a40d01007387 */ /* 0x0083e80000100800 */
[----:B------:R-:W2:Y:S04]  /*42a50*/  LDL.64 R14, [R1+0x1058] ;  /* 0x00105800010e7983 */ /* 0x000ea80000100a00 */
[----:B-1----:R-:W3:Y:S01]  /*42a60*/  LDL.64 R12, [R1+0x1060] ;  /* 0x00106000010c7983 */ /* 0x002ee20000100a00 */
[----:B------:R-:W-:-:S04]  /*42a70*/  SHF.L.U32 R24, R24, 0x4, RZ ;  /* 0x0000000418187819 */ /* 0x000fc800000006ff */
[----:B------:R-:W-:-:S05]  /*42a80*/  LOP3.LUT R24, R24, 0x1c0, RZ, 0xc0, !PT ;  /* 0x000001c018187812 */ /* 0x000fca00078ec0ff */
[----:B0-----:R-:W0:Y:S04]  /*42a90*/  LDS R4, [R24+UR7+0x40000] ;  /* 0x0400000718047984 */ /* 0x001e280008000800 */
[----:B------:R-:W1:Y:S01]  /*42aa0*/  LDS R5, [R24+UR7+0x40200] ;  /* 0x0402000718057984 */ /* 0x000e620008000800 */
[----:B------:R-:W-:Y:S01]  /*42ab0*/  FADD R8, -R20, R21 ;  /* 0x0000001514087221 */ /* 0x000fe20000000100 */
[----:B-----5:R-:W-:Y:S02]  /*42ac0*/  IMAD.WIDE R2, R0, 0x2, R16 ;  /* 0x0000000200027825 */ /* 0x020fe400078e0210 */
[----:B------:R-:W5:Y:S04]  /*42ad0*/  LDG.E.U16 R16, desc[UR10][R6.64] ;  /* 0x0000000a06107981 */ /* 0x000f68000c1e1500 */
[----:B------:R0:W5:Y:S02]  /*42ae0*/  LDG.E.U16 R20, desc[UR10][R2.64] ;  /* 0x0000000a02147981 */ /* 0x000164000c1e1500 */
[----:B0-----:R-:W-:-:S04]  /*42af0*/  FADD R2, -R22, R23 ;  /* 0x0000001716027221 */ /* 0x001fc80000000100 */
[----:B------:R-:W-:Y:S01]  /*42b00*/  FMUL R2, R2, 1.4426950216293334961 ;  /* 0x3fb8aa3b02027820 */ /* 0x000fe20000400000 */
[----:B------:R-:W-:Y:S04]  /*42b10*/  STL [R1+0x2f84], R4 ;  /* 0x002f840401007387 */ /* 0x000fe80000100800 */
[----:B-1----:R-:W-:Y:S04]  /*42b20*/  STL [R1+0x2f8c], R5 ;  /* 0x002f8c0501007387 */ /* 0x002fe80000100800 */
[----:B------:R-:W-:Y:S04]  /*42b30*/  STL [R1+0x2f88], R24 ;  /* 0x002f881801007387 */ /* 0x000fe80000100800 */
[----:B----4-:R0:W-:Y:S01]  /*42b40*/  STL [R1+0x4b8], R9 ;  /* 0x0004b80901007387 */ /* 0x0101e20000100800 */
[C---:B------:R-:W-:Y:S01]  /*42b50*/  IMAD.WIDE R10, R0.reuse, 0x2, R10 ;  /* 0x00000002000a7825 */ /* 0x040fe200078e020a */
[----:B0-----:R-:W0:Y:S02]  /*42b60*/  MUFU.EX2 R9, R2 ;  /* 0x0000000200097308 */ /* 0x001e240000000800 */
[----:B0-----:R-:W-:Y:S04]  /*42b70*/  STL [R1+0x2f90], R9 ;  /* 0x002f900901007387 */ /* 0x001fe80000100800 */
[----:B------:R0:W-:Y:S04]  /*42b80*/  STL [R1+0x2f94], R0 ;  /* 0x002f940001007387 */ /* 0x0001e80000100800 */
[----:B------:R1:W-:Y:S04]  /*42b90*/  STL [R1+0x4a0], R28 ;  /* 0x0004a01c01007387 */ /* 0x0003e80000100800 */
[----:B------:R4:W-:Y:S04]  /*42ba0*/  STL [R1+0x4b4], R19 ;  /* 0x0004b41301007387 */ /* 0x0009e80000100800 */
[----:B------:R0:W-:Y:S01]  /*42bb0*/  STL [R1+0x494], R18 ;  /* 0x0004941201007387 */ /* 0x0001e20000100800 */
[----:B--2---:R-:W-:-:S04]  /*42bc0*/  IMAD.WIDE R2, R0, 0x2, R14 ;  /* 0x0000000200027825 */ /* 0x004fc800078e020e */
[----:B---3--:R-:W-:-:S04]  /*42bd0*/  IMAD.WIDE R6, R0, 0x2, R12 ;  /* 0x0000000200067825 */ /* 0x008fc800078e020c */
[----:B------:R-:W-:Y:S01]  /*42be0*/  FADD R12, -R25, R29 ;  /* 0x0000001d190c7221 */ /* 0x000fe20000000100 */
[----:B0-----:R-:W2:Y:S04]  /*42bf0*/  LDL.LU R0, [R1+0x460] ;  /* 0x0004600001007983 */ /* 0x001ea80000300800 */
[----:B------:R0:W3:Y:S04]  /*42c00*/  LDG.E.U16 R25, desc[UR10][R10.64] ;  /* 0x0000000a0a197981 */ /* 0x0000e8000c1e1500 */
[----:B------:R-:W2:Y:S04]  /*42c10*/  LDG.E.U16 R7, desc[UR10][R6.64] ;  /* 0x0000000a06077981 */ /* 0x000ea8000c1e1500 */
[----:B------:R-:W2:Y:S04]  /*42c20*/  LDL.LU R9, [R1+0x464] ;  /* 0x0004640001097983 */ /* 0x000ea80000300800 */
[----:B------:R-:W2:Y:S04]  /*42c30*/  LDL.LU R5, [R1+0x450] ;  /* 0x0004500001057983 */ /* 0x000ea80000300800 */
[----:B------:R-:W2:Y:S04]  /*42c40*/  LDL.LU R24, [R1+0x454] ;  /* 0x0004540001187983 */ /* 0x000ea80000300800 */
[----:B------:R-:W2:Y:S04]  /*42c50*/  LDL.LU R4, [R1+0x440] ;  /* 0x0004400001047983 */ /* 0x000ea80000300800 */
[----:B------:R-:W2:Y:S01]  /*42c60*/  LDG.E.U16 R6, desc[UR10][R2.64] ;  /* 0x0000000a02067981 */ /* 0x000ea2000c1e1500 */
[----:B0-----:R-:W-:Y:S01]  /*42c70*/  FMUL R10, R12, 1.4426950216293334961 ;  /* 0x3fb8aa3b0c0a7820 */ /* 0x001fe20000400000 */
[----:B------:R-:W-:-:S02]  /*42c80*/  FMUL R8, R8, 1.4426950216293334961 ;  /* 0x3fb8aa3b08087820 */ /* 0x000fc40000400000 */
[----:B------:R-:W2:Y:S04]  /*42c90*/  LDL.LU R2, [R1+0x434] ;  /* 0x0004340001027983 */ /* 0x000ea80000300800 */
[----:B------:R-:W2:Y:S04]  /*42ca0*/  LDL.LU R15, [R1+0x468] ;  /* 0x00046800010f7983 */ /* 0x000ea80000300800 */
[----:B------:R-:W2:Y:S04]  /*42cb0*/  LDL.LU R14, [R1+0x46c] ;  /* 0x00046c00010e7983 */ /* 0x000ea80000300800 */
[----:B------:R-:W2:Y:S04]  /*42cc0*/  LDL.LU R13, [R1+0x458] ;  /* 0x00045800010d7983 */ /* 0x000ea80000300800 */
[----:B------:R-:W2:Y:S04]  /*42cd0*/  LDL.LU R12, [R1+0x45c] ;  /* 0x00045c00010c7983 */ /* 0x000ea80000300800 */
[----:B------:R-:W2:Y:S04]  /*42ce0*/  LDL.LU R3, [R1+0x448] ;  /* 0x0004480001037983 */ /* 0x000ea80000300800 */
[----:B-1----:R-:W2:Y:S04]  /*42cf0*/  LDL.LU R28, [R1+0x44c] ;  /* 0x00044c00011c7983 */ /* 0x002ea80000300800 */
[----:B----4-:R-:W4:Y:S04]  /*42d00*/  LDL.LU R19, [R1+0x438] ;  /* 0x0004380001137983 */ /* 0x010f280000300800 */
[----:B------:R-:W4:Y:S04]  /*42d10*/  LDL.LU R18, [R1+0x43c] ;  /* 0x00043c0001127983 */ /* 0x000f280000300800 */
[----:B-----5:R0:W-:Y:S01]  /*42d20*/  STL [R1+0x4ac], R16 ;  /* 0x0004ac1001007387 */ /* 0x0201e20000100800 */
[----:B------:R-:W1:Y:S01]  /*42d30*/  MUFU.EX2 R8, R8 ;  /* 0x0000000800087308 */ /* 0x000e620000000800 */
[----:B------:R-:W-:-:S02]  /*42d40*/  FADD R11, -R27, R26 ;  /* 0x0000001a1b0b7221 */ /* 0x000fc40000000100 */
[----:B0-----:R-:W5:Y:S04]  /*42d50*/  LDL.LU.64 R16, [R1+0x1f8] ;  /* 0x0001f80001107983 */ /* 0x001f680000300a00 */
[----:B------:R0:W-:Y:S04]  /*42d60*/  STL [R1+0x490], R20 ;  /* 0x0004901401007387 */ /* 0x0001e80000100800 */
[----:B------:R-:W4:Y:S04]  /*42d70*/  LDL.LU R21, [R1+0x234] ;  /* 0x0002340001157983 */ /* 0x000f280000300800 */
[----:B0-----:R-:W4:Y:S04]  /*42d80*/  LDL R20, [R1+0x940] ;  /* 0x0009400001147983 */ /* 0x001f280000100800 */
[----:B------:R-:W4:Y:S04]  /*42d90*/  LDL.LU R23, [R1+0x238] ;  /* 0x0002380001177983 */ /* 0x000f280000300800 */
[----:B------:R-:W4:Y:S04]  /*42da0*/  LDL R22, [R1+0x93c] ;  /* 0x00093c0001167983 */ /* 0x000f280000100800 */
[----:B------:R-:W4:Y:S04]  /*42db0*/  LDL.LU R29, [R1+0x23c] ;  /* 0x00023c00011d7983 */ /* 0x000f280000300800 */
[----:B---3--:R0:W-:Y:S04]  /*42dc0*/  STL [R1+0x49c], R25 ;  /* 0x00049c1901007387 */ /* 0x0081e80000100800 */
[----:B0-----:R-:W3:Y:S04]  /*42dd0*/  LDL R25, [R1+0x938] ;  /* 0x0009380001197983 */ /* 0x001ee80000100800 */
[----:B------:R-:W3:Y:S04]  /*42de0*/  LDL.LU R26, [R1+0x240] ;  /* 0x00024000011a7983 */ /* 0x000ee80000300800 */
[----:B------:R-:W3:Y:S04]  /*42df0*/  LDL R27, [R1+0x934] ;  /* 0x00093400011b7983 */ /* 0x000ee80000100800 */
[----:B--2---:R0:W-:Y:S01]  /*42e00*/  STL [R1+0x48c], R7 ;  /* 0x00048c0701007387 */ /* 0x0041e20000100800 */
[----:B-1----:R-:W-:Y:S01]  /*42e10*/  FMUL R0, R8, R0 ;  /* 0x0000000008007220 */ /* 0x002fe20000400000 */
[----:B0-----:R-:W-:-:S02]  /*42e20*/  FMUL R7, R11, 1.4426950216293334961 ;  /* 0x3fb8aa3b0b077820 */ /* 0x001fc40000400000 */
[----:B------:R-:W2:Y:S04]  /*42e30*/  LDL.LU R11, [R1+0x430] ;  /* 0x00043000010b7983 */ /* 0x000ea80000300800 */
[----:B------:R0:W-:Y:S01]  /*42e40*/  STL [R1+0x498], R6 ;  /* 0x0004980601007387 */ /* 0x0001e20000100800 */
[C---:B------:R-:W-:Y:S01]  /*42e50*/  FMUL R9, R8.reuse, R9 ;  /* 0x0000000908097220 */ /* 0x040fe20000400000 */
[----:B0-----:R0:W-:Y:S02]  /*42e60*/  MUFU.EX2 R6, R10 ;  /* 0x0000000a00067308 */ /* 0x0011e40000000800 */
[----:B0-----:R-:W2:Y:S04]  /*42e70*/  LDL.LU R10, [R1+0x444] ;  /* 0x00044400010a7983 */ /* 0x001ea80000300800 */
[----:B------:R0:W-:Y:S04]  /*42e80*/  STL [R1+0x60], R0 ;  /* 0x0000600001007387 */ /* 0x0001e80000100800 */
[----:B0-----:R-:W3:Y:S04]  /*42e90*/  LDL.LU R0, [R1+0x2f94] ;  /* 0x002f940001007983 */ /* 0x001ee80000300800 */
[----:B------:R0:W-:Y:S04]  /*42ea0*/  STL [R1+0x64], R9 ;  /* 0x0000640901007387 */ /* 0x0001e80000100800 */
[----:B0-----:R-:W3:Y:S01]  /*42eb0*/  LDL.LU R9, [R1+0x2f90] ;  /* 0x002f900001097983 */ /* 0x001ee20000300800 */
[C---:B------:R-:W-:Y:S01]  /*42ec0*/  FMUL R5, R8.reuse, R5 ;  /* 0x0000000508057220 */ /* 0x040fe20000400000 */
[----:B------:R-:W-:-:S04]  /*42ed0*/  FMUL R24, R8, R24 ;  /* 0x0000001808187220 */ /* 0x000fc80000400000 */
[----:B------:R0:W-:Y:S04]  /*42ee0*/  STL [R1+0x40], R5 ;  /* 0x0000400501007387 */ /* 0x0001e80000100800 */
[----:B0-----:R-:W5:Y:S04]  /*42ef0*/  LDL.LU R5, [R1+0x2f8c] ;  /* 0x002f8c0001057983 */ /* 0x001f680000300800 */
[----:B------:R0:W-:Y:S04]  /*42f00*/  STL [R1+0x44], R24 ;  /* 0x0000441801007387 */ /* 0x0001e80000100800 */
[----:B0-----:R-:W4:Y:S01]  /*42f10*/  LDL.LU R24, [R1+0x2f88] ;  /* 0x002f880001187983 */ /* 0x001f220000300800 */
[----:B------:R-:W-:-:S05]  /*42f20*/  FMUL R4, R8, R4 ;  /* 0x0000000408047220 */ /* 0x000fca0000400000 */
[----:B------:R0:W-:Y:S04]  /*42f30*/  STL [R1+0x30], R4 ;  /* 0x0000300401007387 */ /* 0x0001e80000100800 */
[----:B0-----:R-:W5:Y:S01]  /*42f40*/  LDL.LU R4, [R1+0x2f84] ;  /* 0x002f840001047983 */ /* 0x001f620000300800 */
[----:B--2---:R-:W-:-:S05]  /*42f50*/  FMUL R10, R8, R10 ;  /* 0x0000000a080a7220 */ /* 0x004fca0000400000 */
[----:B------:R0:W-:Y:S02]  /*42f60*/  STL [R1+0x34], R10 ;  /* 0x0000340a01007387 */ /* 0x0001e40000100800 */
[C---:B0-----:R-:W-:Y:S01]  /*42f70*/  FMUL R10, R8.reuse, R11 ;  /* 0x0000000b080a7220 */ /* 0x041fe20000400000 */
[----:B------:R-:W-:-:S04]  /*42f80*/  FMUL R11, R8, R2 ;  /* 0x00000002080b7220 */ /* 0x000fc80000400000 */
[----:B------:R0:W-:Y:S04]  /*42f90*/  STL [R1+0xb0], R10 ;  /* 0x0000b00a01007387 */ /* 0x0001e80000100800 */
[----:B------:R-:W-:Y:S01]  /*42fa0*/  STL [R1+0xb4], R11 ;  /* 0x0000b40b01007387 */ /* 0x000fe20000100800 */
[C---:B---3--:R-:W-:Y:S01]  /*42fb0*/  FMUL R2, R9.reuse, R14 ;  /* 0x0000000e09027220 */ /* 0x048fe20000400000 */
[C---:B------:R-:W-:Y:S01]  /*42fc0*/  FMUL R13, R9.reuse, R13 ;  /* 0x0000000d090d7220 */ /* 0x040fe20000400000 */
[C---:B0-----:R-:W-:Y:S02]  /*42fd0*/  FMUL R10, R9.reuse, R15 ;  /* 0x0000000f090a7220 */ /* 0x041fe40000400000 */
[----:B------:R-:W2:Y:S04]  /*42fe0*/  LDL.64 R14, [R1+0x1050] ;  /* 0x00105000010e7983 */ /* 0x000ea80000100a00 */
[----:B------:R0:W-:Y:S04]  /*42ff0*/  STL [R1+0x68], R10 ;  /* 0x0000680a01007387 */ /* 0x0001e80000100800 */
[----:B------:R1:W-:Y:S04]  /*43000*/  STL [R1+0x6c], R2 ;  /* 0x00006c0201007387 */ /* 0x0003e80000100800 */
[----:B0-----:R-:W3:Y:S01]  /*43010*/  LDL.64 R10, [R1+0x1048] ;  /* 0x00104800010a7983 */ /* 0x001ee20000100a00 */
[----:B-1----:R-:W-:-:S03]  /*43020*/  FMUL R2, R9, R12 ;  /* 0x0000000c09027220 */ /* 0x002fc60000400000 */
[----:B------:R0:W-:Y:S04]  /*43030*/  STL [R1+0x48], R13 ;  /* 0x0000480d01007387 */ /* 0x0001e80000100800 */
[----:B0-----:R-:W3:Y:S04]  /*43040*/  LDL.64 R12, [R1+0x1040] ;  /* 0x00104000010c7983 */ /* 0x001ee80000100a00 */
[----:B------:R0:W-:Y:S01]  /*43050*/  STL [R1+0x4c], R2 ;  /* 0x00004c0201007387 */ /* 0x0001e20000100800 */
[----:B------:R-:W-:-:S05]  /*43060*/  FMUL R3, R9, R3 ;  /* 0x0000000309037220 */ /* 0x000fca0000400000 */
[----:B------:R1:W-:Y:S01]  /*43070*/  STL [R1+0x38], R3 ;  /* 0x0000380301007387 */ /* 0x0003e20000100800 */
[----:B0-----:R-:W-:-:S05]  /*43080*/  FMUL R2, R9, R28 ;  /* 0x0000001c09027220 */ /* 0x001fca0000400000 */
[----:B------:R-:W-:Y:S04]  /*43090*/  STL [R1+0x3c], R2 ;  /* 0x00003c0201007387 */ /* 0x000fe80000100800 */
[----:B----4-:R-:W0:Y:S01]  /*430a0*/  LDS R2, [R24+UR7+0x40400] ;  /* 0x0404000718027984 */ /* 0x010e220008000800 */
[C---:B------:R-:W-:Y:S01]  /*430b0*/  FMUL R19, R9.reuse, R19 ;  /* 0x0000001309137220 */ /* 0x040fe20000400000 */
[----:B-1----:R-:W-:-:S04]  /*430c0*/  FMUL R3, R9, R18 ;  /* 0x0000001209037220 */ /* 0x002fc80000400000 */
[----:B------:R-:W-:Y:S04]  /*430d0*/  STL [R1+0xb8], R19 ;  /* 0x0000b81301007387 */ /* 0x000fe80000100800 */
[----:B0-----:R-:W-:Y:S04]  /*430e0*/  STL [R1+0x2f6c], R2 ;  /* 0x002f6c0201007387 */ /* 0x001fe80000100800 */
[----:B------:R-:W-:Y:S04]  /*430f0*/  STL [R1+0xbc], R3 ;  /* 0x0000bc0301007387 */ /* 0x000fe80000100800 */
[----:B------:R-:W0:Y:S01]  /*43100*/  LDS R3, [R24+UR7+0x40600] ;  /* 0x0406000718037984 */ /* 0x000e220008000800 */
[----:B------:R-:W1:Y:S03]  /*43110*/  MUFU.EX2 R7, R7 ;  /* 0x0000000700077308 */ /* 0x000e660000000800 */
[----:B0-----:R5:W-:Y:S02]  /*43120*/  STL [R1+0x2f74], R3 ;  /* 0x002f740301007387 */ /* 0x001be40000100800 */
[----:B-----5:R-:W-:-:S02]  /*43130*/  FFMA2 R2, R16.F32x2.HI_LO, R8.F32x2.HI_LO, R4.F32x2.HI_LO ;  /* 0x0000000810027249 */ /* 0x020fc40000000004 */
[----:B------:R-:W-:Y:S01]  /*43140*/  FADD R8, -R20, R21 ;  /* 0x0000001514087221 */ /* 0x000fe20000000100 */
[----:B------:R-:W-:-:S03]  /*43150*/  FADD R9, -R22, R23 ;  /* 0x0000001716097221 */ /* 0x000fc60000000100 */
[----:B------:R-:W-:-:S06]  /*43160*/  FMUL R8, R8, 1.4426950216293334961 ;  /* 0x3fb8aa3b08087820 */ /* 0x000fcc0000400000 */
[----:B------:R-:W0:Y:S01]  /*43170*/  MUFU.EX2 R8, R8 ;  /* 0x0000000800087308 */ /* 0x000e220000000800 */
[----:B------:R-:W-:Y:S04]  /*43180*/  STL [R1+0x2f70], R24 ;  /* 0x002f701801007387 */ /* 0x000fe80000100800 */
[----:B------:R-:W-:Y:S04]  /*43190*/  STL.64 [R1+0x730], R2 ;  /* 0x0007300201007387 */ /* 0x000fe80000100a00 */
[----:B-1----:R-:W-:Y:S04]  /*431a0*/  STL [R1+0x2f78], R7 ;  /* 0x002f780701007387 */ /* 0x002fe80000100800 */
[----:B------:R-:W-:Y:S04]  /*431b0*/  STL [R1+0x2f7c], R0 ;  /* 0x002f7c0001007387 */ /* 0x000fe80000100800 */
[----:B0-----:R0:W-:Y:S04]  /*431c0*/  STL [R1+0x2f80], R8 ;  /* 0x002f800801007387 */ /* 0x0011e80000100800 */
[----:B0-----:R-:W4:Y:S01]  /*431d0*/  LDL.LU R8, [R1+0x420] ;  /* 0x0004200001087983 */ /* 0x001f220000300800 */
[----:B--2---:R-:W-:-:S05]  /*431e0*/  IMAD.WIDE R4, R0, 0x2, R14 ;  /* 0x0000000200047825 */ /* 0x004fca00078e020e */
[----:B------:R0:W2:Y:S01]  /*431f0*/  LDG.E.U16 R15, desc[UR10][R4.64] ;  /* 0x0000000a040f7981 */ /* 0x0000a2000c1e1500 */
[----:B---3--:R-:W-:-:S04]  /*43200*/  IMAD.WIDE R10, R0, 0x2, R10 ;  /* 0x00000002000a7825 */ /* 0x008fc800078e020a */
[----:B0-----:R-:W-:Y:S02]  /*43210*/  FMUL R5, R9, 1.4426950216293334961 ;  /* 0x3fb8aa3b09057820 */ /* 0x001fe40000400000 */
[----:B------:R0:W3:Y:S01]  /*43220*/  LDG.E.U16 R10, desc[UR10][R10.64] ;  /* 0x0000000a0a0a7981 */ /* 0x0000e2000c1e1500 */
[----:B------:R-:W-:-:S03]  /*43230*/  IMAD.WIDE R12, R0, 0x2, R12 ;  /* 0x00000002000c7825 */ /* 0x000fc600078e020c */
[----:B------:R-:W5:Y:S04]  /*43240*/  LDL.LU R0, [R1+0x424] ;  /* 0x0004240001007983 */ /* 0x000f680000300800 */
[----:B------:R-:W5:Y:S04]  /*43250*/  LDG.E.U16 R9, desc[UR10][R12.64] ;  /* 0x0000000a0c097981 */ /* 0x000f68000c1e1500 */
        /* <DEDUP_REMOVED lines=11> */
[----:B------:R-:W5:Y:S04]  /*43310*/  LDL.LU.64 R18, [R1+0x200] ;  /* 0x0002000001127983 */ /* 0x000f680000300a00 */
[----:B------:R-:W5:Y:S01]  /*43320*/  LDL.64 R16, [R1+0x1038] ;  /* 0x0010380001107983 */ /* 0x000f620000100a00 */
[----:B------:R-:W-:Y:S01]  /*43330*/  FADD R4, -R25, R29 ;  /* 0x0000001d19047221 */ /* 0x000fe20000000100 */
[----:B0-----:R-:W-:Y:S01]  /*43340*/  FADD R11, -R27, R26 ;  /* 0x0000001a1b0b7221 */ /* 0x001fe20000000100 */
[----:B----4-:R-:W-:Y:S01]  /*43350*/  FMUL R8, R6, R8 ;  /* 0x0000000806087220 */ /* 0x010fe20000400000 */
[----:B--2---:R0:W-:Y:S04]  /*43360*/  STL [R1+0x488], R15 ;  /* 0x0004880f01007387 */ /* 0x0041e80000100800 */
[----:B0-----:R-:W2:Y:S04]  /*43370*/  LDL.64 R14, [R1+0x1030] ;  /* 0x00103000010e7983 */ /* 0x001ea80000100a00 */
[----:B------:R-:W4:Y:S04]  /*43380*/  LDL.LU R29, [R1+0x244] ;  /* 0x00024400011d7983 */ /* 0x000f280000300800 */
[----:B------:R-:W4:Y:S04]  /*43390*/  LDL R25, [R1+0x930] ;  /* 0x0009300001197983 */ /* 0x000f280000100800 */
[----:B------:R-:W2:Y:S04]  /*433a0*/  LDL.LU R26, [R1+0x248] ;  /* 0x00024800011a7983 */ /* 0x000ea80000300800 */
[----:B------:R-:W2:Y:S04]  /*433b0*/  LDL R27, [R1+0x92c] ;  /* 0x00092c00011b7983 */ /* 0x000ea80000100800 */
[----:B---3--:R0:W-:Y:S02]  /*433c0*/  STL [R1+0x484], R10 ;  /* 0x0004840a01007387 */ /* 0x0081e40000100800 */
[----:B0-----:R-:W-:-:S02]  /*433d0*/  FMUL R10, R4, 1.4426950216293334961 ;  /* 0x3fb8aa3b040a7820 */ /* 0x001fc40000400000 */
[----:B------:R-:W3:Y:S04]  /*433e0*/  LDL.LU R4, [R1+0x428] ;  /* 0x0004280001047983 */ /* 0x000ee80000300800 */
[----:B-----5:R0:W-:Y:S02]  /*433f0*/  STL [R1+0x480], R9 ;  /* 0x0004800901007387 */ /* 0x0201e40000100800 */
[----:B0-----:R0:W1:Y:S01]  /*43400*/  MUFU.EX2 R9, R5 ;  /* 0x0000000500097308 */ /* 0x0010620000000800 */
[C---:B------:R-:W-:Y:S01]  /*43410*/  FMUL R0, R6.reuse, R0 ;  /* 0x0000000006007220 */ /* 0x040fe20000400000 */
[C---:B------:R-:W-:Y:S01]  /*43420*/  FMUL R7, R6.reuse, R7 ;  /* 0x0000000706077220 */ /* 0x040fe20000400000 */
[----:B0-----:R-:W5:Y:S04]  /*43430*/  LDL.LU R5, [R1+0x3f4] ;  /* 0x0003f40001057983 */ /* 0x001f680000300800 */
[----:B-1----:R0:W-:Y:S04]  /*43440*/  STL [R1+0x2f60], R9 ;  /* 0x002f600901007387 */ /* 0x0021e80000100800 */
[----:B0-----:R-:W2:Y:S04]  /*43450*/  LDL.LU R9, [R1+0x3f0] ;  /* 0x0003f00001097983 */ /* 0x001ea80000300800 */
[----:B------:R0:W-:Y:S04]  /*43460*/  STL [R1+0xa0], R8 ;  /* 0x0000a00801007387 */ /* 0x0001e80000100800 */
[----:B0-----:R-:W3:Y:S04]  /*43470*/  LDL.LU R8, [R1+0x2f80] ;  /* 0x002f800001087983 */ /* 0x001ee80000300800 */
[----:B------:R0:W-:Y:S04]  /*43480*/  STL [R1+0xa4], R0 ;  /* 0x0000a40001007387 */ /* 0x0001e80000100800 */
[----:B0-----:R-:W3:Y:S04]  /*43490*/  LDL.LU R0, [R1+0x2f7c] ;  /* 0x002f7c0001007983 */ /* 0x001ee80000300800 */
[----:B------:R0:W-:Y:S04]  /*434a0*/  STL [R1+0x180], R7 ;  /* 0x0001800701007387 */ /* 0x0001e80000100800 */
[----:B0-----:R-:W3:Y:S01]  /*434b0*/  LDL.LU R7, [R1+0x2f78] ;  /* 0x002f780001077983 */ /* 0x001ee20000300800 */
[C---:B------:R-:W-:Y:S01]  /*434c0*/  FMUL R3, R6.reuse, R3 ;  /* 0x0000000306037220 */ /* 0x040fe20000400000 */
[----:B------:R-:W-:-:S04]  /*434d0*/  FMUL R24, R6, R24 ;  /* 0x0000001806187220 */ /* 0x000fc80000400000 */
[----:B------:R0:W-:Y:S04]  /*434e0*/  STL [R1+0x184], R3 ;  /* 0x0001840301007387 */ /* 0x0001e80000100800 */
[----:B0-----:R-:W4:Y:S04]  /*434f0*/  LDL.LU R3, [R1+0x2f74] ;  /* 0x002f740001037983 */ /* 0x001f280000300800 */
[----:B------:R0:W-:Y:S04]  /*43500*/  STL [R1+0x190], R24 ;  /* 0x0001901801007387 */ /* 0x0001e80000100800 */
[----:B0-----:R-:W4:Y:S01]  /*43510*/  LDL.LU R24, [R1+0x2f70] ;  /* 0x002f700001187983 */ /* 0x001f220000300800 */
[----:B------:R-:W-:-:S05]  /*43520*/  FMUL R2, R6, R2 ;  /* 0x0000000206027220 */ /* 0x000fca0000400000 */
[----:B------:R0:W-:Y:S04]  /*43530*/  STL [R1+0x194], R2 ;  /* 0x0001940201007387 */ /* 0x0001e80000100800 */
[----:B0-----:R-:W4:Y:S01]  /*43540*/  LDL.LU R2, [R1+0x2f6c] ;  /* 0x002f6c0001027983 */ /* 0x001f220000300800 */
[C---:B-----5:R-:W-:Y:S01]  /*43550*/  FMUL R5, R6.reuse, R5 ;  /* 0x0000000506057220 */ /* 0x060fe20000400000 */
[----:B--2---:R-:W-:-:S05]  /*43560*/  FMUL R9, R6, R9 ;  /* 0x0000000906097220 */ /* 0x004fca0000400000 */
[----:B------:R0:W-:Y:S04]  /*43570*/  STL [R1+0x1a0], R9 ;  /* 0x0001a00901007387 */ /* 0x0001e80000100800 */
[----:B------:R1:W-:Y:S01]  /*43580*/  STL [R1+0x1a4], R5 ;  /* 0x0001a40501007387 */ /* 0x0003e20000100800 */
[C---:B---3--:R-:W-:Y:S01]  /*43590*/  FMUL R4, R7.reuse, R4 ;  /* 0x0000000407047220 */ /* 0x048fe20000400000 */
[C---:B0-----:R-:W-:Y:S01]  /*435a0*/  FMUL R9, R7.reuse, R28 ;  /* 0x0000001c07097220 */ /* 0x041fe20000400000 */
[----:B-1----:R-:W-:-:S03]  /*435b0*/  FMUL R5, R7, R13 ;  /* 0x0000000d07057220 */ /* 0x002fc60000400000 */
[----:B------:R0:W-:Y:S04]  /*435c0*/  STL [R1+0xa8], R4 ;  /* 0x0000a80401007387 */ /* 0x0001e80000100800 */
[----:B------:R-:W-:Y:S01]  /*435d0*/  STL [R1+0xac], R9 ;  /* 0x0000ac0901007387 */ /* 0x000fe20000100800 */
[----:B0-----:R-:W-:-:S03]  /*435e0*/  FMUL R4, R7, R12 ;  /* 0x0000000c07047220 */ /* 0x001fc60000400000 */
[----:B------:R-:W2:Y:S04]  /*435f0*/  LDL.64 R12, [R1+0x1028] ;  /* 0x00102800010c7983 */ /* 0x000ea80000100a00 */
[----:B------:R0:W-:Y:S04]  /*43600*/  STL [R1+0x188], R5 ;  /* 0x0001880501007387 */ /* 0x0001e80000100800 */
[----:B------:R-:W-:Y:S04]  /*43610*/  STL [R1+0x18c], R4 ;  /* 0x00018c0401007387 */ /* 0x000fe80000100800 */
[----:B----4-:R-:W1:Y:S01]  /*43620*/  LDS R4, [R24+UR7+0x40800] ;  /* 0x0408000718047984 */ /* 0x010e620008000800 */
[C---:B0-----:R-:W-:Y:S01]  /*43630*/  FMUL R5, R7.reuse, R23 ;  /* 0x0000001707057220 */ /* 0x041fe20000400000 */
[C---:B------:R-:W-:Y:S01]  /*43640*/  FMUL R22, R7.reuse, R22 ;  /* 0x0000001607167220 */ /* 0x040fe20000400000 */
[----:B------:R-:W-:Y:S01]  /*43650*/  FMUL R9, R7, R21 ;  /* 0x0000001507097220 */ /* 0x000fe20000400000 */
[----:B------:R-:W-:-:S02]  /*43660*/  FFMA2 R2, R18.F32x2.HI_LO, R6.F32x2.HI_LO, R2.F32x2.HI_LO ;  /* 0x0000000612027249 */ /* 0x000fc40000000002 */
[----:B------:R-:W-:Y:S01]  /*43670*/  FMUL R11, R11, 1.4426950216293334961 ;  /* 0x3fb8aa3b0b0b7820 */ /* 0x000fe20000400000 */
[----:B-1----:R0:W-:Y:S04]  /*43680*/  STL [R1+0x2f64], R4 ;  /* 0x002f640401007387 */ /* 0x0021e80000100800 */
[----:B------:R-:W-:Y:S04]  /*43690*/  STL [R1+0x198], R5 ;  /* 0x0001980501007387 */ /* 0x000fe80000100800 */
[----:B------:R-:W-:Y:S04]  /*436a0*/  STL [R1+0x2f68], R24 ;  /* 0x002f681801007387 */ /* 0x000fe80000100800 */
[----:B------:R-:W-:Y:S04]  /*436b0*/  STL [R1+0x19c], R22 ;  /* 0x00019c1601007387 */ /* 0x000fe80000100800 */
[----:B------:R-:W-:Y:S01]  /*436c0*/  STL [R1+0x1a8], R9 ;  /* 0x0001a80901007387 */ /* 0x000fe20000100800 */
[----:B------:R-:W1:Y:S03]  /*436d0*/  MUFU.EX2 R11, R11 ;  /* 0x0000000b000b7308 */ /* 0x000e660000000800 */
[----:B------:R-:W3:Y:S01]  /*436e0*/  LDS R5, [R24+UR7+0x40a00] ;  /* 0x040a000718057984 */ /* 0x000ee20008000800 */
[----:B0-----:R-:W-:Y:S01]  /*436f0*/  FMUL R4, R7, R20 ;  /* 0x0000001407047220 */ /* 0x001fe20000400000 */
[----:B------:R-:W-:-:S04]  /*43700*/  IMAD.WIDE R6, R0, 0x2, R16 ;  /* 0x0000000200067825 */ /* 0x000fc800078e0210 */
[----:B------:R-:W-:Y:S04]  /*43710*/  STL [R1+0x1ac], R4 ;  /* 0x0001ac0401007387 */ /* 0x000fe80000100800 */
[----:B------:R0:W-:Y:S04]  /*43720*/  STL.64 [R1+0x728], R2 ;  /* 0x0007280201007387 */ /* 0x0001e80000100a00 */
[----:B------:R4:W5:Y:S01]  /*43730*/  LDG.E.U16 R17, desc[UR10][R6.64] ;  /* 0x0000000a06117981 */ /* 0x000962000c1e1500 */
[----:B0-----:R-:W-:-:S05]  /*43740*/  IMAD.WIDE R2, R0, 0x2, R14 ;  /* 0x0000000200027825 */ /* 0x001fca00078e020e */
[----:B------:R0:W3:Y:S01]  /*43750*/  LDG.E.U16 R15, desc[UR10][R2.64] ;  /* 0x0000000a020f7981 */ /* 0x0000e2000c1e1500 */
[----:B------:R-:W-:-:S03]  /*43760*/  FADD R14, -R25, R29 ;  /* 0x0000001d190e7221 */ /* 0x000fc60000000100 */
[----:B-1----:R1:W-:Y:S04]  /*43770*/  STL [R1+0x2f40], R11 ;  /* 0x002f400b01007387 */ /* 0x0023e80000100800 */
[----:B------:R-:W3:Y:S04]  /*43780*/  LDL.LU R29, [R1+0x24c] ;  /* 0x00024c00011d7983 */ /* 0x000ee80000300800 */
[----:B------:R-:W3:Y:S04]  /*43790*/  LDL R25, [R1+0x928] ;  /* 0x0009280001197983 */ /* 0x000ee80000100800 */
[----:B------:R-:W3:Y:S04]  /*437a0*/  LDL.LU R24, [R1+0x3e0] ;  /* 0x0003e00001187983 */ /* 0x000ee80000300800 */
[----:B------:R-:W3:Y:S04]  /*437b0*/  LDL.LU R4, [R1+0x3e4] ;  /* 0x0003e40001047983 */ /* 0x000ee80000300800 */
[----:B------:R-:W3:Y:S04]  /*437c0*/  LDL.LU R9, [R1+0x3d0] ;  /* 0x0003d00001097983 */ /* 0x000ee80000300800 */
[----:B------:R-:W3:Y:S04]  /*437d0*/  LDL.LU R28, [R1+0x3c4] ;  /* 0x0003c400011c7983 */ /* 0x000ee80000300800 */
[----:B------:R-:W3:Y:S01]  /*437e0*/  LDL.LU R23, [R1+0x3b0] ;  /* 0x0003b00001177983 */ /* 0x000ee20000300800 */
[----:B--2---:R-:W-:-:S05]  /*437f0*/  IMAD.WIDE R12, R0, 0x2, R12 ;  /* 0x00000002000c7825 */ /* 0x004fca00078e020c */
[----:B------:R-:W2:Y:S04]  /*43800*/  LDG.E.U16 R2, desc[UR10][R12.64] ;  /* 0x0000000a0c027981 */ /* 0x000ea8000c1e1500 */
        /* <DEDUP_REMOVED lines=8> */
[----:B-1----:R-:W2:Y:S01]  /*43890*/  LDL.LU R11, [R1+0x3bc] ;  /* 0x0003bc00010b7983 */ /* 0x002ea20000300800 */
[----:B----4-:R-:W-:Y:S01]  /*438a0*/  FMUL R6, R14, 1.4426950216293334961 ;  /* 0x3fb8aa3b0e067820 */ /* 0x010fe20000400000 */
[----:B0-----:R-:W-:-:S02]  /*438b0*/  FADD R3, -R27, R26 ;  /* 0x0000001a1b037221 */ /* 0x001fc40000000100 */
[----:B-----5:R0:W-:Y:S04]  /*438c0*/  STL [R1+0x47c], R17 ;  /* 0x00047c1101007387 */ /* 0x0201e80000100800 */
[----:B0-----:R-:W4:Y:S04]  /*438d0*/  LDL.LU.64 R16, [R1+0x208] ;  /* 0x0002080001107983 */ /* 0x001f280000300a00 */
[----:B---3--:R0:W-:Y:S04]  /*438e0*/  STL [R1+0x478], R15 ;  /* 0x0004780f01007387 */ /* 0x0081e80000100800 */
[----:B0-----:R-:W3:Y:S04]  /*438f0*/  LDL.64 R14, [R1+0x1020] ;  /* 0x00102000010e7983 */ /* 0x001ee80000100a00 */
[----:B------:R-:W5:Y:S04]  /*43900*/  LDL.LU R26, [R1+0x254] ;  /* 0x00025400011a7983 */ /* 0x000f680000300800 */
[----:B------:R-:W5:Y:S01]  /*43910*/  LDL R27, [R1+0x924] ;  /* 0x00092400011b7983 */ /* 0x000f620000100800 */
[C---:B------:R-:W-:Y:S01]  /*43920*/  FMUL R24, R8.reuse, R24 ;  /* 0x0000001808187220 */ /* 0x040fe20000400000 */
[C---:B------:R-:W-:Y:S01]  /*43930*/  FMUL R4, R8.reuse, R4 ;  /* 0x0000000408047220 */ /* 0x040fe20000400000 */
[C---:B------:R-:W-:Y:S01]  /*43940*/  FMUL R9, R8.reuse, R9 ;  /* 0x0000000908097220 */ /* 0x040fe20000400000 */
[----:B--2---:R0:W-:Y:S02]  /*43950*/  STL [R1+0x474], R2 ;  /* 0x0004740201007387 */ /* 0x0041e40000100800 */
[----:B0-----:R0:W1:Y:S02]  /*43960*/  MUFU.EX2 R2, R6 ;  /* 0x0000000600027308 */ /* 0x0010640000000800 */
[----:B0-----:R-:W2:Y:S04]  /*43970*/  LDL.LU R6, [R1+0x3c0] ;  /* 0x0003c00001067983 */ /* 0x001ea80000300800 */
[----:B-1----:R0:W-:Y:S04]  /*43980*/  STL [R1+0x2f34], R2 ;  /* 0x002f340201007387 */ /* 0x0021e80000100800 */
[----:B0-----:R-:W2:Y:S04]  /*43990*/  LDL.LU R2, [R1+0x3d4] ;  /* 0x0003d40001027983 */ /* 0x001ea80000300800 */
[----:B------:R0:W-:Y:S04]  /*439a0*/  STL [R1+0x90], R24 ;  /* 0x0000901801007387 */ /* 0x0001e80000100800 */
[----:B0-----:R-:W3:Y:S04]  /*439b0*/  LDL.LU R24, [R1+0x2f68] ;  /* 0x002f680001187983 */ /* 0x001ee80000300800 */
[----:B------:R0:W-:Y:S04]  /*439c0*/  STL [R1+0x94], R4 ;  /* 0x0000940401007387 */ /* 0x0001e80000100800 */
[----:B0-----:R-:W4:Y:S04]  /*439d0*/  LDL.LU R4, [R1+0x2f64] ;  /* 0x002f640001047983 */ /* 0x001f280000300800 */
[----:B------:R0:W-:Y:S04]  /*439e0*/  STL [R1+0x150], R9 ;  /* 0x0001500901007387 */ /* 0x0001e80000100800 */
[----:B0-----:R-:W3:Y:S01]  /*439f0*/  LDL.LU R9, [R1+0x2f60] ;  /* 0x002f600001097983 */ /* 0x001ee20000300800 */
[----:B------:R-:W-:Y:S01]  /*43a00*/  FMUL R13, R8, R13 ;  /* 0x0000000d080d7220 */ /* 0x000fe20000400000 */
[----:B------:R-:W-:-:S06]  /*43a10*/  FMUL R3, R3, 1.4426950216293334961 ;  /* 0x3fb8aa3b03037820 */ /* 0x000fcc0000400000 */
[----:B------:R-:W0:Y:S01]  /*43a20*/  MUFU.EX2 R3, R3 ;  /* 0x0000000300037308 */ /* 0x000e220000000800 */
[----:B--2---:R-:W-:-:S05]  /*43a30*/  FMUL R2, R8, R2 ;  /* 0x0000000208027220 */ /* 0x004fca0000400000 */
[----:B------:R1:W-:Y:S02]  /*43a40*/  STL [R1+0x154], R2 ;  /* 0x0001540201007387 */ /* 0x0003e40000100800 */
[C---:B-1----:R-:W-:Y:S01]  /*43a50*/  FMUL R2, R8.reuse, R6 ;  /* 0x0000000608027220 */ /* 0x042fe20000400000 */
[----:B------:R-:W-:-:S04]  /*43a60*/  FMUL R6, R8, R28 ;  /* 0x0000001c08067220 */ /* 0x000fc80000400000 */
[----:B------:R1:W-:Y:S04]  /*43a70*/  STL [R1+0x160], R2 ;  /* 0x0001600201007387 */ /* 0x0003e80000100800 */
[----:B------:R3:W-:Y:S01]  /*43a80*/  STL [R1+0x164], R6 ;  /* 0x0001640601007387 */ /* 0x0007e20000100800 */
[----:B-1----:R-:W-:Y:S01]  /*43a90*/  FMUL R2, R8, R23 ;  /* 0x0000001708027220 */ /* 0x002fe20000400000 */
[----:B---3--:R-:W-:-:S04]  /*43aa0*/  FMUL R6, R9, R12 ;  /* 0x0000000c09067220 */ /* 0x008fc80000400000 */
[----:B------:R-:W-:Y:S04]  /*43ab0*/  STL [R1+0x170], R2 ;  /* 0x0001700201007387 */ /* 0x000fe80000100800 */
[----:B------:R1:W-:Y:S04]  /*43ac0*/  STL [R1+0x174], R13 ;  /* 0x0001740d01007387 */ /* 0x0003e80000100800 */
[----:B-1----:R-:W2:Y:S04]  /*43ad0*/  LDL.64 R12, [R1+0x1018] ;  /* 0x00101800010c7983 */ /* 0x002ea80000100a00 */
[----:B------:R-:W-:Y:S01]  /*43ae0*/  STL [R1+0x98], R6 ;  /* 0x0000980601007387 */ /* 0x000fe20000100800 */
[----:B------:R-:W-:-:S03]  /*43af0*/  FMUL R2, R9, R7 ;  /* 0x0000000709027220 */ /* 0x000fc60000400000 */
[----:B------:R-:W1:Y:S04]  /*43b00*/  LDS R6, [R24+UR7+0x40c00] ;  /* 0x040c000718067984 */ /* 0x000e680008000800 */
[----:B------:R-:W3:Y:S04]  /*43b10*/  LDS R7, [R24+UR7+0x40e00] ;  /* 0x040e000718077984 */ /* 0x000ee80008000800 */
[----:B------:R0:W-:Y:S01]  /*43b20*/  STL [R1+0x9c], R2 ;  /* 0x00009c0201007387 */ /* 0x0001e20000100800 */
[----:B----4-:R-:W-:Y:S02]  /*43b30*/  FFMA2 R4, R16.F32x2.HI_LO, R8.F32x2.HI_LO, R4.F32x2.HI_LO ;  /* 0x0000000810047249 */ /* 0x010fe40000000004 */
[C---:B0-----:R-:W-:Y:S01]  /*43b40*/  FMUL R2, R9.reuse, R20 ;  /* 0x0000001409027220 */ /* 0x041fe20000400000 */
[----:B-1----:R0:W-:Y:S04]  /*43b50*/  STL [R1+0x2f38], R6 ;  /* 0x002f380601007387 */ /* 0x0021e80000100800 */
[----:B---3--:R1:W-:Y:S04]  /*43b60*/  STL [R1+0x2f44], R7 ;  /* 0x002f440701007387 */ /* 0x0083e80000100800 */
[----:B------:R-:W-:Y:S01]  /*43b70*/  STL [R1+0x2f3c], R24 ;  /* 0x002f3c1801007387 */ /* 0x000fe20000100800 */
[C---:B0-----:R-:W-:Y:S01]  /*43b80*/  FMUL R6, R9.reuse, R21 ;  /* 0x0000001509067220 */ /* 0x041fe20000400000 */
[----:B-1----:R-:W-:-:S05]  /*43b90*/  FMUL R7, R9, R22 ;  /* 0x0000001609077220 */ /* 0x002fca0000400000 */
[----:B------:R0:W-:Y:S04]  /*43ba0*/  STL [R1+0x158], R7 ;  /* 0x0001580701007387 */ /* 0x0001e80000100800 */
[----:B------:R1:W-:Y:S04]  /*43bb0*/  STL [R1+0x15c], R6 ;  /* 0x00015c0601007387 */ /* 0x0003e80000100800 */
[----:B------:R3:W-:Y:S01]  /*43bc0*/  STL [R1+0x168], R2 ;  /* 0x0001680201007387 */ /* 0x0007e20000100800 */
[C---:B0-----:R-:W-:Y:S01]  /*43bd0*/  FMUL R7, R9.reuse, R19 ;  /* 0x0000001309077220 */ /* 0x041fe20000400000 */
[C---:B-1----:R-:W-:Y:S01]  /*43be0*/  FMUL R6, R9.reuse, R18 ;  /* 0x0000001209067220 */ /* 0x042fe20000400000 */
[----:B---3--:R-:W-:-:S03]  /*43bf0*/  FMUL R2, R9, R11 ;  /* 0x0000000b09027220 */ /* 0x008fc60000400000 */
[----:B------:R-:W-:Y:S04]  /*43c00*/  STL [R1+0x16c], R7 ;  /* 0x00016c0701007387 */ /* 0x000fe80000100800 */
[----:B------:R-:W-:Y:S04]  /*43c10*/  STL [R1+0x178], R6 ;  /* 0x0001780601007387 */ /* 0x000fe80000100800 */
[----:B------:R-:W-:Y:S04]  /*43c20*/  STL [R1+0x17c], R2 ;  /* 0x00017c0201007387 */ /* 0x000fe80000100800 */
[----:B------:R-:W-:Y:S04]  /*43c30*/  STL.64 [R1+0x720], R4 ;  /* 0x0007200401007387 */ /* 0x000fe80000100a00 */
[----:B------:R-:W-:Y:S04]  /*43c40*/  STL [R1+0x2f48], R3 ;  /* 0x002f480301007387 */ /* 0x000fe80000100800 */
[----:B------:R-:W-:Y:S04]  /*43c50*/  STL [R1+0x2f4c], R0 ;  /* 0x002f4c0001007387 */ /* 0x000fe80000100800 */
[----:B------:R-:W3:Y:S04]  /*43c60*/  LDL.LU R21, [R1+0x290] ;  /* 0x0002900001157983 */ /* 0x000ee80000300800 */
[----:B---3--:R-:W-:Y:S04]  /*43c70*/  STL [R1+0x2f50], R21 ;  /* 0x002f501501007387 */ /* 0x008fe80000100800 */
[----:B------:R-:W3:Y:S04]  /*43c80*/  LDL R20, [R1+0x920] ;  /* 0x0009200001147983 */ /* 0x000ee80000100800 */
[----:B---3--:R0:W-:Y:S04]  /*43c90*/  STL [R1+0x2f54], R20 ;  /* 0x002f541401007387 */ /* 0x0081e80000100800 */
[----:B0-----:R-:W3:Y:S01]  /*43ca0*/  LDL.LU R20, [R1+0x510] ;  /* 0x0005100001147983 */ /* 0x001ee20000300800 */
[----:B------:R-:W-:-:S04]  /*43cb0*/  IMAD.WIDE R8, R0, 0x2, R14 ;  /* 0x0000000200087825 */ /* 0x000fc800078e020e */
[----:B--2---:R-:W-:-:S04]  /*43cc0*/  IMAD.WIDE R12, R0, 0x2, R12 ;  /* 0x00000002000c7825 */ /* 0x004fc800078e020c */
[----:B-----5:R-:W-:Y:S02]  /*43cd0*/  FADD R4, -R27, R26 ;  /* 0x0000001a1b047221 */ /* 0x020fe40000000100 */
[----:B------:R-:W2:Y:S04]  /*43ce0*/  LDG.E.U16 R27, desc[UR10][R8.64] ;  /* 0x0000000a081b7981 */ /* 0x000ea8000c1e1500 */
[----:B------:R-:W4:Y:S04]  /*43cf0*/  LDG.E.U16 R12, desc[UR10][R12.64] ;  /* 0x0000000a0c0c7981 */ /* 0x000f28000c1e1500 */
[----:B---3--:R0:W-:Y:S04]  /*43d00*/  STL [R1+0x2f58], R20 ;  /* 0x002f581401007387 */ /* 0x0081e80000100800 */
[----:B0-----:R-:W3:Y:S01]  /*43d10*/  LDL.LU R20, [R1+0x524] ;  /* 0x0005240001147983 */ /* 0x001ee20000300800 */
[----:B------:R-:W0:Y:S01]  /*43d20*/  MUFU.EX2 R10, R10 ;  /* 0x0000000a000a7308 */ /* 0x000e220000000800 */
[----:B------:R-:W-:-:S02]  /*43d30*/  FADD R5, -R25, R29 ;  /* 0x0000001d19057221 */ /* 0x000fc40000000100 */
[----:B---3--:R1:W-:Y:S04]  /*43d40*/  STL [R1+0x2f5c], R20 ;  /* 0x002f5c1401007387 */ /* 0x0083e80000100800 */
[----:B-1----:R-:W0:Y:S04]  /*43d50*/  LDL.LU R20, [R1+0x520] ;  /* 0x0005200001147983 */ /* 0x002e280000300800 */
[----:B------:R-:W3:Y:S04]  /*43d60*/  LDL.LU R21, [R1+0x514] ;  /* 0x0005140001157983 */ /* 0x000ee80000300800 */
        /* <DEDUP_REMOVED lines=11> */
[----:B------:R-:W3:Y:S04]  /*43e20*/  LDL.LU.64 R18, [R1+0x210] ;  /* 0x0002100001127983 */ /* 0x000ee80000300a00 */
[----:B------:R-:W3:Y:S04]  /*43e30*/  LDL.64 R16, [R1+0x1010] ;  /* 0x0010100001107983 */ /* 0x000ee80000100a00 */
[----:B------:R-:W3:Y:S04]  /*43e40*/  LDL.64 R14, [R1+0x1008] ;  /* 0x00100800010e7983 */ /* 0x000ee80000100a00 */
[----:B------:R-:W3:Y:S04]  /*43e50*/  LDL.LU R23, [R1+0x294] ;  /* 0x0002940001177983 */ /* 0x000ee80000300800 */
[----:B------:R-:W3:Y:S04]  /*43e60*/  LDL R22, [R1+0x91c] ;  /* 0x00091c0001167983 */ /* 0x000ee80000100800 */
[----:B------:R-:W3:Y:S04]  /*43e70*/  LDL.LU R29, [R1+0x298] ;  /* 0x00029800011d7983 */ /* 0x000ee80000300800 */
[----:B------:R-:W3:Y:S01]  /*43e80*/  LDL R25, [R1+0x918] ;  /* 0x0009180001197983 */ /* 0x000ee20000100800 */
[----:B------:R-:W-:-:S03]  /*43e90*/  FMUL R5, R5, 1.4426950216293334961 ;  /* 0x3fb8aa3b05057820 */ /* 0x000fc60000400000 */
[----:B------:R-:W3:Y:S04]  /*43ea0*/  LDL.LU R26, [R1+0x29c] ;  /* 0x00029c00011a7983 */ /* 0x000ee80000300800 */
[----:B--2---:R1:W-:Y:S04]  /*43eb0*/  STL [R1+0x470], R27 ;  /* 0x0004701b01007387 */ /* 0x0043e80000100800 */
[----:B-1----:R-:W2:Y:S04]  /*43ec0*/  LDL R27, [R1+0x914] ;  /* 0x00091400011b7983 */ /* 0x002ea80000100800 */
[----:B----4-:R1:W-:Y:S02]  /*43ed0*/  STL [R1+0x46c], R12 ;  /* 0x00046c0c01007387 */ /* 0x0103e40000100800 */
[----:B-1----:R-:W-:-:S02]  /*43ee0*/  FMUL R12, R4, 1.4426950216293334961 ;  /* 0x3fb8aa3b040c7820 */ /* 0x002fc40000400000 */
[----:B------:R1:W-:Y:S02]  /*43ef0*/  MUFU.EX2 R4, R5 ;  /* 0x0000000500047308 */ /* 0x0003e40000000800 */
[----:B-1----:R-:W4:Y:S01]  /*43f00*/  LDL.LU R5, [R1+0x53c] ;  /* 0x00053c0001057983 */ /* 0x002f220000300800 */
[----:B0-----:R-:W-:-:S05]  /*43f10*/  FMUL R20, R10, R20 ;  /* 0x000000140a147220 */ /* 0x001fca0000400000 */
[----:B------:R0:W-:Y:S04]  /*43f20*/  STL [R1+0x80], R20 ;  /* 0x0000801401007387 */ /* 0x0001e80000100800 */
[----:B0-----:R-:W2:Y:S02]  /*43f30*/  LDL.LU R20, [R1+0x2f5c] ;  /* 0x002f5c0001147983 */ /* 0x001ea40000300800 */
[----:B--2---:R-:W-:-:S05]  /*43f40*/  FMUL R20, R10, R20 ;  /* 0x000000140a147220 */ /* 0x004fca0000400000 */
[----:B------:R0:W-:Y:S04]  /*43f50*/  STL [R1+0x84], R20 ;  /* 0x0000841401007387 */ /* 0x0001e80000100800 */
[----:B0-----:R-:W2:Y:S01]  /*43f60*/  LDL.LU R20, [R1+0x2f58] ;  /* 0x002f580001147983 */ /* 0x001ea20000300800 */
[C---:B---3--:R-:W-:Y:S01]  /*43f70*/  FMUL R21, R10.reuse, R21 ;  /* 0x000000150a157220 */ /* 0x048fe20000400000 */
[C---:B-----5:R-:W-:Y:S01]  /*43f80*/  FMUL R0, R10.reuse, R0 ;  /* 0x000000000a007220 */ /* 0x060fe20000400000 */
[C---:B------:R-:W-:Y:S01]  /*43f90*/  FMUL R3, R10.reuse, R3 ;  /* 0x000000030a037220 */ /* 0x040fe20000400000 */
[C---:B------:R-:W-:Y:S01]  /*43fa0*/  FMUL R7, R10.reuse, R7 ;  /* 0x000000070a077220 */ /* 0x040fe20000400000 */
[C---:B------:R-:W-:Y:S01]  /*43fb0*/  FMUL R11, R10.reuse, R11 ;  /* 0x0000000b0a0b7220 */ /* 0x040fe20000400000 */
[----:B--2---:R-:W-:-:S05]  /*43fc0*/  FMUL R20, R10, R20 ;  /* 0x000000140a147220 */ /* 0x004fca0000400000 */
[----:B------:R0:W-:Y:S04]  /*43fd0*/  STL [R1+0x120], R20 ;  /* 0x0001201401007387 */ /* 0x0001e80000100800 */
[----:B0-----:R-:W2:Y:S04]  /*43fe0*/  LDL.LU R20, [R1+0x2f54] ;  /* 0x002f540001147983 */ /* 0x001ea80000300800 */
[----:B------:R0:W-:Y:S04]  /*43ff0*/  STL [R1+0x124], R21 ;  /* 0x0001241501007387 */ /* 0x0001e80000100800 */
[----:B0-----:R-:W2:Y:S04]  /*44000*/  LDL.LU R21, [R1+0x2f50] ;  /* 0x002f500001157983 */ /* 0x001ea80000300800 */
[----:B------:R0:W-:Y:S04]  /*44010*/  STL [R1+0x130], R0 ;  /* 0x0001300001007387 */ /* 0x0001e80000100800 */
[----:B0-----:R-:W3:Y:S04]  /*44020*/  LDL.LU R0, [R1+0x2f4c] ;  /* 0x002f4c0001007983 */ /* 0x001ee80000300800 */
[----:B------:R0:W-:Y:S04]  /*44030*/  STL [R1+0x134], R3 ;  /* 0x0001340301007387 */ /* 0x0001e80000100800 */
[----:B0-----:R-:W5:Y:S04]  /*44040*/  LDL.LU R3, [R1+0x2f48] ;  /* 0x002f480001037983 */ /* 0x001f680000300800 */
[----:B------:R0:W-:Y:S04]  /*44050*/  STL [R1+0x140], R7 ;  /* 0x0001400701007387 */ /* 0x0001e80000100800 */
[----:B0-----:R-:W2:Y:S04]  /*44060*/  LDL.LU R7, [R1+0x2f44] ;  /* 0x002f440001077983 */ /* 0x001ea80000300800 */
[----:B------:R0:W-:Y:S04]  /*44070*/  STL [R1+0x144], R11 ;  /* 0x0001440b01007387 */ /* 0x0001e80000100800 */
[----:B0-----:R-:W2:Y:S02]  /*44080*/  LDL.LU R11, [R1+0x2f40] ;  /* 0x002f4000010b7983 */ /* 0x001ea40000300800 */
[C---:B--2---:R-:W-:Y:S01]  /*44090*/  FMUL R24, R11.reuse, R24 ;  /* 0x000000180b187220 */ /* 0x044fe20000400000 */
[----:B------:R-:W-:-:S04]  /*440a0*/  FMUL R6, R11, R6 ;  /* 0x000000060b067220 */ /* 0x000fc80000400000 */
[----:B------:R0:W-:Y:S04]  /*440b0*/  STL [R1+0x88], R24 ;  /* 0x0000881801007387 */ /* 0x0001e80000100800 */
[----:B0-----:R-:W2:Y:S04]  /*440c0*/  LDL.LU R24, [R1+0x2f3c] ;  /* 0x002f3c0001187983 */ /* 0x001ea80000300800 */
[----:B------:R0:W-:Y:S04]  /*440d0*/  STL [R1+0x8c], R6 ;  /* 0x00008c0601007387 */ /* 0x0001e80000100800 */
[----:B0-----:R-:W2:Y:S01]  /*440e0*/  LDL.LU R6, [R1+0x2f38] ;  /* 0x002f380001067983 */ /* 0x001ea20000300800 */
[C---:B------:R-:W-:Y:S01]  /*440f0*/  FMUL R2, R11.reuse, R2 ;  /* 0x000000020b027220 */ /* 0x040fe20000400000 */
[----:B------:R-:W-:-:S04]  /*44100*/  FMUL R9, R11, R9 ;  /* 0x000000090b097220 */ /* 0x000fc80000400000 */
[----:B------:R0:W-:Y:S01]  /*44110*/  STL [R1+0x128], R2 ;  /* 0x0001280201007387 */ /* 0x0001e20000100800 */
[C---:B----4-:R-:W-:Y:S01]  /*44120*/  FMUL R5, R11.reuse, R5 ;  /* 0x000000050b057220 */ /* 0x050fe20000400000 */
[C---:B------:R-:W-:Y:S02]  /*44130*/  FMUL R13, R11.reuse, R13 ;  /* 0x0000000d0b0d7220 */ /* 0x040fe40000400000 */
[----:B0-----:R-:W4:Y:S04]  /*44140*/  LDL.LU R2, [R1+0x2f34] ;  /* 0x002f340001027983 */ /* 0x001f280000300800 */
[----:B------:R0:W-:Y:S02]  /*44150*/  STL [R1+0x12c], R9 ;  /* 0x00012c0901007387 */ /* 0x0001e40000100800 */
[----:B0-----:R-:W-:-:S05]  /*44160*/  FMUL R9, R11, R8 ;  /* 0x000000080b097220 */ /* 0x001fca0000400000 */
[----:B------:R-:W-:Y:S04]  /*44170*/  STL [R1+0x138], R9 ;  /* 0x0001380901007387 */ /* 0x000fe80000100800 */
[----:B------:R0:W-:Y:S04]  /*44180*/  STL [R1+0x13c], R5 ;  /* 0x00013c0501007387 */ /* 0x0001e80000100800 */
[----:B------:R-:W-:Y:S01]  /*44190*/  STL [R1+0x148], R13 ;  /* 0x0001480d01007387 */ /* 0x000fe20000100800 */
[----:B0-----:R-:W-:-:S05]  /*441a0*/  FMUL R5, R11, R28 ;  /* 0x0000001c0b057220 */ /* 0x001fca0000400000 */
[----:B------:R-:W-:Y:S01]  /*441b0*/  STL [R1+0x14c], R5 ;  /* 0x00014c0501007387 */ /* 0x000fe20000100800 */
[----:B--2---:R-:W-:-:S03]  /*441c0*/  FFMA2 R6, R18.F32x2.HI_LO, R10.F32x2.HI_LO, R6.F32x2.HI_LO ;  /* 0x0000000a12067249 */ /* 0x004fc60000000006 */
[----:B------:R-:W-:Y:S04]  /*441d0*/  LDS R8, [R24+UR7+0x41000] ;  /* 0x0410000718087984 */ /* 0x000fe80008000800 */
[----:B------:R-:W-:Y:S04]  /*441e0*/  LDS R9, [R24+UR7+0x41200] ;  /* 0x0412000718097984 */ /* 0x000fe80008000800 */
[----:B------:R3:W-:Y:S02]  /*441f0*/  STL.64 [R1+0x718], R6 ;  /* 0x0007180601007387 */ /* 0x0007e40000100a00 */
[----:B---3--:R-:W-:-:S05]  /*44200*/  IMAD.WIDE R6, R0, 0x2, R16 ;  /* 0x0000000200067825 */ /* 0x008fca00078e0210 */
[----:B------:R0:W2:Y:S01]  /*44210*/  LDG.E.U16 R17, desc[UR10][R6.64] ;  /* 0x0000000a06117981 */ /* 0x0000a2000c1e1500 */
[----:B------:R-:W-:Y:S01]  /*44220*/  FADD R10, -R20, R21 ;  /* 0x00000015140a7221 */ /* 0x000fe20000000100 */
[----:B------:R1:W3:Y:S03]  /*44230*/  MUFU.EX2 R5, R12 ;  /* 0x0000000c00057308 */ /* 0x0002e60000000800 */
[----:B------:R-:W-:Y:S01]  /*44240*/  FMUL R11, R10, 1.4426950216293334961 ;  /* 0x3fb8aa3b0a0b7820 */ /* 0x000fe20000400000 */
[----:B------:R-:W-:Y:S01]  /*44250*/  FADD R10, -R22, R23 ;  /* 0x00000017160a7221 */ /* 0x000fe20000000100 */
[----:B-1----:R-:W-:-:S05]  /*44260*/  IMAD.WIDE R12, R0, 0x2, R14 ;  /* 0x00000002000c7825 */ /* 0x002fca00078e020e */
[----:B------:R1:W4:Y:S01]  /*44270*/  LDG.E.U16 R14, desc[UR10][R12.64] ;  /* 0x0000000a0c0e7981 */ /* 0x000322000c1e1500 */
[----:B0-----:R0:W0:Y:S01]  /*44280*/  MUFU.EX2 R6, R11 ;  /* 0x0000000b00067308 */ /* 0x0010220000000800 */
[----:B-1----:R-:W-:Y:S02]  /*44290*/  FMUL R13, R10, 1.4426950216293334961 ;  /* 0x3fb8aa3b0a0d7820 */ /* 0x002fe40000400000 */
[----:B---3--:R-:W-:Y:S04]  /*442a0*/  STL [R1+0x2f20], R5 ;  /* 0x002f200501007387 */ /* 0x008fe80000100800 */
[----:B------:R-:W1:Y:S04]  /*442b0*/  LDS R10, [R24+UR7+0x41400] ;  /* 0x04140007180a7984 */ /* 0x000e680008000800 */
[----:B------:R-:W-:Y:S01]  /*442c0*/  STL [R1+0x2f24], R0 ;  /* 0x002f240001007387 */ /* 0x000fe20000100800 */
[----:B------:R-:W-:Y:S01]  /*442d0*/  FADD R7, -R25, R29 ;  /* 0x0000001d19077221 */ /* 0x000fe20000000100 */
[----:B------:R-:W-:-:S02]  /*442e0*/  FADD R12, -R27, R26 ;  /* 0x0000001a1b0c7221 */ /* 0x000fc40000000100 */
[----:B0-----:R-:W-:Y:S04]  /*442f0*/  LDS R11, [R24+UR7+0x41600] ;  /* 0x04160007180b7984 */ /* 0x001fe80008000800 */
[----:B------:R0:W-:Y:S04]  /*44300*/  STL [R1+0x2f28], R6 ;  /* 0x002f280601007387 */ /* 0x0001e80000100800 */
[----:B------:R-:W3:Y:S04]  /*44310*/  LDL.LU R29, [R1+0x564] ;  /* 0x00056400011d7983 */ /* 0x000ee80000300800 */
[----:B------:R-:W3:Y:S04]  /*44320*/  LDL.LU R28, [R1+0x550] ;  /* 0x00055000011c7983 */ /* 0x000ee80000300800 */
        /* <DEDUP_REMOVED lines=10> */
[----:B0-----:R-:W5:Y:S04]  /*443d0*/  LDL.LU R6, [R1+0x54c] ;  /* 0x00054c0001067983 */ /* 0x001f680000300800 */
[----:B------:R-:W5:Y:S04]  /*443e0*/  LDL.LU R5, [R1+0x2c8] ;  /* 0x0002c80001057983 */ /* 0x000f680000300800 */
[----:B------:R-:W5:Y:S04]  /*443f0*/  LDL.LU R0, [R1+0x2cc] ;  /* 0x0002cc0001007983 */ /* 0x000f680000300800 */
[----:B--2---:R0:W-:Y:S04]  /*44400*/  STL [R1+0x468], R17 ;  /* 0x0004681101007387 */ /* 0x0041e80000100800 */
[----:B0-----:R-:W2:Y:S04]  /*44410*/  LDL.LU.64 R16, [R1+0x220] ;  /* 0x0002200001107983 */ /* 0x001ea80000300a00 */
[----:B-1----:R0:W-:Y:S04]  /*44420*/  STL [R1+0x2f2c], R10 ;  /* 0x002f2c0a01007387 */ /* 0x0021e80000100800 */
[----:B0-----:R-:W2:Y:S04]  /*44430*/  LDL.LU R10, [R1+0x560] ;  /* 0x00056000010a7983 */ /* 0x001ea80000300800 */
[----:B------:R-:W-:Y:S04]  /*44440*/  STL [R1+0x2f30], R24 ;  /* 0x002f301801007387 */ /* 0x000fe80000100800 */
[----:B----4-:R0:W-:Y:S02]  /*44450*/  STL [R1+0x464], R14 ;  /* 0x0004640e01007387 */ /* 0x0101e40000100800 */
[----:B0-----:R-:W-:-:S02]  /*44460*/  FMUL R14, R7, 1.4426950216293334961 ;  /* 0x3fb8aa3b070e7820 */ /* 0x001fc40000400000 */
[----:B------:R3:W0:Y:S02]  /*44470*/  MUFU.EX2 R7, R13 ;  /* 0x0000000d00077308 */ /* 0x0006240000000800 */
[C---:B---3--:R-:W-:Y:S01]  /*44480*/  FMUL R13, R2.reuse, R29 ;  /* 0x0000001d020d7220 */ /* 0x048fe20000400000 */
[----:B0-----:R2:W-:Y:S01]  /*44490*/  STL [R1+0x2f00], R7 ;  /* 0x002f000701007387 */ /* 0x0015e20000100800 */
[C---:B-----5:R-:W-:Y:S01]  /*444a0*/  FMUL R6, R3.reuse, R6 ;  /* 0x0000000603067220 */ /* 0x060fe20000400000 */
[C---:B------:R-:W-:Y:S01]  /*444b0*/  FMUL R5, R3.reuse, R5 ;  /* 0x0000000503057220 */ /* 0x040fe20000400000 */
[----:B------:R-:W-:Y:S01]  /*444c0*/  FMUL R0, R3, R0 ;  /* 0x0000000003007220 */ /* 0x000fe20000400000 */
[C---:B--2---:R-:W-:Y:S01]  /*444d0*/  FMUL R7, R2.reuse, R10 ;  /* 0x0000000a02077220 */ /* 0x044fe20000400000 */
[----:B------:R-:W-:-:S04]  /*444e0*/  FMUL R10, R2, R28 ;  /* 0x0000001c020a7220 */ /* 0x000fc80000400000 */
[----:B------:R0:W-:Y:S04]  /*444f0*/  STL [R1+0x70], R7 ;  /* 0x0000700701007387 */ /* 0x0001e80000100800 */
[----:B------:R1:W-:Y:S04]  /*44500*/  STL [R1+0x74], R13 ;  /* 0x0000740d01007387 */ /* 0x0003e80000100800 */
[----:B------:R2:W-:Y:S01]  /*44510*/  STL [R1+0x100], R10 ;  /* 0x0001000a01007387 */ /* 0x0005e20000100800 */
[C---:B0-----:R-:W-:Y:S01]  /*44520*/  FMUL R7, R2.reuse, R27 ;  /* 0x0000001b02077220 */ /* 0x041fe20000400000 */
[C---:B-1----:R-:W-:Y:S01]  /*44530*/  FMUL R13, R2.reuse, R26 ;  /* 0x0000001a020d7220 */ /* 0x042fe20000400000 */
[----:B--2---:R-:W-:-:S03]  /*44540*/  FMUL R10, R2, R25 ;  /* 0x00000019020a7220 */ /* 0x004fc60000400000 */
[----:B------:R0:W-:Y:S04]  /*44550*/  STL [R1+0x104], R7 ;  /* 0x0001040701007387 */ /* 0x0001e80000100800 */
[----:B------:R1:W-:Y:S04]  /*44560*/  STL [R1+0x110], R13 ;  /* 0x0001100d01007387 */ /* 0x0003e80000100800 */
[----:B------:R2:W-:Y:S01]  /*44570*/  STL [R1+0x114], R10 ;  /* 0x0001140a01007387 */ /* 0x0005e20000100800 */
[C---:B0-----:R-:W-:Y:S01]  /*44580*/  FMUL R7, R2.reuse, R23 ;  /* 0x0000001702077220 */ /* 0x041fe20000400000 */
[----:B-1----:R-:W-:Y:S01]  /*44590*/  FMUL R13, R2, R22 ;  /* 0x00000016020d7220 */ /* 0x002fe20000400000 */
[----:B--2---:R-:W-:-:S03]  /*445a0*/  FMUL R10, R3, R21 ;  /* 0x00000015030a7220 */ /* 0x004fc60000400000 */
[----:B------:R0:W-:Y:S04]  /*445b0*/  STL [R1+0x210], R7 ;  /* 0x0002100701007387 */ /* 0x0001e80000100800 */
[----:B------:R1:W-:Y:S04]  /*445c0*/  STL [R1+0x214], R13 ;  /* 0x0002140d01007387 */ /* 0x0003e80000100800 */
[----:B------:R2:W-:Y:S01]  /*445d0*/  STL [R1+0x78], R10 ;  /* 0x0000780a01007387 */ /* 0x0005e20000100800 */
[C---:B0-----:R-:W-:Y:S01]  /*445e0*/  FMUL R7, R3.reuse, R20 ;  /* 0x0000001403077220 */ /* 0x041fe20000400000 */
[C---:B-1----:R-:W-:Y:S01]  /*445f0*/  FMUL R13, R3.reuse, R19 ;  /* 0x00000013030d7220 */ /* 0x042fe20000400000 */
[----:B--2---:R-:W-:-:S03]  /*44600*/  FMUL R10, R3, R18 ;  /* 0x00000012030a7220 */ /* 0x004fc60000400000 */
[----:B------:R0:W-:Y:S04]  /*44610*/  STL [R1+0x7c], R7 ;  /* 0x00007c0701007387 */ /* 0x0001e80000100800 */
[----:B------:R-:W-:Y:S04]  /*44620*/  STL [R1+0x108], R13 ;  /* 0x0001080d01007387 */ /* 0x000fe80000100800 */
[----:B------:R1:W-:Y:S01]  /*44630*/  STL [R1+0x10c], R10 ;  /* 0x00010c0a01007387 */ /* 0x0003e20000100800 */
[----:B0-----:R-:W-:Y:S01]  /*44640*/  FMUL R7, R3, R15 ;  /* 0x0000000f03077220 */ /* 0x001fe20000400000 */
[----:B------:R-:W-:-:S04]  /*44650*/  FFMA2 R2, R16.F32x2.HI_LO, R2.F32x2.HI_LO, R8.F32x2.HI_LO ;  /* 0x0000000210027249 */ /* 0x000fc80000000008 */
[----:B------:R-:W-:Y:S04]  /*44660*/  STL [R1+0x118], R7 ;  /* 0x0001180701007387 */ /* 0x000fe80000100800 */
[----:B------:R0:W-:Y:S04]  /*44670*/  STL [R1+0x11c], R6 ;  /* 0x00011c0601007387 */ /* 0x0001e80000100800 */
[----:B------:R-:W-:Y:S04]  /*44680*/  STL [R1+0x218], R5 ;  /* 0x0002180501007387 */ /* 0x000fe80000100800 */
[----:B------:R-:W2:Y:S04]  /*44690*/  LDL.LU R24, [R1+0x330] ;  /* 0x0003300001187983 */ /* 0x000ea80000300800 */
[----:B------:R3:W-:Y:S04]  /*446a0*/  STL [R1+0x21c], R0 ;  /* 0x00021c0001007387 */ /* 0x0007e80000100800 */
[----:B-1----:R-:W4:Y:S04]  /*446b0*/  LDL.LU R10, [R1+0x334] ;  /* 0x00033400010a7983 */ /* 0x002f280000300800 */
[----:B------:R1:W-:Y:S04]  /*446c0*/  STL.64 [R1+0x710], R2 ;  /* 0x0007100201007387 */ /* 0x0003e80000100a00 */
[----:B0-----:R-:W5:Y:S04]  /*446d0*/  LDL.LU R6, [R1+0x320] ;  /* 0x0003200001067983 */ /* 0x001f680000300800 */
[----:B---3--:R-:W3:Y:S04]  /*446e0*/  LDL.LU R0, [R1+0x324] ;  /* 0x0003240001007983 */ /* 0x008ee80000300800 */
[----:B------:R-:W3:Y:S04]  /*446f0*/  LDL.LU R5, [R1+0x310] ;  /* 0x0003100001057983 */ /* 0x000ee80000300800 */
[----:B------:R-:W3:Y:S04]  /*44700*/  LDL.LU R17, [R1+0x338] ;  /* 0x0003380001117983 */ /* 0x000ee80000300800 */
[----:B------:R-:W3:Y:S04]  /*44710*/  LDL.LU R16, [R1+0x33c] ;  /* 0x00033c0001107983 */ /* 0x000ee80000300800 */
[----:B------:R-:W3:Y:S04]  /*44720*/  LDL.LU R15, [R1+0x328] ;  /* 0x00032800010f7983 */ /* 0x000ee80000300800 */
[----:B------:R-:W3:Y:S01]  /*44730*/  LDL.LU R13, [R1+0x32c] ;  /* 0x00032c00010d7983 */ /* 0x000ee20000300800 */
[----:B-1----:R0:W1:Y:S03]  /*44740*/  MUFU.EX2 R2, R14 ;  /* 0x0000000e00027308 */ /* 0x0020660000000800 */
[----:B------:R-:W3:Y:S04]  /*44750*/  LDL.LU R8, [R1+0x318] ;  /* 0x0003180001087983 */ /* 0x000ee80000300800 */
[----:B------:R-:W3:Y:S04]  /*44760*/  LDL.LU R9, [R1+0x31c] ;  /* 0x00031c0001097983 */ /* 0x000ee80000300800 */
[----:B------:R-:W3:Y:S04]  /*44770*/  LDL.LU R28, [R1+0x2b8] ;  /* 0x0002b800011c7983 */ /* 0x000ee80000300800 */
[----:B------:R-:W3:Y:S04]  /*44780*/  LDL.LU R7, [R1+0x2bc] ;  /* 0x0002bc0001077983 */ /* 0x000ee80000300800 */
[----:B------:R-:W3:Y:S04]  /*44790*/  LDL.LU.64 R18, [R1+0x228] ;  /* 0x0002280001127983 */ /* 0x000ee80000300a00 */
[----:B------:R-:W3:Y:S04]  /*447a0*/  LDL.LU R21, [R1+0x2e8] ;  /* 0x0002e80001157983 */ /* 0x000ee80000300800 */
[----:B------:R-:W3:Y:S04]  /*447b0*/  LDL R20, [R1+0x910] ;  /* 0x0009100001147983 */ /* 0x000ee80000100800 */
[----:B------:R-:W3:Y:S04]  /*447c0*/  LDL.LU R23, [R1+0x2ec] ;  /* 0x0002ec0001177983 */ /* 0x000ee80000300800 */
[----:B------:R-:W3:Y:S04]  /*447d0*/  LDL R22, [R1+0x90c] ;  /* 0x00090c0001167983 */ /* 0x000ee80000100800 */
[----:B------:R-:W3:Y:S04]  /*447e0*/  LDL.LU R29, [R1+0x2f0] ;  /* 0x0002f000011d7983 */ /* 0x000ee80000300800 */
[----:B------:R-:W3:Y:S04]  /*447f0*/  LDL R25, [R1+0x908] ;  /* 0x0009080001197983 */ /* 0x000ee80000100800 */
[----:B------:R-:W3:Y:S04]  /*44800*/  LDL.LU R26, [R1+0x2f4] ;  /* 0x0002f400011a7983 */ /* 0x000ee80000300800 */
[----:B------:R-:W3:Y:S01]  /*44810*/  LDL R27, [R1+0x904] ;  /* 0x00090400011b7983 */ /* 0x000ee20000100800 */
[----:B------:R-:W-:-:S03]  /*44820*/  FMUL R3, R12, 1.4426950216293334961 ;  /* 0x3fb8aa3b0c037820 */ /* 0x000fc60000400000 */
[----:B------:R-:W3:Y:S04]  /*44830*/  LDL.LU R12, [R1+0x2b4] ;  /* 0x0002b400010c7983 */ /* 0x000ee80000300800 */
[----:B0-----:R-:W3:Y:S04]  /*44840*/  LDL.LU R14, [R1+0x2b0] ;  /* 0x0002b000010e7983 */ /* 0x001ee80000300800 */
[----:B-1----:R0:W-:Y:S04]  /*44850*/  STL [R1+0x2f04], R2 ;  /* 0x002f040201007387 */ /* 0x0021e80000100800 */
[----:B0-----:R-:W3:Y:S01]  /*44860*/  LDL.LU R2, [R1+0x314] ;  /* 0x0003140001027983 */ /* 0x001ee20000300800 */
[C---:B--2---:R-:W-:Y:S01]  /*44870*/  FMUL R24, R4.reuse, R24 ;  /* 0x0000001804187220 */ /* 0x044fe20000400000 */
[----:B----4-:R-:W-:-:S04]  /*44880*/  FMUL R10, R4, R10 ;  /* 0x0000000a040a7220 */ /* 0x010fc80000400000 */
[----:B------:R0:W-:Y:S01]  /*44890*/  STL [R1+0xf0], R24 ;  /* 0x0000f01801007387 */ /* 0x0001e20000100800 */
[C---:B-----5:R-:W-:Y:S01]  /*448a0*/  FMUL R6, R4.reuse, R6 ;  /* 0x0000000604067220 */ /* 0x060fe20000400000 */
[C---:B---3--:R-:W-:Y:S01]  /*448b0*/  FMUL R0, R4.reuse, R0 ;  /* 0x0000000004007220 */ /* 0x048fe20000400000 */
[C---:B------:R-:W-:Y:S01]  /*448c0*/  FMUL R5, R4.reuse, R5 ;  /* 0x0000000504057220 */ /* 0x040fe20000400000 */
[----:B0-----:R-:W2:Y:S04]  /*448d0*/  LDL.LU R24, [R1+0x2f30] ;  /* 0x002f300001187983 */ /* 0x001ea80000300800 */
[----:B------:R0:W-:Y:S04]  /*448e0*/  STL [R1+0xf4], R10 ;  /* 0x0000f40a01007387 */ /* 0x0001e80000100800 */
[----:B0-----:R-:W3:Y:S04]  /*448f0*/  LDL.LU R10, [R1+0x2f2c] ;  /* 0x002f2c00010a7983 */ /* 0x001ee80000300800 */
[----:B------:R0:W-:Y:S04]  /*44900*/  STL [R1+0x200], R6 ;  /* 0x0002000601007387 */ /* 0x0001e80000100800 */
[----:B0-----:R-:W4:Y:S04]  /*44910*/  LDL.LU R6, [R1+0x2f28] ;  /* 0x002f280001067983 */ /* 0x001f280000300800 */
[----:B------:R0:W-:Y:S04]  /*44920*/  STL [R1+0x204], R0 ;  /* 0x0002040001007387 */ /* 0x0001e80000100800 */
[----:B0-----:R-:W5:Y:S04]  /*44930*/  LDL.LU R0, [R1+0x2f24] ;  /* 0x002f240001007983 */ /* 0x001f680000300800 */
[----:B------:R0:W-:Y:S04]  /*44940*/  STL [R1+0x240], R5 ;  /* 0x0002400501007387 */ /* 0x0001e80000100800 */
[----:B0-----:R-:W2:Y:S01]  /*44950*/  LDL.LU R5, [R1+0x2f20] ;  /* 0x002f200001057983 */ /* 0x001ea20000300800 */
[----:B------:R-:W-:-:S05]  /*44960*/  FMUL R2, R4, R2 ;  /* 0x0000000204027220 */ /* 0x000fca0000400000 */
[----:B------:R0:W-:Y:S02]  /*44970*/  STL [R1+0x244], R2 ;  /* 0x0002440201007387 */ /* 0x0001e40000100800 */
[C---:B0-----:R-:W-:Y:S01]  /*44980*/  FMUL R2, R4.reuse, R14 ;  /* 0x0000000e04027220 */ /* 0x041fe20000400000 */
[----:B------:R-:W-:-:S04]  /*44990*/  FMUL R14, R4, R12 ;  /* 0x0000000c040e7220 */ /* 0x000fc80000400000 */
[----:B------:R0:W-:Y:S04]  /*449a0*/  STL [R1+0x2c0], R2 ;  /* 0x0002c00201007387 */ /* 0x0001e80000100800 */
[----:B------:R1:W-:Y:S01]  /*449b0*/  STL [R1+0x2c4], R14 ;  /* 0x0002c40e01007387 */ /* 0x0003e20000100800 */
[C---:B--2---:R-:W-:Y:S01]  /*449c0*/  FMUL R12, R5.reuse, R17 ;  /* 0x00000011050c7220 */ /* 0x044fe20000400000 */
[C---:B0-----:R-:W-:Y:S02]  /*449d0*/  FMUL R2, R5.reuse, R16 ;  /* 0x0000001005027220 */ /* 0x041fe40000400000 */
[----:B------:R-:W2:Y:S04]  /*449e0*/  LDL.64 R16, [R1+0x1000] ;  /* 0x0010000001107983 */ /* 0x000ea80000100a00 */
[----:B------:R-:W-:Y:S04]  /*449f0*/  STL [R1+0xf8], R12 ;  /* 0x0000f80c01007387 */ /* 0x000fe80000100800 */
[----:B------:R0:W-:Y:S01]  /*44a00*/  STL [R1+0xfc], R2 ;  /* 0x0000fc0201007387 */ /* 0x0001e20000100800 */
[C---:B-1----:R-:W-:Y:S01]  /*44a10*/  FMUL R14, R5.reuse, R15 ;  /* 0x0000000f050e7220 */ /* 0x042fe20000400000 */
[----:B0-----:R-:W-:-:S02]  /*44a20*/  FMUL R2, R5, R13 ;  /* 0x0000000d05027220 */ /* 0x001fc40000400000 */
[----:B------:R-:W4:Y:S04]  /*44a30*/  LDL.64 R12, [R1+0xff8] ;  /* 0x000ff800010c7983 */ /* 0x000f280000100a00 */
[----:B------:R0:W-:Y:S04]  /*44a40*/  STL [R1+0x208], R14 ;  /* 0x0002080e01007387 */ /* 0x0001e80000100800 */
[----:B0-----:R-:W4:Y:S04]  /*44a50*/  LDL.64 R14, [R1+0xff0] ;  /* 0x000ff000010e7983 */ /* 0x001f280000100a00 */
[----:B------:R0:W-:Y:S02]  /*44a60*/  STL [R1+0x20c], R2 ;  /* 0x00020c0201007387 */ /* 0x0001e40000100800 */
[C---:B0-----:R-:W-:Y:S01]  /*44a70*/  FMUL R2, R5.reuse, R8 ;  /* 0x0000000805027220 */ /* 0x041fe20000400000 */
[C---:B------:R-:W-:Y:S01]  /*44a80*/  FMUL R8, R5.reuse, R9 ;  /* 0x0000000905087220 */ /* 0x040fe20000400000 */
[----:B------:R-:W-:-:S03]  /*44a90*/  FMUL R9, R5, R28 ;  /* 0x0000001c05097220 */ /* 0x000fc60000400000 */
[----:B------:R0:W-:Y:S04]  /*44aa0*/  STL [R1+0x248], R2 ;  /* 0x0002480201007387 */ /* 0x0001e80000100800 */
[----:B------:R-:W-:Y:S04]  /*44ab0*/  STL [R1+0x24c], R8 ;  /* 0x00024c0801007387 */ /* 0x000fe80000100800 */
[----:B------:R-:W1:Y:S04]  /*44ac0*/  LDS R8, [R24+UR7+0x41800] ;  /* 0x0418000718087984 */ /* 0x000e680008000800 */
[----:B------:R-:W-:Y:S04]  /*44ad0*/  STL [R1+0x2c8], R9 ;  /* 0x0002c80901007387 */ /* 0x000fe80000100800 */
[----:B------:R-:W3:Y:S01]  /*44ae0*/  LDS R9, [R24+UR7+0x41a00] ;  /* 0x041a000718097984 */ /* 0x000ee20008000800 */
[----:B0-----:R-:W-:Y:S01]  /*44af0*/  FMUL R2, R5, R7 ;  /* 0x0000000705027220 */ /* 0x001fe20000400000 */
[----:B------:R-:W0:Y:S02]  /*44b00*/  MUFU.EX2 R3, R3 ;  /* 0x0000000300037308 */ /* 0x000e240000000800 */
[----:B-1----:R-:W-:Y:S04]  /*44b10*/  STL [R1+0x2f08], R8 ;  /* 0x002f080801007387 */ /* 0x002fe80000100800 */
[----:B------:R-:W-:Y:S04]  /*44b20*/  STL [R1+0x2cc], R2 ;  /* 0x0002cc0201007387 */ /* 0x000fe80000100800 */
[----:B---3--:R1:W-:Y:S02]  /*44b30*/  STL [R1+0x2f10], R9 ;  /* 0x002f100901007387 */ /* 0x0083e40000100800 */
[----:B-1----:R-:W-:-:S02]  /*44b40*/  FFMA2 R8, R18.F32x2.HI_LO, R4.F32x2.HI_LO, R10.F32x2.HI_LO ;  /* 0x0000000412087249 */ /* 0x002fc4000000000a */
[----:B------:R-:W-:-:S04]  /*44b50*/  FADD R4, -R20, R21 ;  /* 0x0000001514047221 */ /* 0x000fc80000000100 */
[----:B------:R-:W-:-:S06]  /*44b60*/  FMUL R4, R4, 1.4426950216293334961 ;  /* 0x3fb8aa3b04047820 */ /* 0x000fcc0000400000 */
[----:B------:R-:W1:Y:S01]  /*44b70*/  MUFU.EX2 R4, R4 ;  /* 0x0000000400047308 */ /* 0x000e620000000800 */
[----:B------:R-:W-:Y:S04]  /*44b80*/  STL [R1+0x2f0c], R24 ;  /* 0x002f0c1801007387 */ /* 0x000fe80000100800 */
[----:B------:R-:W-:Y:S04]  /*44b90*/  STL.64 [R1+0x708], R8 ;  /* 0x0007080801007387 */ /* 0x000fe80000100a00 */
[----:B0-----:R-:W-:Y:S04]  /*44ba0*/  STL [R1+0x2f14], R3 ;  /* 0x002f140301007387 */ /* 0x001fe80000100800 */
[----:B-----5:R-:W-:Y:S04]  /*44bb0*/  STL [R1+0x2f18], R0 ;  /* 0x002f180001007387 */ /* 0x020fe80000100800 */
[----:B-1----:R0:W-:Y:S04]  /*44bc0*/  STL [R1+0x2f1c], R4 ;  /* 0x002f1c0401007387 */ /* 0x0021e80000100800 */
[----:B0-----:R-:W3:Y:S01]  /*44bd0*/  LDL.LU R4, [R1+0x570] ;  /* 0x0005700001047983 */ /* 0x001ee20000300800 */
[----:B--2---:R-:W-:-:S05]  /*44be0*/  IMAD.WIDE R10, R0, 0x2, R16 ;  /* 0x00000002000a7825 */ /* 0x004fca00078e0210 */
[----:B------:R0:W2:Y:S01]  /*44bf0*/  LDG.E.U16 R19, desc[UR10][R10.64] ;  /* 0x0000000a0a137981 */ /* 0x0000a2000c1e1500 */
[----:B----4-:R-:W-:-:S05]  /*44c00*/  IMAD.WIDE R12, R0, 0x2, R12 ;  /* 0x00000002000c7825 */ /* 0x010fca00078e020c */
[----:B------:R1:W4:Y:S01]  /*44c10*/  LDG.E.U16 R17, desc[UR10][R12.64] ;  /* 0x0000000a0c117981 */ /* 0x000322000c1e1500 */
        /* <DEDUP_REMOVED lines=8> */
[----:B------:R-:W5:Y:S01]  /*44ca0*/  LDL.LU R7, [R1+0x374] ;  /* 0x0003740001077983 */ /* 0x000f620000300800 */
[----:B------:R-:W-:-:S03]  /*44cb0*/  FADD R16, -R22, R23 ;  /* 0x0000001716107221 */ /* 0x000fc60000000100 */
[----:B------:R-:W5:Y:S04]  /*44cc0*/  LDL.LU R15, [R1+0x578] ;  /* 0x00057800010f7983 */ /* 0x000f680000300800 */
[----:B------:R-:W5:Y:S04]  /*44cd0*/  LDL.LU R14, [R1+0x57c] ;  /* 0x00057c00010e7983 */ /* 0x000f680000300800 */
[----:B------:R-:W5:Y:S04]  /*44ce0*/  LDL.LU R11, [R1+0x398] ;  /* 0x00039800010b7983 */ /* 0x000f680000300800 */
[----:B------:R-:W5:Y:S04]  /*44cf0*/  LDL.LU R28, [R1+0x39c] ;  /* 0x00039c00011c7983 */ /* 0x000f680000300800 */
[----:B------:R-:W5:Y:S04]  /*44d00*/  LDL.LU R23, [R1+0x378] ;  /* 0x0003780001177983 */ /* 0x000f680000300800 */
[----:B------:R-:W5:Y:S04]  /*44d10*/  LDL.LU R22, [R1+0x37c] ;  /* 0x00037c0001167983 */ /* 0x000f680000300800 */
[----:B------:R-:W5:Y:S01]  /*44d20*/  LDL.LU.64 R20, [R1+0x258] ;  /* 0x0002580001147983 */ /* 0x000f620000300a00 */
[----:B0-----:R-:W-:Y:S01]  /*44d30*/  FMUL R10, R16, 1.4426950216293334961 ;  /* 0x3fb8aa3b100a7820 */ /* 0x001fe20000400000 */
[----:B------:R-:W-:Y:S01]  /*44d40*/  FADD R5, -R25, R29 ;  /* 0x0000001d19057221 */ /* 0x000fe20000000100 */
[----:B-1----:R-:W-:Y:S01]  /*44d50*/  FADD R13, -R27, R26 ;  /* 0x0000001a1b0d7221 */ /* 0x002fe20000000100 */
[----:B---3--:R-:W-:Y:S01]  /*44d60*/  FMUL R4, R6, R4 ;  /* 0x0000000406047220 */ /* 0x008fe20000400000 */
[----:B--2---:R0:W-:Y:S04]  /*44d70*/  STL [R1+0x460], R19 ;  /* 0x0004601301007387 */ /* 0x0041e80000100800 */
[----:B0-----:R-:W2:Y:S04]  /*44d80*/  LDL.64 R18, [R1+0xfe8] ;  /* 0x000fe80001127983 */ /* 0x001ea80000100a00 */
[----:B----4-:R0:W-:Y:S04]  /*44d90*/  STL [R1+0x45c], R17 ;  /* 0x00045c1101007387 */ /* 0x0101e80000100800 */
[----:B0-----:R-:W3:Y:S04]  /*44da0*/  LDL.64 R16, [R1+0xfe0] ;  /* 0x000fe00001107983 */ /* 0x001ee80000100a00 */
[----:B------:R-:W4:Y:S04]  /*44db0*/  LDL.LU R29, [R1+0x2f8] ;  /* 0x0002f800011d7983 */ /* 0x000f280000300800 */
[----:B------:R-:W4:Y:S04]  /*44dc0*/  LDL R25, [R1+0x900] ;  /* 0x0009000001197983 */ /* 0x000f280000100800 */
[----:B------:R-:W2:Y:S04]  /*44dd0*/  LDL.LU R26, [R1+0x2fc] ;  /* 0x0002fc00011a7983 */ /* 0x000ea80000300800 */
[----:B------:R-:W2:Y:S04]  /*44de0*/  LDL R27, [R1+0x8fc] ;  /* 0x0008fc00011b7983 */ /* 0x000ea80000100800 */
[----:B-----5:R0:W-:Y:S02]  /*44df0*/  STL [R1+0x458], R12 ;  /* 0x0004580c01007387 */ /* 0x0201e40000100800 */
[----:B0-----:R-:W-:-:S02]  /*44e00*/  FMUL R12, R5, 1.4426950216293334961 ;  /* 0x3fb8aa3b050c7820 */ /* 0x001fc40000400000 */
[----:B------:R0:W1:Y:S01]  /*44e10*/  MUFU.EX2 R5, R10 ;  /* 0x0000000a00057308 */ /* 0x0000620000000800 */
[C---:B------:R-:W-:Y:S01]  /*44e20*/  FMUL R0, R6.reuse, R0 ;  /* 0x0000000006007220 */ /* 0x040fe20000400000 */
[C---:B------:R-:W-:Y:S01]  /*44e30*/  FMUL R3, R6.reuse, R3 ;  /* 0x0000000306037220 */ /* 0x040fe20000400000 */
[C---:B------:R-:W-:Y:S01]  /*44e40*/  FMUL R9, R6.reuse, R9 ;  /* 0x0000000906097220 */ /* 0x040fe20000400000 */
[----:B0-----:R-:W5:Y:S01]  /*44e50*/  LDL.LU R10, [R1+0x2ac] ;  /* 0x0002ac00010a7983 */ /* 0x001f620000300800 */
[----:B------:R-:W-:-:S03]  /*44e60*/  FMUL R24, R6, R24 ;  /* 0x0000001806187220 */ /* 0x000fc60000400000 */
[----:B-1----:R0:W-:Y:S01]  /*44e70*/  STL [R1+0x2ef4], R5 ;  /* 0x002ef40501007387 */ /* 0x0021e20000100800 */
[C---:B------:R-:W-:Y:S01]  /*44e80*/  FMUL R8, R6.reuse, R8 ;  /* 0x0000000806087220 */ /* 0x040fe20000400000 */
[C---:B------:R-:W-:Y:S02]  /*44e90*/  FMUL R2, R6.reuse, R2 ;  /* 0x0000000206027220 */ /* 0x040fe40000400000 */
[----:B0-----:R-:W2:Y:S04]  /*44ea0*/  LDL.LU R5, [R1+0x2a8] ;  /* 0x0002a80001057983 */ /* 0x001ea80000300800 */
[----:B------:R0:W-:Y:S01]  /*44eb0*/  STL [R1+0x230], R4 ;  /* 0x0002300401007387 */ /* 0x0001e20000100800 */
[----:B------:R-:W-:-:S03]  /*44ec0*/  FMUL R7, R6, R7 ;  /* 0x0000000706077220 */ /* 0x000fc60000400000 */
[----:B0-----:R-:W2:Y:S04]  /*44ed0*/  LDL.LU R4, [R1+0x2f1c] ;  /* 0x002f1c0001047983 */ /* 0x001ea80000300800 */
[----:B------:R0:W-:Y:S04]  /*44ee0*/  STL [R1+0x234], R0 ;  /* 0x0002340001007387 */ /* 0x0001e80000100800 */
        /* <DEDUP_REMOVED lines=12> */
[----:B0-----:R-:W2:Y:S01]  /*44fb0*/  LDL.LU R7, [R1+0x2f00] ;  /* 0x002f000001077983 */ /* 0x001ea20000300800 */
[----:B------:R-:W0:Y:S01]  /*44fc0*/  MUFU.EX2 R12, R12 ;  /* 0x0000000c000c7308 */ /* 0x000e220000000800 */
[----:B------:R-:W-:-:S07]  /*44fd0*/  FMUL R13, R13, 1.4426950216293334961 ;  /* 0x3fb8aa3b0d0d7820 */ /* 0x000fce0000400000 */
[----:B------:R-:W1:Y:S01]  /*44fe0*/  MUFU.EX2 R13, R13 ;  /* 0x0000000d000d7308 */ /* 0x000e620000000800 */
[----:B--2---:R-:W-:-:S05]  /*44ff0*/  FMUL R15, R7, R15 ;  /* 0x0000000f070f7220 */ /* 0x004fca0000400000 */
[----:B------:R2:W-:Y:S02]  /*45000*/  STL [R1+0x238], R15 ;  /* 0x0002380f01007387 */ /* 0x0005e40000100800 */
[----:B--2---:R-:W-:-:S05]  /*45010*/  FMUL R15, R7, R14 ;  /* 0x0000000e070f7220 */ /* 0x004fca0000400000 */
[----:B------:R2:W-:Y:S04]  /*45020*/  STL [R1+0x23c], R15 ;  /* 0x00023c0f01007387 */ /* 0x0005e80000100800 */
[----:B--2---:R-:W2:Y:S01]  /*45030*/  LDL.64 R14, [R1+0xfd8] ;  /* 0x000fd800010e7983 */ /* 0x004ea20000100a00 */
[C---:B------:R-:W-:Y:S01]  /*45040*/  FMUL R5, R7.reuse, R5 ;  /* 0x0000000507057220 */ /* 0x040fe20000400000 */
[----:B-----5:R-:W-:-:S04]  /*45050*/  FMUL R10, R7, R10 ;  /* 0x0000000a070a7220 */ /* 0x020fc80000400000 */
[----:B------:R5:W-:Y:S01]  /*45060*/  STL [R1+0x2a8], R5 ;  /* 0x0002a80501007387 */ /* 0x000be20000100800 */
[----:B------:R-:W-:-:S03]  /*45070*/  FMUL R28, R7, R28 ;  /* 0x0000001c071c7220 */ /* 0x000fc60000400000 */
[----:B------:R-:W-:Y:S01]  /*45080*/  STL [R1+0x2ac], R10 ;  /* 0x0002ac0a01007387 */ /* 0x000fe20000100800 */
[----:B------:R-:W-:Y:S01]  /*45090*/  FMUL R23, R7, R23 ;  /* 0x0000001707177220 */ /* 0x000fe20000400000 */
[----:B------:R-:W-:Y:S02]  /*450a0*/  FFMA2 R8, R20.F32x2.HI_LO, R6.F32x2.HI_LO, R8.F32x2.HI_LO ;  /* 0x0000000614087249 */ /* 0x000fe40000000008 */
[----:B------:R-:W-:Y:S01]  /*450b0*/  LDS R10, [R24+UR7+0x41c00] ;  /* 0x041c0007180a7984 */ /* 0x000fe20008000800 */
[----:B-----5:R-:W-:-:S03]  /*450c0*/  FMUL R5, R7, R11 ;  /* 0x0000000b07057220 */ /* 0x020fc60000400000 */
[----:B------:R-:W-:Y:S04]  /*450d0*/  LDS R11, [R24+UR7+0x41e00] ;  /* 0x041e0007180b7984 */ /* 0x000fe80008000800 */
[----:B------:R5:W-:Y:S04]  /*450e0*/  STL [R1+0x2b8], R5 ;  /* 0x0002b80501007387 */ /* 0x000be80000100800 */
[----:B------:R-:W-:Y:S04]  /*450f0*/  STL [R1+0x2bc], R28 ;  /* 0x0002bc1c01007387 */ /* 0x000fe80000100800 */
[----:B------:R-:W-:Y:S04]  /*45100*/  STL [R1+0x358], R23 ;  /* 0x0003581701007387 */ /* 0x000fe80000100800 */
[----:B0-----:R0:W-:Y:S01]  /*45110*/  STL [R1+0x2ef8], R12 ;  /* 0x002ef80c01007387 */ /* 0x0011e20000100800 */
[----:B-----5:R-:W-:Y:S01]  /*45120*/  FMUL R5, R7, R22 ;  /* 0x0000001607057220 */ /* 0x020fe20000400000 */
[----:B------:R-:W-:-:S04]  /*45130*/  IMAD.WIDE R6, R0, 0x2, R18 ;  /* 0x0000000200067825 */ /* 0x000fc800078e0212 */
[----:B------:R-:W-:Y:S04]  /*45140*/  STL [R1+0x35c], R5 ;  /* 0x00035c0501007387 */ /* 0x000fe80000100800 */
[----:B------:R3:W-:Y:S04]  /*45150*/  STL.64 [R1+0x700], R8 ;  /* 0x0007000801007387 */ /* 0x0007e80000100a00 */
[----:B-1----:R1:W-:Y:S04]  /*45160*/  STL [R1+0x2eec], R13 ;  /* 0x002eec0d01007387 */ /* 0x0023e80000100800 */
[----:B0-----:R-:W5:Y:S01]  /*45170*/  LDG.E.U16 R12, desc[UR10][R6.64] ;  /* 0x0000000a060c7981 */ /* 0x001f62000c1e1500 */
[----:B---3--:R-:W-:-:S05]  /*45180*/  IMAD.WIDE R8, R0, 0x2, R16 ;  /* 0x0000000200087825 */ /* 0x008fca00078e0210 */
[----:B-1----:R0:W3:Y:S01]  /*45190*/  LDG.E.U16 R13, desc[UR10][R8.64] ;  /* 0x0000000a080d7981 */ /* 0x0020e2000c1e1500 */
[----:B--2---:R-:W-:-:S05]  /*451a0*/  IMAD.WIDE R14, R0, 0x2, R14 ;  /* 0x00000002000e7825 */ /* 0x004fca00078e020e */
[----:B------:R-:W2:Y:S01]  /*451b0*/  LDG.E.U16 R8, desc[UR10][R14.64] ;  /* 0x0000000a0e087981 */ /* 0x000ea2000c1e1500 */
[----:B----4-:R-:W-:-:S03]  /*451c0*/  FADD R16, -R25, R29 ;  /* 0x0000001d19107221 */ /* 0x010fc60000000100 */
[----:B------:R-:W4:Y:S04]  /*451d0*/  LDL.LU R29, [R1+0x6e8] ;  /* 0x0006e800011d7983 */ /* 0x000f280000300800 */
[----:B------:R-:W4:Y:S04]  /*451e0*/  LDL R25, [R1+0x8f8] ;  /* 0x0008f80001197983 */ /* 0x000f280000100800 */
[----:B------:R-:W4:Y:S01]  /*451f0*/  LDL.LU R7, [R1+0x3a4] ;  /* 0x0003a40001077983 */ /* 0x000f220000300800 */
[----:B0-----:R-:W-:-:S03]  /*45200*/  FADD R9, -R27, R26 ;  /* 0x0000001a1b097221 */ /* 0x001fc60000000100 */
[----:B------:R-:W4:Y:S04]  /*45210*/  LDL.LU R28, [R1+0x340] ;  /* 0x00034000011c7983 */ /* 0x000f280000300800 */
[----:B------:R-:W4:Y:S04]  /*45220*/  LDL.LU R27, [R1+0x344] ;  /* 0x00034400011b7983 */ /* 0x000f280000300800 */
[----:B------:R-:W4:Y:S04]  /*45230*/  LDL.LU R26, [R1+0x300] ;  /* 0x00030000011a7983 */ /* 0x000f280000300800 */
[----:B------:R-:W4:Y:S04]  /*45240*/  LDL.LU R23, [R1+0x304] ;  /* 0x0003040001177983 */ /* 0x000f280000300800 */
[----:B------:R-:W4:Y:S04]  /*45250*/  LDL.LU R22, [R1+0x3a8] ;  /* 0x0003a80001167983 */ /* 0x000f280000300800 */
[----:B------:R-:W4:Y:S04]  /*45260*/  LDL.LU R21, [R1+0x3ac] ;  /* 0x0003ac0001157983 */ /* 0x000f280000300800 */
[----:B------:R-:W4:Y:S04]  /*45270*/  LDL.LU R20, [R1+0x368] ;  /* 0x0003680001147983 */ /* 0x000f280000300800 */
[----:B------:R-:W4:Y:S04]  /*45280*/  LDL.LU R19, [R1+0x36c] ;  /* 0x00036c0001137983 */ /* 0x000f280000300800 */
[----:B------:R-:W4:Y:S01]  /*45290*/  LDL.LU R18, [R1+0x348] ;  /* 0x0003480001127983 */ /* 0x000f220000300800 */
[----:B------:R-:W-:-:S03]  /*452a0*/  FMUL R6, R16, 1.4426950216293334961 ;  /* 0x3fb8aa3b10067820 */ /* 0x000fc60000400000 */
[----:B------:R-:W4:Y:S04]  /*452b0*/  LDL.LU R17, [R1+0x34c] ;  /* 0x00034c0001117983 */ /* 0x000f280000300800 */
[----:B------:R-:W4:Y:S04]  /*452c0*/  LDL.LU R16, [R1+0x308] ;  /* 0x0003080001107983 */ /* 0x000f280000300800 */
[----:B------:R-:W4:Y:S04]  /*452d0*/  LDL.LU R5, [R1+0x30c] ;  /* 0x00030c0001057983 */ /* 0x000f280000300800 */
[----:B------:R-:W4:Y:S04]  /*452e0*/  LDL.LU.64 R14, [R1+0x2e0] ;  /* 0x0002e000010e7983 */ /* 0x000f280000300a00 */
[----:B---3--:R-:W-:Y:S04]  /*452f0*/  STL [R1+0x450], R13 ;  /* 0x0004500d01007387 */ /* 0x008fe80000100800 */
[----:B-----5:R0:W-:Y:S04]  /*45300*/  STL [R1+0x454], R12 ;  /* 0x0004540c01007387 */ /* 0x0201e80000100800 */
[----:B0-----:R-:W3:Y:S04]  /*45310*/  LDL.64 R12, [R1+0xfd0] ;  /* 0x000fd000010c7983 */ /* 0x001ee80000100a00 */
[----:B--2---:R0:W-:Y:S02]  /*45320*/  STL [R1+0x44c], R8 ;  /* 0x00044c0801007387 */ /* 0x0041e40000100800 */
[----:B0-----:R0:W1:Y:S02]  /*45330*/  MUFU.EX2 R8, R6 ;  /* 0x0000000600087308 */ /* 0x0010640000000800 */
[----:B0-----:R-:W2:Y:S04]  /*45340*/  LDL.LU R6, [R1+0x3a0] ;  /* 0x0003a00001067983 */ /* 0x001ea80000300800 */
[----:B-1----:R0:W-:Y:S04]  /*45350*/  STL [R1+0x2ef0], R8 ;  /* 0x002ef00801007387 */ /* 0x0021e80000100800 */
[----:B0-----:R-:W5:Y:S01]  /*45360*/  LDL.LU R8, [R1+0x364] ;  /* 0x0003640001087983 */ /* 0x001f620000300800 */
[C---:B----4-:R-:W-:Y:S01]  /*45370*/  FMUL R7, R2.reuse, R7 ;  /* 0x0000000702077220 */ /* 0x050fe20000400000 */
[----:B--2---:R-:W-:-:S05]  /*45380*/  FMUL R6, R2, R6 ;  /* 0x0000000602067220 */ /* 0x004fca0000400000 */
[----:B------:R-:W-:Y:S04]  /*45390*/  STL [R1+0x220], R6 ;  /* 0x0002200601007387 */ /* 0x000fe80000100800 */
[----:B------:R-:W0:Y:S04]  /*453a0*/  LDS R6, [R24+UR7+0x42000] ;  /* 0x0420000718067984 */ /* 0x000e280008000800 */
[----:B0-----:R0:W-:Y:S04]  /*453b0*/  STL [R1+0x2efc], R6 ;  /* 0x002efc0601007387 */ /* 0x0011e80000100800 */
[----:B------:R-:W-:Y:S01]  /*453c0*/  STL [R1+0x224], R7 ;  /* 0x0002240701007387 */ /* 0x000fe20000100800 */
[----:B------:R-:W-:Y:S01]  /*453d0*/  FMUL R26, R2, R26 ;  /* 0x0000001a021a7220 */ /* 0x000fe20000400000 */
[C---:B------:R-:W-:Y:S01]  /*453e0*/  FMUL R21, R3.reuse, R21 ;  /* 0x0000001503157220 */ /* 0x040fe20000400000 */
[C---:B------:R-:W-:Y:S01]  /*453f0*/  FMUL R18, R3.reuse, R18 ;  /* 0x0000001203127220 */ /* 0x040fe20000400000 */
[----:B------:R-:W-:Y:S01]  /*45400*/  FMUL R5, R3, R5 ;  /* 0x0000000503057220 */ /* 0x000fe20000400000 */
[----:B------:R-:W-:Y:S01]  /*45410*/  FFMA2 R14, R14.F32x2.HI_LO, R2.F32x2.HI_LO, R10.F32x2.HI_LO ;  /* 0x000000020e0e7249 */ /* 0x000fe2000000000a */
[----:B------:R-:W1:Y:S04]  /*45420*/  LDS R7, [R24+UR7+0x42200] ;  /* 0x0422000718077984 */ /* 0x000e680008000800 */
[----:B0-----:R-:W2:Y:S01]  /*45430*/  LDL.LU R6, [R1+0x360] ;  /* 0x0003600001067983 */ /* 0x001ea20000300800 */
[----:B---3--:R-:W-:-:S04]  /*45440*/  IMAD.WIDE R10, R0, 0x2, R12 ;  /* 0x00000002000a7825 */ /* 0x008fc800078e020c */
[----:B--2---:R-:W-:-:S05]  /*45450*/  FMUL R6, R2, R6 ;  /* 0x0000000602067220 */ /* 0x004fca0000400000 */
[----:B------:R5:W-:Y:S02]  /*45460*/  STL [R1+0x290], R6 ;  /* 0x0002900601007387 */ /* 0x000be40000100800 */
[C---:B-----5:R-:W-:Y:S01]  /*45470*/  FMUL R6, R2.reuse, R8 ;  /* 0x0000000802067220 */ /* 0x060fe20000400000 */
[----:B------:R-:W-:-:S04]  /*45480*/  FMUL R8, R2, R28 ;  /* 0x0000001c02087220 */ /* 0x000fc80000400000 */
[----:B------:R0:W-:Y:S04]  /*45490*/  STL [R1+0x294], R6 ;  /* 0x0002940601007387 */ /* 0x0001e80000100800 */
[----:B------:R2:W-:Y:S01]  /*454a0*/  STL [R1+0x2f0], R8 ;  /* 0x0002f00801007387 */ /* 0x0005e20000100800 */
[C---:B0-----:R-:W-:Y:S01]  /*454b0*/  FMUL R6, R2.reuse, R27 ;  /* 0x0000001b02067220 */ /* 0x041fe20000400000 */
[----:B--2---:R-:W-:-:S04]  /*454c0*/  FMUL R8, R2, R23 ;  /* 0x0000001702087220 */ /* 0x004fc80000400000 */
[----:B------:R0:W-:Y:S04]  /*454d0*/  STL [R1+0x2f4], R6 ;  /* 0x0002f40601007387 */ /* 0x0001e80000100800 */
[----:B------:R-:W-:Y:S04]  /*454e0*/  STL [R1+0x340], R26 ;  /* 0x0003401a01007387 */ /* 0x000fe80000100800 */
        /* <DEDUP_REMOVED lines=10> */
[----:B------:R-:W-:Y:S04]  /*45590*/  STL [R1+0x2fc], R8 ;  /* 0x0002fc0801007387 */ /* 0x000fe80000100800 */
[----:B------:R-:W2:Y:S01]  /*455a0*/  LDL.LU R26, [R1+0x6ec] ;  /* 0x0006ec00011a7983 */ /* 0x000ea20000300800 */
[----:B0-----:R-:W-:-:S05]  /*455b0*/  FMUL R6, R3, R16 ;  /* 0x0000001003067220 */ /* 0x001fca0000400000 */
[----:B------:R0:W-:Y:S04]  /*455c0*/  STL [R1+0x348], R6 ;  /* 0x0003480601007387 */ /* 0x0001e80000100800 */
[----:B------:R-:W2:Y:S04]  /*455d0*/  LDL R27, [R1+0x8f4] ;  /* 0x0008f400011b7983 */ /* 0x000ea80000100800 */
[----:B------:R3:W-:Y:S04]  /*455e0*/  STL [R1+0x34c], R5 ;  /* 0x00034c0501007387 */ /* 0x0007e80000100800 */
[----:B------:R4:W-:Y:S04]  /*455f0*/  STL.64 [R1+0x6f8], R14 ;  /* 0x0006f80e01007387 */ /* 0x0009e80000100a00 */
[----:B0-----:R-:W5:Y:S04]  /*45600*/  LDL.LU R6, [R1+0x5a0] ;  /* 0x0005a00001067983 */ /* 0x001f680000300800 */
[----:B------:R-:W2:Y:S04]  /*45610*/  LDL.LU R3, [R1+0x590] ;  /* 0x0005900001037983 */ /* 0x000ea80000300800 */
[----:B------:R-:W2:Y:S04]  /*45620*/  LDL.LU R12, [R1+0x594] ;  /* 0x00059400010c7983 */ /* 0x000ea80000300800 */
[----:B---3--:R-:W3:Y:S01]  /*45630*/  LDL.LU R5, [R1+0x580] ;  /* 0x0005800001057983 */ /* 0x008ee20000300800 */
[----:B----4-:R-:W-:-:S03]  /*45640*/  FADD R14, -R25, R29 ;  /* 0x0000001d190e7221 */ /* 0x010fc60000000100 */
        /* <DEDUP_REMOVED lines=10> */
[----:B------:R-:W4:Y:S04]  /*456f0*/  LDL.LU R8, [R1+0x2dc] ;  /* 0x0002dc0001087983 */ /* 0x000f280000300800 */
[----:B------:R-:W1:Y:S04]  /*45700*/  LDL.LU.64 R18, [R1+0x6b8] ;  /* 0x0006b80001127983 */ /* 0x000e680000300a00 */
[----:B------:R-:W4:Y:S01]  /*45710*/  LDL.64 R16, [R1+0xfc8] ;  /* 0x000fc80001107983 */ /* 0x000f220000100a00 */
[----:B------:R0:W0:Y:S03]  /*45720*/  MUFU.EX2 R9, R2 ;  /* 0x0000000200097308 */ /* 0x0000260000000800 */
[----:B0-----:R-:W4:Y:S04]  /*45730*/  LDL.LU R2, [R1+0x5a4] ;  /* 0x0005a40001027983 */ /* 0x001f280000300800 */
[----:B------:R0:W-:Y:S04]  /*45740*/  STL [R1+0x2ee0], R9 ;  /* 0x002ee00901007387 */ /* 0x0001e80000100800 */
[----:B0-----:R-:W4:Y:S01]  /*45750*/  LDL.LU R9, [R1+0x584] ;  /* 0x0005840001097983 */ /* 0x001f220000300800 */
[C---:B-----5:R-:W-:Y:S01]  /*45760*/  FMUL R6, R4.reuse, R6 ;  /* 0x0000000604067220 */ /* 0x060fe20000400000 */
[C---:B--2---:R-:W-:Y:S01]  /*45770*/  FMUL R3, R4.reuse, R3 ;  /* 0x0000000304037220 */ /* 0x044fe20000400000 */
[C---:B------:R-:W-:Y:S01]  /*45780*/  FMUL R12, R4.reuse, R12 ;  /* 0x0000000c040c7220 */ /* 0x040fe20000400000 */
[----:B---3--:R-:W-:-:S02]  /*45790*/  FMUL R5, R4, R5 ;  /* 0x0000000504057220 */ /* 0x008fc40000400000 */
[----:B------:R0:W-:Y:S04]  /*457a0*/  STL [R1+0x2e0], R6 ;  /* 0x0002e00601007387 */ /* 0x0001e80000100800 */
[----:B0-----:R-:W1:Y:S01]  /*457b0*/  LDL.LU R6, [R1+0x2efc] ;  /* 0x002efc0001067983 */ /* 0x001e620000300800 */
[----:B----4-:R-:W-:-:S05]  /*457c0*/  FMUL R2, R4, R2 ;  /* 0x0000000204027220 */ /* 0x010fca0000400000 */
[----:B------:R-:W-:Y:S04]  /*457d0*/  STL [R1+0x2e4], R2 ;  /* 0x0002e40201007387 */ /* 0x000fe80000100800 */
[----:B------:R-:W-:Y:S04]  /*457e0*/  STL [R1+0x330], R3 ;  /* 0x0003300301007387 */ /* 0x000fe80000100800 */
[----:B------:R0:W-:Y:S01]  /*457f0*/  STL [R1+0x334], R12 ;  /* 0x0003340c01007387 */ /* 0x0001e20000100800 */
[C---:B------:R-:W-:Y:S01]  /*45800*/  FMUL R29, R4.reuse, R29 ;  /* 0x0000001d041d7220 */ /* 0x040fe20000400000 */
[----:B------:R-:W-:-:S02]  /*45810*/  FMUL R28, R4, R28 ;  /* 0x0000001c041c7220 */ /* 0x000fc40000400000 */
[----:B------:R-:W-:Y:S04]  /*45820*/  LDS R2, [R24+UR7+0x42400] ;  /* 0x0424000718027984 */ /* 0x000fe80008000800 */
[----:B------:R-:W-:Y:S04]  /*45830*/  LDS R3, [R24+UR7+0x42600] ;  /* 0x0426000718037984 */ /* 0x000fe80008000800 */
[----:B0-----:R-:W2:Y:S04]  /*45840*/  LDL.LU R12, [R1+0x2ef8] ;  /* 0x002ef800010c7983 */ /* 0x001ea80000300800 */
[----:B------:R0:W-:Y:S04]  /*45850*/  STL [R1+0x370], R5 ;  /* 0x0003700501007387 */ /* 0x0001e80000100800 */
[----:B0-----:R-:W3:Y:S01]  /*45860*/  LDL.LU R5, [R1+0x2ef4] ;  /* 0x002ef40001057983 */ /* 0x001ee20000300800 */
[----:B------:R-:W-:-:S05]  /*45870*/  FMUL R9, R4, R9 ;  /* 0x0000000904097220 */ /* 0x000fca0000400000 */
[----:B------:R3:W-:Y:S04]  /*45880*/  STL [R1+0x374], R9 ;  /* 0x0003740901007387 */ /* 0x0007e80000100800 */
[----:B------:R-:W-:Y:S04]  /*45890*/  STL [R1+0x3c0], R29 ;  /* 0x0003c01d01007387 */ /* 0x000fe80000100800 */
[----:B------:R-:W-:Y:S01]  /*458a0*/  STL [R1+0x3c4], R28 ;  /* 0x0003c41c01007387 */ /* 0x000fe20000100800 */
[C---:B---3--:R-:W-:Y:S01]  /*458b0*/  FMUL R9, R5.reuse, R25 ;  /* 0x0000001905097220 */ /* 0x048fe20000400000 */
[C---:B------:R-:W-:Y:S01]  /*458c0*/  FMUL R23, R5.reuse, R23 ;  /* 0x0000001705177220 */ /* 0x040fe20000400000 */
[----:B------:R-:W-:-:S03]  /*458d0*/  FMUL R22, R5, R22 ;  /* 0x0000001605167220 */ /* 0x000fc60000400000 */
[----:B------:R0:W-:Y:S04]  /*458e0*/  STL [R1+0x2e8], R9 ;  /* 0x0002e80901007387 */ /* 0x0001e80000100800 */
[----:B------:R-:W-:Y:S01]  /*458f0*/  STL [R1+0x2ec], R23 ;  /* 0x0002ec1701007387 */ /* 0x000fe20000100800 */
[----:B------:R-:W-:-:S03]  /*45900*/  FMUL R20, R5, R20 ;  /* 0x0000001405147220 */ /* 0x000fc60000400000 */
[----:B------:R-:W-:Y:S01]  /*45910*/  STL [R1+0x338], R22 ;  /* 0x0003381601007387 */ /* 0x000fe20000100800 */
[C---:B------:R-:W-:Y:S01]  /*45920*/  FMUL R15, R5.reuse, R15 ;  /* 0x0000000f050f7220 */ /* 0x040fe20000400000 */
[C---:B0-----:R-:W-:Y:S01]  /*45930*/  FMUL R9, R5.reuse, R21 ;  /* 0x0000001505097220 */ /* 0x041fe20000400000 */
[----:B------:R-:W-:-:S04]  /*45940*/  FMUL R8, R5, R8 ;  /* 0x0000000805087220 */ /* 0x000fc80000400000 */
[----:B------:R0:W-:Y:S04]  /*45950*/  STL [R1+0x33c], R9 ;  /* 0x00033c0901007387 */ /* 0x0001e80000100800 */
[----:B------:R-:W-:Y:S04]  /*45960*/  STL [R1+0x378], R20 ;  /* 0x0003781401007387 */ /* 0x000fe80000100800 */
[----:B------:R3:W-:Y:S01]  /*45970*/  STL [R1+0x37c], R15 ;  /* 0x00037c0f01007387 */ /* 0x0007e20000100800 */
[----:B0-----:R-:W-:Y:S01]  /*45980*/  FMUL R9, R5, R13 ;  /* 0x0000000d05097220 */ /* 0x001fe20000400000 */
[----:B-1----:R-:W-:-:S02]  /*45990*/  FFMA2 R4, R18.F32x2.HI_LO, R4.F32x2.HI_LO, R6.F32x2.HI_LO ;  /* 0x0000000412047249 */ /* 0x002fc40000000006 */
[----:B---3--:R0:W3:Y:S04]  /*459a0*/  LDG.E.U16 R15, desc[UR10][R10.64] ;  /* 0x0000000a0a0f7981 */ /* 0x0080e8000c1e1500 */
[----:B------:R-:W-:Y:S04]  /*459b0*/  STL [R1+0x3c8], R9 ;  /* 0x0003c80901007387 */ /* 0x000fe80000100800 */
[----:B------:R1:W-:Y:S04]  /*459c0*/  STL [R1+0x3cc], R8 ;  /* 0x0003cc0801007387 */ /* 0x0003e80000100800 */
[----:B------:R-:W4:Y:S04]  /*459d0*/  LDL.LU R29, [R1+0x954] ;  /* 0x00095400011d7983 */ /* 0x000f280000300800 */
[----:B------:R-:W4:Y:S04]  /*459e0*/  LDL R25, [R1+0x8f0] ;  /* 0x0008f00001197983 */ /* 0x000f280000100800 */
[----:B------:R5:W-:Y:S04]  /*459f0*/  STL.64 [R1+0x6f0], R4 ;  /* 0x0006f00401007387 */ /* 0x000be80000100a00 */
[----:B-1----:R-:W2:Y:S04]  /*45a00*/  LDL.LU R8, [R1+0x5b0] ;  /* 0x0005b00001087983 */ /* 0x002ea80000300800 */
[----:B------:R-:W4:Y:S04]  /*45a10*/  LDL.LU R7, [R1+0x5b4] ;  /* 0x0005b40001077983 */ /* 0x000f280000300800 */
[----:B------:R-:W4:Y:S04]  /*45a20*/  LDL.LU R6, [R1+0x280] ;  /* 0x0002800001067983 */ /* 0x000f280000300800 */
[----:B------:R-:W4:Y:S04]  /*45a30*/  LDL.LU R13, [R1+0x284] ;  /* 0x00028400010d7983 */ /* 0x000f280000300800 */
[----:B------:R-:W4:Y:S01]  /*45a40*/  LDL.LU R28, [R1+0x260] ;  /* 0x00026000011c7983 */ /* 0x000f220000300800 */
[----:B-----5:R-:W-:Y:S01]  /*45a50*/  FMUL R4, R14, 1.4426950216293334961 ;  /* 0x3fb8aa3b0e047820 */ /* 0x020fe20000400000 */
[----:B------:R-:W-:-:S02]  /*45a60*/  FADD R5, -R27, R26 ;  /* 0x0000001a1b057221 */ /* 0x000fc40000000100 */
[----:B------:R-:W5:Y:S04]  /*45a70*/  LDL.LU R27, [R1+0x264] ;  /* 0x00026400011b7983 */ /* 0x000f680000300800 */
[----:B------:R-:W5:Y:S04]  /*45a80*/  LDL.LU R26, [R1+0x5b8] ;  /* 0x0005b800011a7983 */ /* 0x000f680000300800 */
[----:B------:R-:W5:Y:S01]  /*45a90*/  LDL.LU R23, [R1+0x5bc] ;  /* 0x0005bc0001177983 */ /* 0x000f620000300800 */
[----:B------:R-:W1:Y:S03]  /*45aa0*/  MUFU.EX2 R4, R4 ;  /* 0x0000000400047308 */ /* 0x000e660000000800 */
[----:B------:R-:W5:Y:S04]  /*45ab0*/  LDL.LU R22, [R1+0x288] ;  /* 0x0002880001167983 */ /* 0x000f680000300800 */
[----:B------:R-:W5:Y:S04]  /*45ac0*/  LDL.LU R21, [R1+0x28c] ;  /* 0x00028c0001157983 */ /* 0x000f680000300800 */
[----:B------:R-:W5:Y:S04]  /*45ad0*/  LDL.LU R20, [R1+0x278] ;  /* 0x0002780001147983 */ /* 0x000f680000300800 */
[----:B------:R-:W5:Y:S04]  /*45ae0*/  LDL.LU R19, [R1+0x27c] ;  /* 0x00027c0001137983 */ /* 0x000f680000300800 */
[----:B------:R-:W5:Y:S01]  /*45af0*/  LDL.LU R18, [R1+0x268] ;  /* 0x0002680001127983 */ /* 0x000f620000300800 */
[----:B0-----:R-:W-:-:S03]  /*45b00*/  IMAD.WIDE R10, R0, 0x2, R16 ;  /* 0x00000002000a7825 */ /* 0x001fc600078e0210 */
[----:B------:R-:W5:Y:S04]  /*45b10*/  LDL.LU R9, [R1+0x26c] ;  /* 0x00026c0001097983 */ /* 0x000f680000300800 */
[----:B------:R-:W5:Y:S04]  /*45b20*/  LDL.LU.64 R16, [R1+0x6c0] ;  /* 0x0006c00001107983 */ /* 0x000f680000300a00 */
[----:B---3--:R0:W-:Y:S04]  /*45b30*/  STL [R1+0x448], R15 ;  /* 0x0004480f01007387 */ /* 0x0081e80000100800 */
[----:B0-----:R-:W3:Y:S01]  /*45b40*/  LDL.64 R14, [R1+0xfc0] ;  /* 0x000fc000010e7983 */ /* 0x001ee20000100a00 */
[C---:B--2---:R-:W-:Y:S01]  /*45b50*/  FMUL R8, R12.reuse, R8 ;  /* 0x000000080c087220 */ /* 0x044fe20000400000 */
[----:B----4-:R-:W-:-:S02]  /*45b60*/  FMUL R7, R12, R7 ;  /* 0x000000070c077220 */ /* 0x010fc40000400000 */
[----:B-1----:R0:W-:Y:S04]  /*45b70*/  STL [R1+0x2ee4], R4 ;  /* 0x002ee40401007387 */ /* 0x0021e80000100800 */
[----:B0-----:R-:W2:Y:S04]  /*45b80*/  LDL.LU R4, [R1+0x274] ;  /* 0x0002740001047983 */ /* 0x001ea80000300800 */
[----:B------:R0:W-:Y:S04]  /*45b90*/  STL [R1+0x320], R8 ;  /* 0x0003200801007387 */ /* 0x0001e80000100800 */
[----:B0-----:R-:W4:Y:S04]  /*45ba0*/  LDL.LU R8, [R1+0x2ef0] ;  /* 0x002ef00001087983 */ /* 0x001f280000300800 */
[----:B------:R0:W-:Y:S02]  /*45bb0*/  STL [R1+0x324], R7 ;  /* 0x0003240701007387 */ /* 0x0001e40000100800 */
[----:B0-----:R-:W-:-:S02]  /*45bc0*/  FMUL R7, R12, R6 ;  /* 0x000000060c077220 */ /* 0x001fc40000400000 */
[----:B------:R-:W0:Y:S01]  /*45bd0*/  LDS R6, [R24+UR7+0x42800] ;  /* 0x0428000718067984 */ /* 0x000e220008000800 */
[----:B------:R-:W-:-:S03]  /*45be0*/  FMUL R13, R12, R13 ;  /* 0x0000000d0c0d7220 */ /* 0x000fc60000400000 */
[----:B0-----:R0:W-:Y:S04]  /*45bf0*/  STL [R1+0x2ee8], R6 ;  /* 0x002ee80601007387 */ /* 0x0011e80000100800 */
[----:B------:R-:W-:Y:S01]  /*45c00*/  STL [R1+0x360], R7 ;  /* 0x0003600701007387 */ /* 0x000fe20000100800 */
[C---:B-----5:R-:W-:Y:S01]  /*45c10*/  FMUL R27, R12.reuse, R27 ;  /* 0x0000001b0c1b7220 */ /* 0x060fe20000400000 */
[----:B------:R-:W-:Y:S02]  /*45c20*/  FMUL R5, R5, 1.4426950216293334961 ;  /* 0x3fb8aa3b05057820 */ /* 0x000fe40000400000 */
[----:B------:R-:W-:Y:S04]  /*45c30*/  LDS R7, [R24+UR7+0x42a00] ;  /* 0x042a000718077984 */ /* 0x000fe80008000800 */
[----:B0-----:R-:W5:Y:S04]  /*45c40*/  LDL.LU R6, [R1+0x270] ;  /* 0x0002700001067983 */ /* 0x001f680000300800 */
[----:B------:R0:W-:Y:S04]  /*45c50*/  STL [R1+0x364], R13 ;  /* 0x0003640d01007387 */ /* 0x0001e80000100800 */
[----:B0-----:R-:W2:Y:S01]  /*45c60*/  LDL.LU R13, [R1+0x2eec] ;  /* 0x002eec00010d7983 */ /* 0x001ea20000300800 */
[----:B-----5:R-:W-:-:S05]  /*45c70*/  FMUL R6, R12, R6 ;  /* 0x000000060c067220 */ /* 0x020fca0000400000 */
[----:B------:R2:W-:Y:S02]  /*45c80*/  STL [R1+0x3a0], R6 ;  /* 0x0003a00601007387 */ /* 0x0005e40000100800 */
[C---:B--2---:R-:W-:Y:S01]  /*45c90*/  FMUL R6, R12.reuse, R4 ;  /* 0x000000040c067220 */ /* 0x044fe20000400000 */
[----:B------:R-:W-:-:S04]  /*45ca0*/  FMUL R4, R12, R28 ;  /* 0x0000001c0c047220 */ /* 0x000fc80000400000 */
[----:B------:R0:W-:Y:S04]  /*45cb0*/  STL [R1+0x3a4], R6 ;  /* 0x0003a40601007387 */ /* 0x0001e80000100800 */
[----:B------:R1:W-:Y:S04]  /*45cc0*/  STL [R1+0x3f0], R4 ;  /* 0x0003f00401007387 */ /* 0x0003e80000100800 */
[----:B------:R-:W-:Y:S01]  /*45cd0*/  STL [R1+0x3f4], R27 ;  /* 0x0003f41b01007387 */ /* 0x000fe20000100800 */
[C---:B------:R-:W-:Y:S01]  /*45ce0*/  FMUL R22, R13.reuse, R22 ;  /* 0x000000160d167220 */ /* 0x040fe20000400000 */
[C---:B0-----:R-:W-:Y:S01]  /*45cf0*/  FMUL R6, R13.reuse, R26 ;  /* 0x0000001a0d067220 */ /* 0x041fe20000400000 */
[----:B-1----:R-:W-:-:S04]  /*45d00*/  FMUL R4, R13, R23 ;  /* 0x000000170d047220 */ /* 0x002fc80000400000 */
        /* <DEDUP_REMOVED lines=9> */
[----:B------:R-:W-:Y:S02]  /*45da0*/  FFMA2 R2, R16.F32x2.HI_LO, R12.F32x2.HI_LO, R2.F32x2.HI_LO ;  /* 0x0000000c10027249 */ /* 0x000fe40000000002 */
[C---:B0-----:R-:W-:Y:S01]  /*45db0*/  FMUL R6, R13.reuse, R18 ;  /* 0x000000120d067220 */ /* 0x041fe20000400000 */
[----:B-1----:R-:W-:Y:S01]  /*45dc0*/  FMUL R4, R13, R9 ;  /* 0x000000090d047220 */ /* 0x002fe20000400000 */
[----:B------:R-:W2:Y:S04]  /*45dd0*/  LDG.E.U16 R18, desc[UR10][R10.64] ;  /* 0x0000000a0a127981 */ /* 0x000ea8000c1e1500 */
[----:B------:R0:W-:Y:S04]  /*45de0*/  STL [R1+0x3f8], R6 ;  /* 0x0003f80601007387 */ /* 0x0001e80000100800 */
[----:B------:R1:W-:Y:S04]  /*45df0*/  STL [R1+0x3fc], R4 ;  /* 0x0003fc0401007387 */ /* 0x0003e80000100800 */
[----:B------:R-:W5:Y:S04]  /*45e00*/  LDL.LU R26, [R1+0x958] ;  /* 0x00095800011a7983 */ /* 0x000f680000300800 */
[----:B------:R-:W5:Y:S04]  /*45e10*/  LDL R27, [R1+0x8ec] ;  /* 0x0008ec00011b7983 */ /* 0x000f680000100800 */
[----:B------:R3:W-:Y:S04]  /*45e20*/  STL.64 [R1+0x6e8], R2 ;  /* 0x0006e80201007387 */ /* 0x0007e80000100a00 */
[----:B0-----:R-:W4:Y:S04]  /*45e30*/  LDL.LU R6, [R1+0x5f0] ;  /* 0x0005f00001067983 */ /* 0x001f280000300800 */
[----:B-1----:R-:W5:Y:S04]  /*45e40*/  LDL.LU R4, [R1+0x5f4] ;  /* 0x0005f40001047983 */ /* 0x002f680000300800 */
[----:B------:R-:W5:Y:S04]  /*45e50*/  LDL.LU R9, [R1+0x5e0] ;  /* 0x0005e00001097983 */ /* 0x000f680000300800 */
[----:B------:R-:W5:Y:S04]  /*45e60*/  LDL.LU R11, [R1+0x5e4] ;  /* 0x0005e400010b7983 */ /* 0x000f680000300800 */
[----:B------:R-:W5:Y:S01]  /*45e70*/  LDL.LU R10, [R1+0x5d0] ;  /* 0x0005d000010a7983 */ /* 0x000f620000300800 */
[----:B------:R-:W0:Y:S01]  /*45e80*/  MUFU.EX2 R5, R5 ;  /* 0x0000000500057308 */ /* 0x000e220000000800 */
[----:B------:R-:W-:-:S02]  /*45e90*/  FADD R12, -R25, R29 ;  /* 0x0000001d190c7221 */ /* 0x000fc40000000100 */
        /* <DEDUP_REMOVED lines=8> */
[----:B---3--:R-:W-:-:S03]  /*45f20*/  IMAD.WIDE R2, R0, 0x2, R14 ;  /* 0x0000000200027825 */ /* 0x008fc600078e020e */
[----:B--2---:R1:W-:Y:S04]  /*45f30*/  STL [R1+0x444], R18 ;  /* 0x0004441201007387 */ /* 0x0043e80000100800 */
[----:B-1----:R-:W2:Y:S04]  /*45f40*/  LDL.LU R18, [R1+0x5c8] ;  /* 0x0005c80001127983 */ /* 0x002ea80000300800 */
[----:B------:R-:W3:Y:S01]  /*45f50*/  LDL.LU R13, [R1+0x5cc] ;  /* 0x0005cc00010d7983 */ /* 0x000ee20000300800 */
[----:B----4-:R-:W-:-:S03]  /*45f60*/  FMUL R6, R8, R6 ;  /* 0x0000000608067220 */ /* 0x010fc60000400000 */
[----:B------:R-:W4:Y:S04]  /*45f70*/  LDL.LU.64 R16, [R1+0x6e0] ;  /* 0x0006e00001107983 */ /* 0x000f280000300a00 */
[----:B------:R-:W2:Y:S01]  /*45f80*/  LDL.64 R14, [R1+0xfb8] ;  /* 0x000fb800010e7983 */ /* 0x000ea20000100a00 */
[----:B-----5:R-:W-:-:S03]  /*45f90*/  FMUL R4, R8, R4 ;  /* 0x0000000408047220 */ /* 0x020fc60000400000 */
[----:B0-----:R0:W-:Y:S01]  /*45fa0*/  STL [R1+0x2ed4], R5 ;  /* 0x002ed40501007387 */ /* 0x0011e20000100800 */
[----:B------:R-:W-:-:S03]  /*45fb0*/  FMUL R9, R8, R9 ;  /* 0x0000000908097220 */ /* 0x000fc60000400000 */
[----:B0-----:R-:W5:Y:S04]  /*45fc0*/  LDL.LU R5, [R1+0x5d4] ;  /* 0x0005d40001057983 */ /* 0x001f680000300800 */
[----:B------:R0:W-:Y:S04]  /*45fd0*/  STL [R1+0x380], R6 ;  /* 0x0003800601007387 */ /* 0x0001e80000100800 */
[----:B0-----:R-:W4:Y:S04]  /*45fe0*/  LDL.LU R6, [R1+0x2ee8] ;  /* 0x002ee80001067983 */ /* 0x001f280000300800 */
[----:B------:R0:W-:Y:S04]  /*45ff0*/  STL [R1+0x384], R4 ;  /* 0x0003840401007387 */ /* 0x0001e80000100800 */
[----:B0-----:R-:W2:Y:S04]  /*46000*/  LDL.LU R4, [R1+0x2ee4] ;  /* 0x002ee40001047983 */ /* 0x001ea80000300800 */
[----:B------:R0:W-:Y:S04]  /*46010*/  STL [R1+0x390], R9 ;  /* 0x0003900901007387 */ /* 0x0001e80000100800 */
[----:B0-----:R-:W2:Y:S01]  /*46020*/  LDL.LU R9, [R1+0x2ee0] ;  /* 0x002ee00001097983 */ /* 0x001ea20000300800 */
[----:B------:R-:W-:-:S05]  /*46030*/  FMUL R11, R8, R11 ;  /* 0x0000000b080b7220 */ /* 0x000fca0000400000 */
[----:B------:R0:W-:Y:S02]  /*46040*/  STL [R1+0x394], R11 ;  /* 0x0003940b01007387 */ /* 0x0001e40000100800 */
[C---:B0-----:R-:W-:Y:S02]  /*46050*/  FMUL R11, R8.reuse, R10 ;  /* 0x0000000a080b7220 */ /* 0x041fe40000400000 */
[----:B------:R-:W0:Y:S04]  /*46060*/  LDS R10, [R24+UR7+0x42c00] ;  /* 0x042c0007180a7984 */ /* 0x000e280008000800 */
[----:B0-----:R-:W-:Y:S04]  /*46070*/  STL [R1+0x2ed8], R10 ;  /* 0x002ed80a01007387 */ /* 0x001fe80000100800 */
[----:B------:R-:W-:Y:S04]  /*46080*/  STL [R1+0x3e0], R11 ;  /* 0x0003e00b01007387 */ /* 0x000fe80000100800 */
[----:B------:R-:W0:Y:S04]  /*46090*/  LDS R11, [R24+UR7+0x42e00] ;  /* 0x042e0007180b7984 */ /* 0x000e280008000800 */
[----:B------:R1:W-:Y:S02]  /*460a0*/  STL [R1+0x2edc], R24 ;  /* 0x002edc1801007387 */ /* 0x0003e40000100800 */
[C---:B-1----:R-:W-:Y:S01]  /*460b0*/  FMUL R24, R8.reuse, R28 ;  /* 0x0000001c08187220 */ /* 0x042fe20000400000 */
[C---:B-----5:R-:W-:Y:S01]  /*460c0*/  FMUL R10, R8.reuse, R5 ;  /* 0x00000005080a7220 */ /* 0x060fe20000400000 */
[----:B------:R-:W-:-:S04]  /*460d0*/  FMUL R5, R8, R29 ;  /* 0x0000001d08057220 */ /* 0x000fc80000400000 */
[----:B------:R2:W-:Y:S04]  /*460e0*/  STL [R1+0x3e4], R10 ;  /* 0x0003e40a01007387 */ /* 0x0005e80000100800 */
[----:B------:R1:W-:Y:S04]  /*460f0*/  STL [R1+0x410], R5 ;  /* 0x0004100501007387 */ /* 0x0003e80000100800 */
[----:B------:R-:W-:Y:S01]  /*46100*/  STL [R1+0x414], R24 ;  /* 0x0004141801007387 */ /* 0x000fe20000100800 */
[C---:B--2---:R-:W-:Y:S01]  /*46110*/  FMUL R10, R9.reuse, R25 ;  /* 0x00000019090a7220 */ /* 0x044fe20000400000 */
[C---:B-1----:R-:W-:Y:S01]  /*46120*/  FMUL R5, R9.reuse, R23 ;  /* 0x0000001709057220 */ /* 0x042fe20000400000 */
[----:B------:R-:W-:-:S03]  /*46130*/  FMUL R22, R9, R22 ;  /* 0x0000001609167220 */ /* 0x000fc60000400000 */
[----:B------:R1:W-:Y:S04]  /*46140*/  STL [R1+0x388], R10 ;  /* 0x0003880a01007387 */ /* 0x0003e80000100800 */
[----:B------:R2:W-:Y:S04]  /*46150*/  STL [R1+0x38c], R5 ;  /* 0x00038c0501007387 */ /* 0x0005e80000100800 */
[----:B------:R-:W-:Y:S01]  /*46160*/  STL [R1+0x398], R22 ;  /* 0x0003981601007387 */ /* 0x000fe20000100800 */
[C---:B------:R-:W-:Y:S01]  /*46170*/  FMUL R19, R9.reuse, R19 ;  /* 0x0000001309137220 */ /* 0x040fe20000400000 */
[C---:B-1----:R-:W-:Y:S01]  /*46180*/  FMUL R10, R9.reuse, R21 ;  /* 0x00000015090a7220 */ /* 0x042fe20000400000 */
[----:B--2---:R-:W-:Y:S01]  /*46190*/  FMUL R5, R9, R20 ;  /* 0x0000001409057220 */ /* 0x004fe20000400000 */
[----:B----4-:R-:W-:-:S03]  /*461a0*/  FFMA2 R6, R16.F32x2.HI_LO, R8.F32x2.HI_LO, R6.F32x2.HI_LO ;  /* 0x0000000810067249 */ /* 0x010fc60000000006 */
[----:B------:R1:W-:Y:S04]  /*461b0*/  STL [R1+0x39c], R10 ;  /* 0x00039c0a01007387 */ /* 0x0003e80000100800 */
[----:B------:R3:W-:Y:S04]  /*461c0*/  STL [R1+0x3e8], R5 ;  /* 0x0003e80501007387 */ /* 0x0007e80000100800 */
[----:B------:R-:W-:Y:S01]  /*461d0*/  STL [R1+0x3ec], R19 ;  /* 0x0003ec1301007387 */ /* 0x000fe20000100800 */
[C---:B-1----:R-:W-:Y:S01]  /*461e0*/  FMUL R10, R9.reuse, R18 ;  /* 0x00000012090a7220 */ /* 0x042fe20000400000 */
[----:B---3--:R-:W-:-:S02]  /*461f0*/  FMUL R5, R9, R13 ;  /* 0x0000000d09057220 */ /* 0x008fc40000400000 */
[----:B------:R1:W2:Y:S04]  /*46200*/  LDG.E.U16 R18, desc[UR10][R2.64] ;  /* 0x0000000a02127981 */ /* 0x0002a8000c1e1500 */
[----:B------:R3:W-:Y:S04]  /*46210*/  STL [R1+0x418], R10 ;  /* 0x0004180a01007387 */ /* 0x0007e80000100800 */
[----:B------:R4:W-:Y:S04]  /*46220*/  STL [R1+0x41c], R5 ;  /* 0x00041c0501007387 */ /* 0x0009e80000100800 */
[----:B------:R5:W-:Y:S04]  /*46230*/  STL.64 [R1+0x6e0], R6 ;  /* 0x0006e00601007387 */ /* 0x000be80000100a00 */
[----:B------:R-:W2:Y:S04]  /*46240*/  LDL.LU R29, [R1+0x95c] ;  /* 0x00095c00011d7983 */ /* 0x000ea80000300800 */
[----:B------:R-:W2:Y:S04]  /*46250*/  LDL R25, [R1+0x8e8] ;  /* 0x0008e80001197983 */ /* 0x000ea80000100800 */
[----:B------:R-:W2:Y:S04]  /*46260*/  LDL.LU R24, [R1+0x630] ;  /* 0x0006300001187983 */ /* 0x000ea80000300800 */
[----:B---3--:R-:W3:Y:S04]  /*46270*/  LDL.LU R10, [R1+0x634] ;  /* 0x00063400010a7983 */ /* 0x008ee80000300800 */
[----:B----4-:R-:W4:Y:S04]  /*46280*/  LDL.LU R5, [R1+0x620] ;  /* 0x0006200001057983 */ /* 0x010f280000300800 */
[----:B------:R-:W3:Y:S04]  /*46290*/  LDL.LU R28, [R1+0x624] ;  /* 0x00062400011c7983 */ /* 0x000ee80000300800 */
[----:B-----5:R-:W5:Y:S04]  /*462a0*/  LDL.LU R7, [R1+0x610] ;  /* 0x0006100001077983 */ /* 0x020f680000300800 */
[----:B------:R-:W4:Y:S01]  /*462b0*/  LDL.LU R6, [R1+0x614] ;  /* 0x0006140001067983 */ /* 0x000f220000300800 */
[----:B-1----:R-:W-:-:S03]  /*462c0*/  FMUL R2, R12, 1.4426950216293334961 ;  /* 0x3fb8aa3b0c027820 */ /* 0x002fc60000400000 */
[----:B------:R-:W4:Y:S01]  /*462d0*/  LDL.LU R23, [R1+0x600] ;  /* 0x0006000001177983 */ /* 0x000f220000300800 */
[----:B------:R-:W-:-:S03]  /*462e0*/  IMAD.WIDE R12, R0, 0x2, R14 ;  /* 0x00000002000c7825 */ /* 0x000fc600078e020e */
[----:B------:R-:W5:Y:S04]  /*462f0*/  LDL.LU R22, [R1+0x604] ;  /* 0x0006040001167983 */ /* 0x000f680000300800 */
[----:B------:R-:W5:Y:S04]  /*46300*/  LDL.LU R15, [R1+0x638] ;  /* 0x00063800010f7983 */ /* 0x000f680000300800 */
[----:B------:R-:W5:Y:S04]  /*46310*/  LDL.LU R14, [R1+0x63c] ;  /* 0x00063c00010e7983 */ /* 0x000f680000300800 */
[----:B------:R-:W5:Y:S04]  /*46320*/  LDL.LU R21, [R1+0x628] ;  /* 0x0006280001157983 */ /* 0x000f680000300800 */
[----:B------:R-:W5:Y:S04]  /*46330*/  LDL.LU R20, [R1+0x62c] ;  /* 0x00062c0001147983 */ /* 0x000f680000300800 */
[----:B------:R-:W5:Y:S01]  /*46340*/  LDL.LU R19, [R1+0x618] ;  /* 0x0006180001137983 */ /* 0x000f620000300800 */
[----:B------:R-:W-:-:S03]  /*46350*/  FADD R3, -R27, R26 ;  /* 0x0000001a1b037221 */ /* 0x000fc60000000100 */
[----:B--2---:R1:W-:Y:S01]  /*46360*/  STL [R1+0x440], R18 ;  /* 0x0004401201007387 */ /* 0x0043e20000100800 */
[----:B------:R-:W-:-:S03]  /*46370*/  FMUL R24, R4, R24 ;  /* 0x0000001804187220 */ /* 0x000fc60000400000 */
[----:B-1----:R-:W2:Y:S04]  /*46380*/  LDL.LU R18, [R1+0x61c] ;  /* 0x00061c0001127983 */ /* 0x002ea80000300800 */
[----:B------:R-:W2:Y:S04]  /*46390*/  LDL.LU R9, [R1+0x608] ;  /* 0x0006080001097983 */ /* 0x000ea80000300800 */
[----:B------:R-:W2:Y:S04]  /*463a0*/  LDL.LU R8, [R1+0x60c] ;  /* 0x00060c0001087983 */ /* 0x000ea80000300800 */
[----:B------:R-:W0:Y:S01]  /*463b0*/  LDL.LU.64 R16, [R1+0x6d8] ;  /* 0x0006d80001107983 */ /* 0x000e220000300a00 */
[----:B---3--:R-:W-:-:S03]  /*463c0*/  FMUL R10, R4, R10 ;  /* 0x0000000a040a7220 */ /* 0x008fc60000400000 */
[----:B------:R-:W3:Y:S04]  /*463d0*/  LDL.LU R26, [R1+0x960] ;  /* 0x00096000011a7983 */ /* 0x000ee80000300800 */
[----:B------:R-:W3:Y:S01]  /*463e0*/  LDL R27, [R1+0x8e4] ;  /* 0x0008e400011b7983 */ /* 0x000ee20000100800 */
[----:B----4-:R-:W-:-:S03]  /*463f0*/  FMUL R5, R4, R5 ;  /* 0x0000000504057220 */ /* 0x010fc60000400000 */
[----:B------:R1:W-:Y:S04]  /*46400*/  STL [R1+0x3b0], R24 ;  /* 0x0003b01801007387 */ /* 0x0003e80000100800 */
[----:B-1----:R-:W4:Y:S04]  /*46410*/  LDL.LU R24, [R1+0x2edc] ;  /* 0x002edc0001187983 */ /* 0x002f280000300800 */
[----:B------:R1:W-:Y:S04]  /*46420*/  STL [R1+0x3b4], R10 ;  /* 0x0003b40a01007387 */ /* 0x0003e80000100800 */
[----:B-1----:R-:W0:Y:S04]  /*46430*/  LDL.LU R10, [R1+0x2ed8] ;  /* 0x002ed800010a7983 */ /* 0x002e280000300800 */
[----:B------:R1:W-:Y:S04]  /*46440*/  STL [R1+0x3d0], R5 ;  /* 0x0003d00501007387 */ /* 0x0003e80000100800 */
[----:B-1----:R-:W2:Y:S01]  /*46450*/  LDL.LU R5, [R1+0x2ed4] ;  /* 0x002ed40001057983 */ /* 0x002ea20000300800 */
[C---:B------:R-:W-:Y:S01]  /*46460*/  FMUL R28, R4.reuse, R28 ;  /* 0x0000001c041c7220 */ /* 0x040fe20000400000 */
[C---:B-----5:R-:W-:Y:S01]  /*46470*/  FMUL R7, R4.reuse, R7 ;  /* 0x0000000704077220 */ /* 0x060fe20000400000 */
[----:B------:R-:W-:-:S03]  /*46480*/  FMUL R23, R4, R23 ;  /* 0x0000001704177220 */ /* 0x000fc60000400000 */
[----:B------:R1:W-:Y:S01]  /*46490*/  STL [R1+0x3d4], R28 ;  /* 0x0003d41c01007387 */ /* 0x0003e20000100800 */
[----:B------:R-:W-:-:S03]  /*464a0*/  FMUL R22, R4, R22 ;  /* 0x0000001604167220 */ /* 0x000fc60000400000 */
[----:B------:R-:W-:Y:S01]  /*464b0*/  STL [R1+0x400], R7 ;  /* 0x0004000701007387 */ /* 0x000fe20000100800 */
[----:B-1----:R-:W-:-:S05]  /*464c0*/  FMUL R28, R4, R6 ;  /* 0x00000006041c7220 */ /* 0x002fca0000400000 */
[----:B------:R-:W-:Y:S04]  /*464d0*/  STL [R1+0x404], R28 ;  /* 0x0004041c01007387 */ /* 0x000fe80000100800 */
[----:B------:R-:W-:Y:S04]  /*464e0*/  STL [R1+0x420], R23 ;  /* 0x0004201701007387 */ /* 0x000fe80000100800 */
[----:B------:R1:W-:Y:S04]  /*464f0*/  STL [R1+0x424], R22 ;  /* 0x0004241601007387 */ /* 0x0003e80000100800 */
[----:B-1----:R-:W5:Y:S04]  /*46500*/  LDL.64 R22, [R1+0xfb0] ;  /* 0x000fb00001167983 */ /* 0x002f680000100a00 */
[----:B----4-:R-:W-:Y:S04]  /*46510*/  LDS R6, [R24+UR7+0x43000] ;  /* 0x0430000718067984 */ /* 0x010fe80008000800 */
[----:B------:R-:W1:Y:S01]  /*46520*/  LDS R7, [R24+UR7+0x43200] ;  /* 0x0432000718077984 */ /* 0x000e620008000800 */
[C---:B--2---:R-:W-:Y:S01]  /*46530*/  FMUL R15, R5.reuse, R15 ;  /* 0x0000000f050f7220 */ /* 0x044fe20000400000 */
[C---:B------:R-:W-:Y:S01]  /*46540*/  FMUL R28, R5.reuse, R14 ;  /* 0x0000000e051c7220 */ /* 0x040fe20000400000 */
[----:B------:R-:W-:-:S03]  /*46550*/  FMUL R21, R5, R21 ;  /* 0x0000001505157220 */ /* 0x000fc60000400000 */
[----:B------:R2:W-:Y:S04]  /*46560*/  STL [R1+0x3b8], R15 ;  /* 0x0003b80f01007387 */ /* 0x0005e80000100800 */
[----:B--2---:R-:W2:Y:S04]  /*46570*/  LDL.64 R14, [R1+0xfa8] ;  /* 0x000fa800010e7983 */ /* 0x004ea80000100a00 */
[----:B------:R4:W-:Y:S04]  /*46580*/  STL [R1+0x3bc], R28 ;  /* 0x0003bc1c01007387 */ /* 0x0009e80000100800 */
[----:B------:R0:W-:Y:S01]  /*46590*/  STL [R1+0x3d8], R21 ;  /* 0x0003d81501007387 */ /* 0x0001e20000100800 */
[----:B----4-:R-:W-:-:S03]  /*465a0*/  FMUL R28, R5, R20 ;  /* 0x00000014051c7220 */ /* 0x010fc60000400000 */
[----:B0-----:R-:W4:Y:S04]  /*465b0*/  LDL.64 R20, [R1+0xfa0] ;  /* 0x000fa00001147983 */ /* 0x001f280000100a00 */
[----:B------:R0:W-:Y:S01]  /*465c0*/  STL [R1+0x3dc], R28 ;  /* 0x0003dc1c01007387 */ /* 0x0001e20000100800 */
[C---:B------:R-:W-:Y:S01]  /*465d0*/  FMUL R9, R5.reuse, R9 ;  /* 0x0000000905097220 */ /* 0x040fe20000400000 */
[C---:B0-----:R-:W-:Y:S01]  /*465e0*/  FMUL R28, R5.reuse, R19 ;  /* 0x00000013051c7220 */ /* 0x041fe20000400000 */
[C---:B------:R-:W-:Y:S01]  /*465f0*/  FMUL R19, R5.reuse, R18 ;  /* 0x0000001205137220 */ /* 0x040fe20000400000 */
[----:B------:R-:W-:Y:S01]  /*46600*/  FMUL R18, R5, R8 ;  /* 0x0000000805127220 */ /* 0x000fe20000400000 */
[----:B------:R-:W-:Y:S01]  /*46610*/  FFMA2 R4, R16.F32x2.HI_LO, R4.F32x2.HI_LO, R10.F32x2.HI_LO ;  /* 0x0000000410047249 */ /* 0x000fe2000000000a */
[----:B------:R-:W-:Y:S04]  /*46620*/  LDS R8, [R24+UR7+0x43400] ;  /* 0x0434000718087984 */ /* 0x000fe80008000800 */
[----:B------:R-:W-:Y:S04]  /*46630*/  STL [R1+0x408], R28 ;  /* 0x0004081c01007387 */ /* 0x000fe80000100800 */
[----:B------:R-:W-:Y:S04]  /*46640*/  STL [R1+0x40c], R19 ;  /* 0x00040c1301007387 */ /* 0x000fe80000100800 */
[----:B------:R-:W-:Y:S04]  /*46650*/  STL [R1+0x428], R9 ;  /* 0x0004280901007387 */ /* 0x000fe80000100800 */
[----:B------:R0:W-:Y:S04]  /*46660*/  STL [R1+0x42c], R18 ;  /* 0x00042c1201007387 */ /* 0x0001e80000100800 */
[----:B------:R-:W-:Y:S04]  /*46670*/  STL.64 [R1+0x6d8], R4 ;  /* 0x0006d80401007387 */ /* 0x000fe80000100a00 */
[----:B------:R-:W4:Y:S04]  /*46680*/  LDL.64 R16, [R1+0xf90] ;  /* 0x000f900001107983 */ /* 0x000f280000100a00 */
[----:B------:R1:W2:Y:S04]  /*46690*/  LDS R9, [R24+UR7+0x43600] ;  /* 0x0436000718097984 */ /* 0x0002a80008000800 */
[----:B0-----:R-:W4:Y:S04]  /*466a0*/  LDL.64 R18, [R1+0xf98] ;  /* 0x000f980001127983 */ /* 0x001f280000100a00 */
[----:B-1----:R0:W4:Y:S01]  /*466b0*/  LDG.E.U16 R24, desc[UR10][R12.64] ;  /* 0x0000000a0c187981 */ /* 0x002122000c1e1500 */
[----:B-----5:R-:W-:-:S05]  /*466c0*/  IMAD.WIDE R4, R0, 0x2, R22 ;  /* 0x0000000200047825 */ /* 0x020fca00078e0216 */
[----:B------:R3:W5:Y:S01]  /*466d0*/  LDG.E.U16 R23, desc[UR10][R4.64] ;  /* 0x0000000a04177981 */ /* 0x000762000c1e1500 */
[----:B0-----:R-:W-:-:S03]  /*466e0*/  FADD R12, -R25, R29 ;  /* 0x0000001d190c7221 */ /* 0x001fc60000000100 */
[----:B------:R-:W5:Y:S01]  /*466f0*/  LDL.64 R28, [R1+0xf88] ;  /* 0x000f8800011c7983 */ /* 0x000f620000100a00 */
[----:B---3--:R-:W-:Y:S01]  /*46700*/  FADD R4, -R27, R26 ;  /* 0x0000001a1b047221 */ /* 0x008fe20000000100 */
[----:B--2---:R-:W-:-:S04]  /*46710*/  IMAD.WIDE R10, R0, 0x2, R14 ;  /* 0x00000002000a7825 */ /* 0x004fc800078e020e */
[----:B------:R-:W-:Y:S01]  /*46720*/  FMUL R14, R12, 1.4426950216293334961 ;  /* 0x3fb8aa3b0c0e7820 */ /* 0x000fe20000400000 */
[----:B------:R-:W2:Y:S01]  /*46730*/  LDG.E.U16 R27, desc[UR10][R10.64] ;  /* 0x0000000a0a1b7981 */ /* 0x000ea2000c1e1500 */
[----:B----4-:R-:W-:Y:S02]  /*46740*/  IMAD.WIDE R12, R0, 0x2, R20 ;  /* 0x00000002000c7825 */ /* 0x010fe400078e0214 */
[----:B------:R0:W1:Y:S01]  /*46750*/  MUFU.EX2 R26, R14 ;  /* 0x0000000e001a7308 */ /* 0x0000620000000800 */
[----:B------:R-:W3:Y:S04]  /*46760*/  LDL.64 R20, [R1+0xf80] ;  /* 0x000f800001147983 */ /* 0x000ee80000100a00 */
[----:B------:R4:W3:Y:S04]  /*46770*/  LDG.E.U16 R13, desc[UR10][R12.64] ;  /* 0x0000000a0c0d7981 */ /* 0x0008e8000c1e1500 */
[----:B0-----:R-:W3:Y:S01]  /*46780*/  LDL.64 R14, [R1+0xf78] ;  /* 0x000f7800010e7983 */ /* 0x001ee20000100a00 */
[----:B----4-:R-:W-:Y:S01]  /*46790*/  FMUL R12, R4, 1.4426950216293334961 ;  /* 0x3fb8aa3b040c7820 */ /* 0x010fe20000400000 */
[----:B------:R-:W-:-:S04]  /*467a0*/  IMAD.WIDE R10, R0, 0x2, R16 ;  /* 0x00000002000a7825 */ /* 0x000fc800078e0210 */
[----:B------:R-:W-:-:S06]  /*467b0*/  IMAD.WIDE R4, R0, 0x2, R18 ;  /* 0x0000000200047825 */ /* 0x000fcc00078e0212 */
[----:B------:R-:W4:Y:S04]  /*467c0*/  LDG.E.U16 R4, desc[UR10][R4.64] ;  /* 0x0000000a04047981 */ /* 0x000f28000c1e1500 */
[----:B-1----:R-:W-:Y:S04]  /*467d0*/  STL [R1+0x1f8], R26 ;  /* 0x0001f81a01007387 */ /* 0x002fe80000100800 */
[----:B------:R0:W-:Y:S04]  /*467e0*/  STL [R1+0x43c], R24 ;  /* 0x00043c1801007387 */ /* 0x0001e80000100800 */
[----:B------:R-:W4:Y:S04]  /*467f0*/  LDG.E.U16 R5, desc[UR10][R10.64] ;  /* 0x0000000a0a057981 */ /* 0x000f28000c1e1500 */
[----:B0-----:R-:W4:Y:S04]  /*46800*/  LDL.LU.64 R24, [R1+0x6c8] ;  /* 0x0006c80001187983 */ /* 0x001f280000300a00 */
[----:B-----5:R0:W-:Y:S04]  /*46810*/  STL [R1+0x438], R23 ;  /* 0x0004381701007387 */ /* 0x0201e80000100800 */
[----:B------:R-:W5:Y:S04]  /*46820*/  LDL.64 R18, [R1+0xf68] ;  /* 0x000f680001127983 */ /* 0x000f680000100a00 */
[----:B0-----:R-:W5:Y:S04]  /*46830*/  LDL.64 R22, [R1+0xf70] ;  /* 0x000f700001167983 */ /* 0x001f680000100a00 */
[----:B--2---:R0:W-:Y:S02]  /*46840*/  STL [R1+0x434], R27 ;  /* 0x0004341b01007387 */ /* 0x0041e40000100800 */
[----:B0-----:R0:W1:Y:S02]  /*46850*/  MUFU.EX2 R27, R12 ;  /* 0x0000000c001b7308 */ /* 0x0010640000000800 */
[----:B---3--:R0:W-:Y:S04]  /*46860*/  STL [R1+0x430], R13 ;  /* 0x0004300d01007387 */ /* 0x0081e80000100800 */
[----:B0-----:R-:W2:Y:S01]  /*46870*/  LDL.LU.64 R12, [R1+0x6d0] ;  /* 0x0006d000010c7983 */ /* 0x001ea20000300a00 */
[----:B------:R-:W-:Y:S01]  /*46880*/  FMUL R3, R3, 1.4426950216293334961 ;  /* 0x3fb8aa3b03037820 */ /* 0x000fe20000400000 */
[----:B------:R-:W-:Y:S08]  /*46890*/  MUFU.EX2 R2, R2 ;  /* 0x0000000200027308 */ /* 0x000ff00000000800 */
[----:B------:R-:W2:Y:S01]  /*468a0*/  MUFU.EX2 R3, R3 ;  /* 0x0000000300037308 */ /* 0x000ea20000000800 */
[----:B------:R-:W3:Y:S04]  /*468b0*/  LDL.64 R16, [R1+0xf60] ;  /* 0x000f600001107983 */ /* 0x000ee80000100a00 */
[----:B-1----:R-:W-:Y:S04]  /*468c0*/  STL [R1+0x1fc], R27 ;  /* 0x0001fc1b01007387 */ /* 0x002fe80000100800 */
[----:B----4-:R-:W-:Y:S04]  /*468d0*/  STL [R1+0x308], R5 ;  /* 0x0003080501007387 */ /* 0x010fe80000100800 */
[----:B------:R0:W-:Y:S02]  /*468e0*/  STL [R1+0x30c], R4 ;  /* 0x00030c0401007387 */ /* 0x0001e40000100800 */
[----:B0-----:R-:W-:-:S06]  /*468f0*/  IMAD.WIDE R4, R0, 0x2, R28 ;  /* 0x0000000200047825 */ /* 0x001fcc00078e021c */
[----:B------:R-:W4:Y:S01]  /*46900*/  LDG.E.U16 R5, desc[UR10][R4.64] ;  /* 0x0000000a04057981 */ /* 0x000f22000c1e1500 */
[----:B--2---:R-:W-:-:S05]  /*46910*/  FFMA2 R10, R12.F32x2.HI_LO, R2.F32x2.HI_LO, R6.F32x2.HI_LO ;  /* 0x000000020c0a7249 */ /* 0x004fca0000000006 */
[----:B------:R0:W-:Y:S04]  /*46920*/  STL.64 [R1+0x6d0], R10 ;  /* 0x0006d00a01007387 */ /* 0x0001e80000100a00 */
[----:B------:R-:W2:Y:S01]  /*46930*/  LDL.64 R12, [R1+0xf58] ;  /* 0x000f5800010c7983 */ /* 0x000ea20000100a00 */
[----:B------:R-:W-:-:S03]  /*46940*/  IMAD.WIDE R6, R0, 0x2, R20 ;  /* 0x0000000200067825 */ /* 0x000fc600078e0214 */
[----:B------:R-:W2:Y:S04]  /*46950*/  LDL.64 R20, [R1+0xf48] ;  /* 0x000f480001147983 */ /* 0x000ea80000100a00 */
[----:B------:R1:W2:Y:S01]  /*46960*/  LDG.E.U16 R28, desc[UR10][R6.64] ;  /* 0x0000000a061c7981 */ /* 0x0002a2000c1e1500 */
[----:B0-----:R-:W-:-:S03]  /*46970*/  IMAD.WIDE R10, R0, 0x2, R14 ;  /* 0x00000002000a7825 */ /* 0x001fc600078e020e */
[----:B------:R-:W2:Y:S01]  /*46980*/  LDL.64 R14, [R1+0xf50] ;  /* 0x000f5000010e7983 */ /* 0x000ea20000100a00 */
[----:B-1----:R-:W-:-:S03]  /*46990*/  FFMA2 R6, R24.F32x2.HI_LO, R26.F32x2.HI_LO, R8.F32x2.HI_LO ;  /* 0x0000001a18067249 */ /* 0x002fc60000000008 */
[----:B------:R-:W2:Y:S01]  /*469a0*/  LDG.E.U16 R29, desc[UR10][R10.64] ;  /* 0x0000000a0a1d7981 */ /* 0x000ea2000c1e1500 */
[----:B---3--:R-:W-:-:S05]  /*469b0*/  IMAD.WIDE R8, R0, 0x2, R16 ;  /* 0x0000000200087825 */ /* 0x008fca00078e0210 */
[----:B------:R-:W3:Y:S04]  /*469c0*/  LDG.E.U16 R25, desc[UR10][R8.64] ;  /* 0x0000000a08197981 */ /* 0x000ee8000c1e1500 */
[----:B----4-:R5:W-:Y:S04]  /*469d0*/  STL [R1+0x304], R5 ;  /* 0x0003040501007387 */ /* 0x010be80000100800 */
[----:B------:R-:W4:Y:S04]  /*469e0*/  LDL.64 R10, [R1+0xf40] ;  /* 0x000f4000010a7983 */ /* 0x000f280000100a00 */
[----:B------:R0:W-:Y:S04]  /*469f0*/  STL.64 [R1+0x6c8], R6 ;  /* 0x0006c80601007387 */ /* 0x0001e80000100a00 */
[----:B------:R-:W3:Y:S01]  /*46a00*/  LDL.64 R16, [R1+0xf30] ;  /* 0x000f300001107983 */ /* 0x000ee20000100a00 */
[----:B-----5:R-:W-:-:S04]  /*46a10*/  IMAD.WIDE R4, R0, 0x2, R22 ;  /* 0x0000000200047825 */ /* 0x020fc800078e0216 */
[C---:B0-----:R-:W-:Y:S01]  /*46a20*/  IMAD.WIDE R6, R0.reuse, 0x2, R18 ;  /* 0x0000000200067825 */ /* 0x041fe200078e0212 */
[----:B------:R2:W5:Y:S04]  /*46a30*/  LDG.E.U16 R26, desc[UR10][R4.64] ;  /* 0x0000000a041a7981 */ /* 0x000568000c1e1500 */
[----:B------:R-:W5:Y:S04]  /*46a40*/  LDL.64 R18, [R1+0xf38] ;  /* 0x000f380001127983 */ /* 0x000f680000100a00 */
[----:B------:R0:W5:Y:S01]  /*46a50*/  LDG.E.U16 R24, desc[UR10][R6.64] ;  /* 0x0000000a06187981 */ /* 0x000162000c1e1500 */
[----:B--2---:R-:W-:-:S03]  /*46a60*/  IMAD.WIDE R4, R0, 0x2, R12 ;  /* 0x0000000200047825 */ /* 0x004fc600078e020c */
[----:B------:R-:W2:Y:S01]  /*46a70*/  LDL.64 R12, [R1+0xf28] ;  /* 0x000f2800010c7983 */ /* 0x000ea20000100a00 */
[----:B------:R-:W-:-:S03]  /*46a80*/  IMAD.WIDE R8, R0, 0x2, R20 ;  /* 0x0000000200087825 */ /* 0x000fc600078e0214 */
[----:B------:R-:W2:Y:S04]  /*46a90*/  LDL.64 R20, [R1+0xf18] ;  /* 0x000f180001147983 */ /* 0x000ea80000100a00 */
[----:B------:R4:W2:Y:S01]  /*46aa0*/  LDG.E.U16 R22, desc[UR10][R4.64] ;  /* 0x0000000a04167981 */ /* 0x0008a2000c1e1500 */
[----:B0-----:R-:W-:-:S03]  /*46ab0*/  IMAD.WIDE R6, R0, 0x2, R14 ;  /* 0x0000000200067825 */ /* 0x001fc600078e020e */
[----:B------:R-:W2:Y:S04]  /*46ac0*/  LDL.64 R14, [R1+0xf20] ;  /* 0x000f2000010e7983 */ /* 0x000ea80000100a00 */
[----:B------:R-:W2:Y:S04]  /*46ad0*/  LDG.E.U16 R23, desc[UR10][R6.64] ;  /* 0x0000000a06177981 */ /* 0x000ea8000c1e1500 */
[----:B------:R0:W-:Y:S04]  /*46ae0*/  STL [R1+0x300], R28 ;  /* 0x0003001c01007387 */ /* 0x0001e80000100800 */
[----:B0-----:R3:W2:Y:S01]  /*46af0*/  LDG.E.U16 R28, desc[UR10][R8.64] ;  /* 0x0000000a081c7981 */ /* 0x0016a2000c1e1500 */
[----:B----4-:R-:W-:-:S04]  /*46b00*/  IMAD.WIDE R4, R0, 0x2, R10 ;  /* 0x0000000200047825 */ /* 0x010fc800078e020a */
[C---:B---3--:R-:W-:Y:S01]  /*46b10*/  IMAD.WIDE R8, R0.reuse, 0x2, R16 ;  /* 0x0000000200087825 */ /* 0x048fe200078e0210 */
[----:B------:R-:W3:Y:S04]  /*46b20*/  LDL.64 R10, [R1+0xf10] ;  /* 0x000f1000010a7983 */ /* 0x000ee80000100a00 */
[----:B------:R-:W4:Y:S01]  /*46b30*/  LDL.64 R16, [R1+0xf00] ;  /* 0x000f000001107983 */ /* 0x000f220000100a00 */
[----:B-----5:R-:W-:-:S03]  /*46b40*/  IMAD.WIDE R6, R0, 0x2, R18 ;  /* 0x0000000200067825 */ /* 0x020fc600078e0212 */
[----:B------:R-:W5:Y:S04]  /*46b50*/  LDL.64 R18, [R1+0xf08] ;  /* 0x000f080001127983 */ /* 0x000f680000100a00 */
[----:B------:R0:W-:Y:S04]  /*46b60*/  STL [R1+0x2dc], R29 ;  /* 0x0002dc1d01007387 */ /* 0x0001e80000100800 */
[----:B------:R1:W-:Y:S04]  /*46b70*/  STL [R1+0x2d8], R26 ;  /* 0x0002d81a01007387 */ /* 0x0003e80000100800 */
[----:B------:R-:W5:Y:S04]  /*46b80*/  LDG.E.U16 R27, desc[UR10][R6.64] ;  /* 0x0000000a061b7981 */ /* 0x000f68000c1e1500 */
[----:B0-----:R2:W5:Y:S04]  /*46b90*/  LDG.E.U16 R29, desc[UR10][R4.64] ;  /* 0x0000000a041d7981 */ /* 0x001568000c1e1500 */
[----:B-1----:R0:W5:Y:S01]  /*46ba0*/  LDG.E.U16 R26, desc[UR10][R8.64] ;  /* 0x0000000a081a7981 */ /* 0x002162000c1e1500 */
[----:B--2---:R-:W-:-:S03]  /*46bb0*/  IMAD.WIDE R4, R0, 0x2, R12 ;  /* 0x0000000200047825 */ /* 0x004fc600078e020c */
[----:B------:R-:W2:Y:S01]  /*46bc0*/  LDL.64 R12, [R1+0xef8] ;  /* 0x000ef800010c7983 */ /* 0x000ea20000100a00 */
[----:B0-----:R-:W-:-:S03]  /*46bd0*/  IMAD.WIDE R8, R0, 0x2, R20 ;  /* 0x0000000200087825 */ /* 0x001fc600078e0214 */
[----:B------:R-:W2:Y:S01]  /*46be0*/  LDL.64 R20, [R1+0xee8] ;  /* 0x000ee80001147983 */ /* 0x000ea20000100a00 */
[----:B------:R-:W-:-:S03]  /*46bf0*/  IMAD.WIDE R6, R0, 0x2, R14 ;  /* 0x0000000200067825 */ /* 0x000fc600078e020e */
[----:B------:R-:W2:Y:S04]  /*46c00*/  LDL.64 R14, [R1+0xef0] ;  /* 0x000ef000010e7983 */ /* 0x000ea80000100a00 */
[----:B------:R0:W-:Y:S04]  /*46c10*/  STL [R1+0x2d4], R24 ;  /* 0x0002d41801007387 */ /* 0x0001e80000100800 */
[----:B------:R1:W-:Y:S04]  /*46c20*/  STL [R1+0x2d0], R25 ;  /* 0x0002d01901007387 */ /* 0x0003e80000100800 */
[----:B------:R1:W-:Y:S04]  /*46c30*/  STL [R1+0x28c], R22 ;  /* 0x00028c1601007387 */ /* 0x0003e80000100800 */
[----:B0-----:R3:W2:Y:S04]  /*46c40*/  LDG.E.U16 R24, desc[UR10][R4.64] ;  /* 0x0000000a04187981 */ /* 0x0016a8000c1e1500 */
[----:B-1----:R-:W2:Y:S04]  /*46c50*/  LDG.E.U16 R25, desc[UR10][R6.64] ;  /* 0x0000000a06197981 */ /* 0x002ea8000c1e1500 */
[----:B------:R4:W2:Y:S01]  /*46c60*/  LDG.E.U16 R22, desc[UR10][R8.64] ;  /* 0x0000000a08167981 */ /* 0x0008a2000c1e1500 */
[----:B---3--:R-:W-:-:S04]  /*46c70*/  IMAD.WIDE R4, R0, 0x2, R10 ;  /* 0x0000000200047825 */ /* 0x008fc800078e020a */
[C---:B----4-:R-:W-:Y:S01]  /*46c80*/  IMAD.WIDE R8, R0.reuse, 0x2, R16 ;  /* 0x0000000200087825 */ /* 0x050fe200078e0210 */
[----:B------:R-:W3:Y:S04]  /*46c90*/  LDL.64 R10, [R1+0xee0] ;  /* 0x000ee000010a7983 */ /* 0x000ee80000100a00 */
[----:B------:R-:W4:Y:S01]  /*46ca0*/  LDL.64 R16, [R1+0xed0] ;  /* 0x000ed00001107983 */ /* 0x000f220000100a00 */
[----:B-----5:R-:W-:-:S03]  /*46cb0*/  IMAD.WIDE R6, R0, 0x2, R18 ;  /* 0x0000000200067825 */ /* 0x020fc600078e0212 */
[----:B------:R-:W5:Y:S04]  /*46cc0*/  LDL.64 R18, [R1+0xed8] ;  /* 0x000ed80001127983 */ /* 0x000f680000100a00 */
[----:B------:R0:W-:Y:S04]  /*46cd0*/  STL [R1+0x288], R23 ;  /* 0x0002881701007387 */ /* 0x0001e80000100800 */
[----:B------:R1:W-:Y:S04]  /*46ce0*/  STL [R1+0x27c], R28 ;  /* 0x00027c1c01007387 */ /* 0x0003e80000100800 */
[----:B0-----:R2:W4:Y:S04]  /*46cf0*/  LDG.E.U16 R23, desc[UR10][R4.64] ;  /* 0x0000000a04177981 */ /* 0x001528000c1e1500 */
[----:B-1----:R-:W4:Y:S04]  /*46d00*/  LDG.E.U16 R28, desc[UR10][R6.64] ;  /* 0x0000000a061c7981 */ /* 0x002f28000c1e1500 */
[----:B------:R0:W-:Y:S04]  /*46d10*/  STL [R1+0x278], R29 ;  /* 0x0002781d01007387 */ /* 0x0001e80000100800 */
[----:B0-----:R0:W4:Y:S01]  /*46d20*/  LDG.E.U16 R29, desc[UR10][R8.64] ;  /* 0x0000000a081d7981 */ /* 0x001122000c1e1500 */
[----:B--2---:R-:W-:-:S03]  /*46d30*/  IMAD.WIDE R4, R0, 0x2, R12 ;  /* 0x0000000200047825 */ /* 0x004fc600078e020c */
[----:B------:R-:W2:Y:S01]  /*46d40*/  LDL.64 R12, [R1+0xec8] ;  /* 0x000ec800010c7983 */ /* 0x000ea20000100a00 */
[----:B0-----:R-:W-:-:S04]  /*46d50*/  IMAD.WIDE R8, R0, 0x2, R20 ;  /* 0x0000000200087825 */ /* 0x001fc800078e0214 */
[C---:B------:R-:W-:Y:S02]  /*46d60*/  IMAD.WIDE R6, R0.reuse, 0x2, R14 ;  /* 0x0000000200067825 */ /* 0x040fe400078e020e */
[----:B------:R-:W2:Y:S04]  /*46d70*/  LDL.64 R14, [R1+0xec0] ;  /* 0x000ec000010e7983 */ /* 0x000ea80000100a00 */
[----:B------:R0:W-:Y:S04]  /*46d80*/  STL [R1+0x26c], R27 ;  /* 0x00026c1b01007387 */ /* 0x0001e80000100800 */
[----:B------:R-:W2:Y:S04]  /*46d90*/  LDL.64 R20, [R1+0xeb8] ;  /* 0x000eb80001147983 */ /* 0x000ea80000100a00 */
[----:B------:R1:W-:Y:S04]  /*46da0*/  STL [R1+0x268], R26 ;  /* 0x0002681a01007387 */ /* 0x0003e80000100800 */
[----:B------:R1:W-:Y:S04]  /*46db0*/  STL [R1+0x25c], R24 ;  /* 0x00025c1801007387 */ /* 0x0003e80000100800 */
[----:B0-----:R3:W2:Y:S04]  /*46dc0*/  LDG.E.U16 R27, desc[UR10][R4.64] ;  /* 0x0000000a041b7981 */ /* 0x0016a8000c1e1500 */
[----:B-1----:R5:W2:Y:S04]  /*46dd0*/  LDG.E.U16 R26, desc[UR10][R6.64] ;  /* 0x0000000a061a7981 */ /* 0x002aa8000c1e1500 */
[----:B------:R-:W2:Y:S01]  /*46de0*/  LDG.E.U16 R24, desc[UR10][R8.64] ;  /* 0x0000000a08187981 */ /* 0x000ea2000c1e1500 */
[----:B---3--:R-:W-:-:S03]  /*46df0*/  IMAD.WIDE R4, R0, 0x2, R10 ;  /* 0x0000000200047825 */ /* 0x008fc600078e020a */
[----:B------:R-:W3:Y:S01]  /*46e00*/  LDL.64 R10, [R1+0xeb0] ;  /* 0x000eb000010a7983 */ /* 0x000ee20000100a00 */
[----:B-----5:R-:W-:-:S03]  /*46e10*/  IMAD.WIDE R6, R0, 0x2, R18 ;  /* 0x0000000200067825 */ /* 0x020fc600078e0212 */
[----:B------:R-:W5:Y:S04]  /*46e20*/  LDL.64 R18, [R1+0xea8] ;  /* 0x000ea80001127983 */ /* 0x000f680000100a00 */
[----:B------:R0:W-:Y:S04]  /*46e30*/  STL [R1+0x258], R25 ;  /* 0x0002581901007387 */ /* 0x0001e80000100800 */
[----:B----4-:R-:W-:Y:S04]  /*46e40*/  STL [R1+0x1ec], R23 ;  /* 0x0001ec1701007387 */ /* 0x010fe80000100800 */
[----:B------:R1:W-:Y:S04]  /*46e50*/  STL [R1+0x254], R22 ;  /* 0x0002541601007387 */ /* 0x0003e80000100800 */
[----:B0-----:R2:W4:Y:S04]  /*46e60*/  LDG.E.U16 R25, desc[UR10][R4.64] ;  /* 0x0000000a04197981 */ /* 0x001528000c1e1500 */
[----:B-1----:R-:W4:Y:S04]  /*46e70*/  LDL.64 R22, [R1+0xea0] ;  /* 0x000ea00001167983 */ /* 0x002f280000100a00 */
[----:B------:R0:W-:Y:S04]  /*46e80*/  STL [R1+0x1e8], R28 ;  /* 0x0001e81c01007387 */ /* 0x0001e80000100800 */
[----:B------:R1:W-:Y:S04]  /*46e90*/  STL [R1+0x1e4], R29 ;  /* 0x0001e41d01007387 */ /* 0x0003e80000100800 */
[----:B0-----:R0:W4:Y:S01]  /*46ea0*/  LDG.E.U16 R28, desc[UR10][R6.64] ;  /* 0x0000000a061c7981 */ /* 0x001122000c1e1500 */
[----:B--2---:R-:W-:-:S03]  /*46eb0*/  IMAD.WIDE R4, R0, 0x2, R12 ;  /* 0x0000000200047825 */ /* 0x004fc600078e020c */
[----:B------:R-:W2:Y:S01]  /*46ec0*/  LDL.64 R12, [R1+0xe98] ;  /* 0x000e9800010c7983 */ /* 0x000ea20000100a00 */
[----:B------:R-:W-:-:S03]  /*46ed0*/  IMAD.WIDE R8, R0, 0x2, R16 ;  /* 0x0000000200087825 */ /* 0x000fc600078e0210 */
[----:B------:R-:W2:Y:S04]  /*46ee0*/  LDL.64 R16, [R1+0xe90] ;  /* 0x000e900001107983 */ /* 0x000ea80000100a00 */
[----:B-1----:R1:W2:Y:S01]  /*46ef0*/  LDG.E.U16 R29, desc[UR10][R8.64] ;  /* 0x0000000a081d7981 */ /* 0x0022a2000c1e1500 */
[----:B0-----:R-:W-:-:S03]  /*46f00*/  IMAD.WIDE R6, R0, 0x2, R14 ;  /* 0x0000000200067825 */ /* 0x001fc600078e020e */
[----:B------:R-:W2:Y:S01]  /*46f10*/  LDL.64 R14, [R1+0xe88] ;  /* 0x000e8800010e7983 */ /* 0x000ea20000100a00 */
[----:B-1----:R-:W-:-:S03]  /*46f20*/  IMAD.WIDE R8, R0, 0x2, R20 ;  /* 0x0000000200087825 */ /* 0x002fc600078e0214 */
[----:B------:R0:W-:Y:S04]  /*46f30*/  STL [R1+0x1e0], R27 ;  /* 0x0001e01b01007387 */ /* 0x0001e80000100800 */
[----:B------:R1:W-:Y:S04]  /*46f40*/  STL [R1+0x1dc], R26 ;  /* 0x0001dc1a01007387 */ /* 0x0003e80000100800 */
[----:B------:R1:W-:Y:S04]  /*46f50*/  STL [R1+0x1d8], R24 ;  /* 0x0001d81801007387 */ /* 0x0003e80000100800 */
[----:B0-----:R3:W2:Y:S04]  /*46f60*/  LDG.E.U16 R27, desc[UR10][R4.64] ;  /* 0x0000000a041b7981 */ /* 0x0016a8000c1e1500 */
[----:B-1----:R5:W2:Y:S04]  /*46f70*/  LDG.E.U16 R26, desc[UR10][R6.64] ;  /* 0x0000000a061a7981 */ /* 0x002aa8000c1e1500 */
[----:B------:R-:W2:Y:S04]  /*46f80*/  LDL.64 R20, [R1+0xe78] ;  /* 0x000e780001147983 */ /* 0x000ea80000100a00 */
[----:B------:R0:W2:Y:S01]  /*46f90*/  LDG.E.U16 R24, desc[UR10][R8.64] ;  /* 0x0000000a08187981 */ /* 0x0000a2000c1e1500 */
[----:B---3--:R-:W-:-:S03]  /*46fa0*/  IMAD.WIDE R4, R0, 0x2, R10 ;  /* 0x0000000200047825 */ /* 0x008fc600078e020a */
[----:B------:R-:W3:Y:S01]  /*46fb0*/  LDL.64 R10, [R1+0xe80] ;  /* 0x000e8000010a7983 */ /* 0x000ee20000100a00 */
[----:B-----5:R-:W-:-:S03]  /*46fc0*/  IMAD.WIDE R6, R0, 0x2, R18 ;  /* 0x0000000200067825 */ /* 0x020fc600078e0212 */
[----:B------:R-:W5:Y:S04]  /*46fd0*/  LDL.64 R18, [R1+0xe70] ;  /* 0x000e700001127983 */ /* 0x000f680000100a00 */
[----:B----4-:R1:W-:Y:S01]  /*46fe0*/  STL [R1+0x1d4], R25 ;  /* 0x0001d41901007387 */ /* 0x0103e20000100800 */
[----:B0-----:R-:W-:-:S03]  /*46ff0*/  IMAD.WIDE R8, R0, 0x2, R22 ;  /* 0x0000000200087825 */ /* 0x001fc600078e0216 */
[----:B-1----:R2:W4:Y:S04]  /*47000*/  LDG.E.U16 R25, desc[UR10][R4.64] ;  /* 0x0000000a04197981 */ /* 0x002528000c1e1500 */
[----:B------:R0:W5:Y:S04]  /*47010*/  LDG.E.U16 R22, desc[UR10][R6.64] ;  /* 0x0000000a06167981 */ /* 0x000168000c1e1500 */
[----:B------:R1:W5:Y:S01]  /*47020*/  LDG.E.U16 R23, desc[UR10][R8.64] ;  /* 0x0000000a08177981 */ /* 0x000362000c1e1500 */
[----:B--2---:R-:W-:-:S03]  /*47030*/  IMAD.WIDE R4, R0, 0x2, R12 ;  /* 0x0000000200047825 */ /* 0x004fc600078e020c */
[----:B------:R-:W2:Y:S04]  /*47040*/  LDL.64 R12, [R1+0xe68] ;  /* 0x000e6800010c7983 */ /* 0x000ea80000100a00 */
[----:B------:R0:W-:Y:S04]  /*47050*/  STL [R1+0x1d0], R28 ;  /* 0x0001d01c01007387 */ /* 0x0001e80000100800 */
[----:B0-----:R3:W2:Y:S01]  /*47060*/  LDG.E.U16 R28, desc[UR10][R4.64] ;  /* 0x0000000a041c7981 */ /* 0x0016a2000c1e1500 */
[----:B------:R-:W-:-:S04]  /*47070*/  IMAD.WIDE R6, R0, 0x2, R16 ;  /* 0x0000000200067825 */ /* 0x000fc800078e0210 */
[C---:B-1----:R-:W-:Y:S01]  /*47080*/  IMAD.WIDE R8, R0.reuse, 0x2, R14 ;  /* 0x0000000200087825 */ /* 0x042fe200078e020e */
[----:B------:R-:W2:Y:S04]  /*47090*/  LDL.64 R16, [R1+0xe60] ;  /* 0x000e600001107983 */ /* 0x000ea80000100a00 */
[----:B------:R-:W2:Y:S04]  /*470a0*/  LDL.64 R14, [R1+0xe58] ;  /* 0x000e5800010e7983 */ /* 0x000ea80000100a00 */
[----:B------:R0:W-:Y:S04]  /*470b0*/  STL [R1+0x1cc], R29 ;  /* 0x0001cc1d01007387 */ /* 0x0001e80000100800 */
[----:B0-----:R0:W2:Y:S04]  /*470c0*/  LDG.E.U16 R29, desc[UR10][R6.64] ;  /* 0x0000000a061d7981 */ /* 0x0010a8000c1e1500 */
[----:B------:R1:W-:Y:S04]  /*470d0*/  STL [R1+0x1c8], R27 ;  /* 0x0001c81b01007387 */ /* 0x0003e80000100800 */
[----:B-1----:R1:W2:Y:S01]  /*470e0*/  LDG.E.U16 R27, desc[UR10][R8.64] ;  /* 0x0000000a081b7981 */ /* 0x0022a2000c1e1500 */
[----:B---3--:R-:W-:-:S03]  /*470f0*/  IMAD.WIDE R4, R0, 0x2, R10 ;  /* 0x0000000200047825 */ /* 0x008fc600078e020a */
[----:B------:R-:W3:Y:S04]  /*47100*/  LDL.64 R10, [R1+0xe50] ;  /* 0x000e5000010a7983 */ /* 0x000ee80000100a00 */
[----:B------:R1:W-:Y:S01]  /*47110*/  STL [R1+0x1c4], R26 ;  /* 0x0001c41a01007387 */ /* 0x0003e20000100800 */
[----:B0-----:R-:W-:-:S03]  /*47120*/  IMAD.WIDE R6, R0, 0x2, R20 ;  /* 0x0000000200067825 */ /* 0x001fc600078e0214 */
[----:B-1----:R0:W3:Y:S04]  /*47130*/  LDG.E.U16 R26, desc[UR10][R4.64] ;  /* 0x0000000a041a7981 */ /* 0x0020e8000c1e1500 */
[----:B----4-:R-:W-:Y:S04]  /*47140*/  STL [R1+0x1bc], R25 ;  /* 0x0001bc1901007387 */ /* 0x010fe80000100800 */
[----:B------:R1:W-:Y:S04]  /*47150*/  STL [R1+0x1c0], R24 ;  /* 0x0001c01801007387 */ /* 0x0003e80000100800 */
[----:B-1----:R-:W4:Y:S04]  /*47160*/  LDL.64 R24, [R1+0xe48] ;  /* 0x000e480001187983 */ /* 0x002f280000100a00 */
[----:B-----5:R-:W-:Y:S04]  /*47170*/  STL [R1+0x1b4], R23 ;  /* 0x0001b41701007387 */ /* 0x020fe80000100800 */
[----:B------:R1:W-:Y:S04]  /*47180*/  STL [R1+0x1b8], R22 ;  /* 0x0001b81601007387 */ /* 0x0003e80000100800 */
[----:B-1----:R-:W5:Y:S04]  /*47190*/  LDL.64 R22, [R1+0xe40] ;  /* 0x000e400001167983 */ /* 0x002f680000100a00 */
[----:B--2---:R1:W-:Y:S04]  /*471a0*/  STL [R1+0x1b0], R28 ;  /* 0x0001b01c01007387 */ /* 0x0043e80000100800 */
[----:B-1----:R1:W2:Y:S01]  /*471b0*/  LDG.E.U16 R28, desc[UR10][R6.64] ;  /* 0x0000000a061c7981 */ /* 0x0022a2000c1e1500 */
[----:B------:R-:W-:-:S04]  /*471c0*/  IMAD.WIDE R8, R0, 0x2, R18 ;  /* 0x0000000200087825 */ /* 0x000fc800078e0212 */
[C---:B0-----:R-:W-:Y:S01]  /*471d0*/  IMAD.WIDE R4, R0.reuse, 0x2, R12 ;  /* 0x0000000200047825 */ /* 0x041fe200078e020c */
[----:B------:R0:W-:Y:S04]  /*471e0*/  STL [R1+0x5c], R29 ;  /* 0x00005c1d01007387 */ /* 0x0001e80000100800 */
[----:B------:R-:W5:Y:S04]  /*471f0*/  LDL.64 R20, [R1+0xe38] ;  /* 0x000e380001147983 */ /* 0x000f680000100a00 */
[----:B------:R-:W5:Y:S01]  /*47200*/  LDL.64 R18, [R1+0xe30] ;  /* 0x000e300001127983 */ /* 0x000f620000100a00 */
[----:B-1----:R-:W-:-:S03]  /*47210*/  IMAD.WIDE R6, R0, 0x2, R16 ;  /* 0x0000000200067825 */ /* 0x002fc600078e0210 */
[----:B------:R-:W5:Y:S04]  /*47220*/  LDL.64 R12, [R1+0xe28] ;  /* 0x000e2800010c7983 */ /* 0x000f680000100a00 */
[----:B0-----:R0:W5:Y:S04]  /*47230*/  LDG.E.U16 R29, desc[UR10][R8.64] ;  /* 0x0000000a081d7981 */ /* 0x001168000c1e1500 */
[----:B------:R1:W-:Y:S04]  /*47240*/  STL [R1+0x58], R27 ;  /* 0x0000581b01007387 */ /* 0x0003e80000100800 */
[----:B-1----:R1:W5:Y:S04]  /*47250*/  LDG.E.U16 R27, desc[UR10][R4.64] ;  /* 0x0000000a041b7981 */ /* 0x002368000c1e1500 */
[----:B---3--:R3:W-:Y:S01]  /*47260*/  STL [R1+0x54], R26 ;  /* 0x0000541a01007387 */ /* 0x0087e20000100800 */
[----:B0-----:R-:W-:-:S04]  /*47270*/  IMAD.WIDE R8, R0, 0x2, R14 ;  /* 0x0000000200087825 */ /* 0x001fc800078e020e */
[C---:B-1----:R-:W-:Y:S01]  /*47280*/  IMAD.WIDE R4, R0.reuse, 0x2, R10 ;  /* 0x0000000200047825 */ /* 0x042fe200078e020a */
[----:B---3--:R4:W3:Y:S04]  /*47290*/  LDG.E.U16 R26, desc[UR10][R6.64] ;  /* 0x0000000a061a7981 */ /* 0x0088e8000c1e1500 */
[----:B--2---:R0:W-:Y:S04]  /*472a0*/  STL [R1+0x50], R28 ;  /* 0x0000501c01007387 */ /* 0x0041e80000100800 */
[----:B------:R-:W2:Y:S04]  /*472b0*/  LDL.64 R14, [R1+0xe18] ;  /* 0x000e1800010e7983 */ /* 0x000ea80000100a00 */
[----:B------:R-:W2:Y:S04]  /*472c0*/  LDL.64 R16, [R1+0xe20] ;  /* 0x000e200001107983 */ /* 0x000ea80000100a00 */
[----:B------:R-:W2:Y:S04]  /*472d0*/  LDL.64 R10, [R1+0xe10] ;  /* 0x000e1000010a7983 */ /* 0x000ea80000100a00 */
[----:B0-----:R0:W2:Y:S01]  /*472e0*/  LDG.E.U16 R28, desc[UR10][R8.64] ;  /* 0x0000000a081c7981 */ /* 0x0010a2000c1e1500 */
[----:B----4-:R-:W-:-:S03]  /*472f0*/  IMAD.WIDE R6, R0, 0x2, R24 ;  /* 0x0000000200067825 */ /* 0x010fc600078e0218 */
[----:B-----5:R1:W-:Y:S01]  /*47300*/  STL [R1+0x2c], R29 ;  /* 0x00002c1d01007387 */ /* 0x0203e20000100800 */
[----:B0-----:R-:W-:-:S03]  /*47310*/  IMAD.WIDE R8, R0, 0x2, R22 ;  /* 0x0000000200087825 */ /* 0x001fc600078e0216 */
[----:B-1----:R0:W4:Y:S04]  /*47320*/  LDG.E.U16 R29, desc[UR10][R4.64] ;  /* 0x0000000a041d7981 */ /* 0x002128000c1e1500 */
[----:B------:R1:W-:Y:S04]  /*47330*/  STL [R1+0x28], R27 ;  /* 0x0000281b01007387 */ /* 0x0003e80000100800 */
[----:B-1----:R1:W5:Y:S01]  /*47340*/  LDG.E.U16 R27, desc[UR10][R6.64] ;  /* 0x0000000a061b7981 */ /* 0x002362000c1e1500 */
[----:B0-----:R-:W-:-:S03]  /*47350*/  IMAD.WIDE R4, R0, 0x2, R20 ;  /* 0x0000000200047825 */ /* 0x001fc600078e0214 */
[----:B---3--:R0:W-:Y:S04]  /*47360*/  STL [R1+0x24], R26 ;  /* 0x0000241a01007387 */ /* 0x0081e80000100800 */
[----:B------:R-:W3:Y:S04]  /*47370*/  LDG.E.U16 R25, desc[UR10][R4.64] ;  /* 0x0000000a04197981 */ /* 0x000ee8000c1e1500 */
[----:B------:R-:W3:Y:S01]  /*47380*/  LDL.64 R20, [R1+0xe08] ;  /* 0x000e080001147983 */ /* 0x000ee20000100a00 */
[----:B-1----:R-:W-:-:S03]  /*47390*/  IMAD.WIDE R6, R0, 0x2, R18 ;  /* 0x0000000200067825 */ /* 0x002fc600078e0212 */
[----:B------:R-:W3:Y:S04]  /*473a0*/  LDL.64 R18, [R1+0xe00] ;  /* 0x000e000001127983 */ /* 0x000ee80000100a00 */
[----:B------:R-:W3:Y:S04]  /*473b0*/  LDG.E.U16 R23, desc[UR10][R6.64] ;  /* 0x0000000a06177981 */ /* 0x000ee8000c1e1500 */
[----:B0-----:R0:W3:Y:S02]  /*473c0*/  LDG.E.U16 R26, desc[UR10][R8.64] ;  /* 0x0000000a081a7981 */ /* 0x0010e4000c1e1500 */
[----:B0-----:R-:W-:-:S02]  /*473d0*/  IMAD.WIDE R8, R0, 0x2, R12 ;  /* 0x0000000200087825 */ /* 0x001fc400078e020c */
[----:B------:R-:W3:Y:S04]  /*473e0*/  LDL.64 R12, [R1+0xdf8] ;  /* 0x000df800010c7983 */ /* 0x000ee80000100a00 */
[----:B------:R0:W3:Y:S01]  /*473f0*/  LDG.E.U16 R22, desc[UR10][R8.64] ;  /* 0x0000000a08167981 */ /* 0x0000e2000c1e1500 */
[----:B--2---:R-:W-:-:S04]  /*47400*/  IMAD.WIDE R6, R0, 0x2, R14 ;  /* 0x0000000200067825 */ /* 0x004fc800078e020e */
[----:B------:R-:W-:-:S04]  /*47410*/  IMAD.WIDE R4, R0, 0x2, R16 ;  /* 0x0000000200047825 */ /* 0x000fc800078e0210 */
[C---:B0-----:R-:W-:Y:S01]  /*47420*/  IMAD.WIDE R8, R0.reuse, 0x2, R10 ;  /* 0x0000000200087825 */ /* 0x041fe200078e020a */
[----:B------:R-:W2:Y:S04]  /*47430*/  LDL.64 R16, [R1+0xdf0] ;  /* 0x000df00001107983 */ /* 0x000ea80000100a00 */
[----:B------:R-:W2:Y:S04]  /*47440*/  LDL.64 R14, [R1+0xde8] ;  /* 0x000de800010e7983 */ /* 0x000ea80000100a00 */
[----:B------:R-:W2:Y:S04]  /*47450*/  LDL.64 R10, [R1+0xde0] ;  /* 0x000de000010a7983 */ /* 0x000ea80000100a00 */
[----:B------:R3:W2:Y:S04]  /*47460*/  LDG.E.U16 R24, desc[UR10][R4.64] ;  /* 0x0000000a04187981 */ /* 0x0006a8000c1e1500 */
[----:B------:R0:W-:Y:S04]  /*47470*/  STL [R1+0x20], R28 ;  /* 0x0000201c01007387 */ /* 0x0001e80000100800 */
[----:B0-----:R-:W2:Y:S04]  /*47480*/  LDG.E.U16 R28, desc[UR10][R6.64] ;  /* 0x0000000a061c7981 */ /* 0x001ea8000c1e1500 */
[----:B--2---:R-:W-:Y:S04]  /*47490*/  STL [R1+0x2e70], R28 ;  /* 0x002e701c01007387 */ /* 0x004fe80000100800 */
[----:B----4-:R0:W-:Y:S04]  /*474a0*/  STL [R1+0x1c], R29 ;  /* 0x00001c1d01007387 */ /* 0x0101e80000100800 */
[----:B0-----:R0:W2:Y:S01]  /*474b0*/  LDG.E.U16 R29, desc[UR10][R8.64] ;  /* 0x0000000a081d7981 */ /* 0x0010a2000c1e1500 */
[----:B---3--:R-:W-:-:S04]  /*474c0*/  IMAD.WIDE R4, R0, 0x2, R20 ;  /* 0x0000000200047825 */ /* 0x008fc800078e0214 */
[----:B------:R-:W-:-:S04]  /*474d0*/  IMAD.WIDE R6, R0, 0x2, R18 ;  /* 0x0000000200067825 */ /* 0x000fc800078e0212 */
[C---:B0-----:R-:W-:Y:S01]  /*474e0*/  IMAD.WIDE R8, R0.reuse, 0x2, R12 ;  /* 0x0000000200087825 */ /* 0x041fe200078e020c */
[----:B--2---:R0:W-:Y:S04]  /*474f0*/  STL [R1+0x2e88], R29 ;  /* 0x002e881d01007387 */ /* 0x0041e80000100800 */
[----:B------:R-:W2:Y:S04]  /*47500*/  LDL.64 R18, [R1+0xdd0] ;  /* 0x000dd00001127983 */ /* 0x000ea80000100a00 */
[----:B------:R-:W3:Y:S04]  /*47510*/  LDL.64 R12, [R1+0xdc8] ;  /* 0x000dc800010c7983 */ /* 0x000ee80000100a00 */
[----:B0-----:R-:W4:Y:S04]  /*47520*/  LDL.64 R28, [R1+0xdd8] ;  /* 0x000dd800011c7983 */ /* 0x001f280000100a00 */
[----:B-----5:R0:W-:Y:S04]  /*47530*/  STL [R1+0x18], R27 ;  /* 0x0000181b01007387 */ /* 0x0201e80000100800 */
[----:B0-----:R-:W5:Y:S04]  /*47540*/  LDG.E.U16 R27, desc[UR10][R4.64] ;  /* 0x0000000a041b7981 */ /* 0x001f68000c1e1500 */
[----:B-----5:R-:W-:Y:S04]  /*47550*/  STL [R1+0x2e74], R27 ;  /* 0x002e741b01007387 */ /* 0x020fe80000100800 */
[----:B------:R0:W-:Y:S04]  /*47560*/  STL [R1+0x14], R26 ;  /* 0x0000141a01007387 */ /* 0x0001e80000100800 */
[----:B0-----:R-:W5:Y:S04]  /*47570*/  LDG.E.U16 R26, desc[UR10][R6.64] ;  /* 0x0000000a061a7981 */ /* 0x001f68000c1e1500 */
[----:B-----5:R-:W-:Y:S04]  /*47580*/  STL [R1+0x2e8c], R26 ;  /* 0x002e8c1a01007387 */ /* 0x020fe80000100800 */
[----:B------:R0:W-:Y:S04]  /*47590*/  STL [R1+0x10], R25 ;  /* 0x0000101901007387 */ /* 0x0001e80000100800 */
[----:B0-----:R0:W5:Y:S01]  /*475a0*/  LDG.E.U16 R25, desc[UR10][R8.64] ;  /* 0x0000000a08197981 */ /* 0x001162000c1e1500 */
[----:B------:R-:W-:-:S04]  /*475b0*/  IMAD.WIDE R4, R0, 0x2, R16 ;  /* 0x0000000200047825 */ /* 0x000fc800078e0210 */
[----:B------:R-:W-:-:S04]  /*475c0*/  IMAD.WIDE R6, R0, 0x2, R14 ;  /* 0x0000000200067825 */ /* 0x000fc800078e020e */
[----:B0-----:R-:W-:-:S05]  /*475d0*/  IMAD.WIDE R8, R0, 0x2, R10 ;  /* 0x0000000200087825 */ /* 0x001fca00078e020a */
[----:B------:R3:W2:Y:S02]  /*475e0*/  LDG.E.U16 R21, desc[UR10][R8.64] ;  /* 0x0000000a08157981 */ /* 0x0006a4000c1e1500 */
[C---:B---3--:R-:W-:Y:S02]  /*475f0*/  IMAD.WIDE R8, R0.reuse, 0x2, R12 ;  /* 0x0000000200087825 */ /* 0x048fe400078e020c */
[----:B-----5:R-:W-:Y:S04]  /*47600*/  STL [R1+0x2e78], R25 ;  /* 0x002e781901007387 */ /* 0x020fe80000100800 */
[----:B------:R-:W3:Y:S04]  /*47610*/  LDL.64 R16, [R1+0xdc0] ;  /* 0x000dc00001107983 */ /* 0x000ee80000100a00 */
[----:B------:R-:W5:Y:S04]  /*47620*/  LDL.64 R14, [R1+0xdb8] ;  /* 0x000db800010e7983 */ /* 0x000f680000100a00 */
[----:B------:R-:W5:Y:S04]  /*47630*/  LDL.64 R10, [R1+0xdb0] ;  /* 0x000db000010a7983 */ /* 0x000f680000100a00 */
[----:B------:R0:W-:Y:S04]  /*47640*/  STL [R1+0xc], R23 ;  /* 0x00000c1701007387 */ /* 0x0001e80000100800 */
[----:B------:R1:W-:Y:S04]  /*47650*/  STL [R1+0x8], R22 ;  /* 0x0000081601007387 */ /* 0x0003e80000100800 */
[----:B0-----:R4:W5:Y:S04]  /*47660*/  LDG.E.U16 R23, desc[UR10][R4.64] ;  /* 0x0000000a04177981 */ /* 0x001968000c1e1500 */
[----:B-1----:R2:W5:Y:S01]  /*47670*/  LDG.E.U16 R22, desc[UR10][R6.64] ;  /* 0x0000000a06167981 */ /* 0x002562000c1e1500 */
[----:B----4-:R-:W-:-:S04]  /*47680*/  IMAD.WIDE R4, R0, 0x2, R28 ;  /* 0x0000000200047825 */ /* 0x010fc800078e021c */
[C---:B--2---:R-:W-:Y:S02]  /*47690*/  IMAD.WIDE R6, R0.reuse, 0x2, R18 ;  /* 0x0000000200067825 */ /* 0x044fe400078e0212 */
[----:B------:R-:W2:Y:S04]  /*476a0*/  LDG.E.U16 R18, desc[UR10][R8.64] ;  /* 0x0000000a08127981 */ /* 0x000ea8000c1e1500 */
[----:B------:R3:W4:Y:S04]  /*476b0*/  LDG.E.U16 R20, desc[UR10][R4.64] ;  /* 0x0000000a04147981 */ /* 0x000728000c1e1500 */
[----:B------:R5:W2:Y:S01]  /*476c0*/  LDG.E.U16 R19, desc[UR10][R6.64] ;  /* 0x0000000a06137981 */ /* 0x000aa2000c1e1500 */
[----:B---3--:R-:W-:-:S04]  /*476d0*/  IMAD.WIDE R4, R0, 0x2, R16 ;  /* 0x0000000200047825 */ /* 0x008fc800078e0210 */
[----:B-----5:R-:W-:-:S04]  /*476e0*/  IMAD.WIDE R6, R0, 0x2, R14 ;  /* 0x0000000200067825 */ /* 0x020fc800078e020e */
[C---:B------:R-:W-:Y:S01]  /*476f0*/  IMAD.WIDE R8, R0.reuse, 0x2, R10 ;  /* 0x0000000200087825 */ /* 0x040fe200078e020a */
[----:B------:R-:W3:Y:S04]  /*47700*/  LDG.E.U16 R17, desc[UR10][R4.64] ;  /* 0x0000000a04117981 */ /* 0x000ee8000c1e1500 */
[----:B------:R-:W5:Y:S04]  /*47710*/  LDG.E.U16 R16, desc[UR10][R6.64] ;  /* 0x0000000a06107981 */ /* 0x000f68000c1e1500 */
[----:B------:R0:W5:Y:S04]  /*47720*/  LDG.E.U16 R15, desc[UR10][R8.64] ;  /* 0x0000000a080f7981 */ /* 0x000168000c1e1500 */
[----:B------:R-:W-:Y:S04]  /*47730*/  STL [R1+0x2e90], R23 ;  /* 0x002e901701007387 */ /* 0x000fe80000100800 */
[----:B------:R-:W-:Y:S04]  /*47740*/  STL [R1+0x2e7c], R22 ;  /* 0x002e7c1601007387 */ /* 0x000fe80000100800 */
[----:B------:R1:W-:Y:S04]  /*47750*/  STL [R1+0x4], R24 ;  /* 0x0000041801007387 */ /* 0x0003e80000100800 */
[----:B------:R-:W-:Y:S04]  /*47760*/  STL [R1+0x2e94], R21 ;  /* 0x002e941501007387 */ /* 0x000fe80000100800 */
[----:B------:R-:W5:Y:S04]  /*47770*/  LDL.64 R28, [R1+0xda8] ;  /* 0x000da800011c7983 */ /* 0x000f680000100a00 */
[----:B------:R-:W5:Y:S04]  /*47780*/  LDL.64 R26, [R1+0xda0] ;  /* 0x000da000011a7983 */ /* 0x000f680000100a00 */
[----:B------:R-:W0:Y:S04]  /*47790*/  LDL.64 R12, [R1+0xd98] ;  /* 0x000d9800010c7983 */ /* 0x000e280000100a00 */
[----:B----4-:R4:W-:Y:S04]  /*477a0*/  STL [R1+0x2e80], R20 ;  /* 0x002e801401007387 */ /* 0x0109e80000100800 */
[----:B--2---:R-:W-:Y:S04]  /*477b0*/  STL [R1+0x2e98], R19 ;  /* 0x002e981301007387 */ /* 0x004fe80000100800 */
[----:B------:R2:W-:Y:S04]  /*477c0*/  STL [R1+0x2e84], R18 ;  /* 0x002e841201007387 */ /* 0x0005e80000100800 */
[----:B-1----:R-:W2:Y:S04]  /*477d0*/  LDL.64 R24, [R1+0xd90] ;  /* 0x000d900001187983 */ /* 0x002ea80000100a00 */
[----:B------:R-:W2:Y:S04]  /*477e0*/  LDL.64 R22, [R1+0xd80] ;  /* 0x000d800001167983 */ /* 0x000ea80000100a00 */
[----:B------:R-:W2:Y:S04]  /*477f0*/  LDL.64 R10, [R1+0xd78] ;  /* 0x000d7800010a7983 */ /* 0x000ea80000100a00 */
[----:B---3--:R-:W-:Y:S04]  /*47800*/  STL [R1+0x2e9c], R17 ;  /* 0x002e9c1101007387 */ /* 0x008fe80000100800 */
[----:B-----5:R1:W-:Y:S01]  /*47810*/  STL [R1+0x2ea0], R16 ;  /* 0x002ea01001007387 */ /* 0x0203e20000100800 */
[----:B------:R-:W-:-:S04]  /*47820*/  IMAD.WIDE R4, R0, 0x2, R28 ;  /* 0x0000000200047825 */ /* 0x000fc800078e021c */
[----:B------:R-:W-:-:S04]  /*47830*/  IMAD.WIDE R6, R0, 0x2, R26 ;  /* 0x0000000200067825 */ /* 0x000fc800078e021a */
[C---:B0-----:R-:W-:Y:S01]  /*47840*/  IMAD.WIDE R8, R0.reuse, 0x2, R12 ;  /* 0x0000000200087825 */ /* 0x041fe200078e020c */
[----:B------:R0:W3:Y:S04]  /*47850*/  LDG.E.U16 R14, desc[UR10][R4.64] ;  /* 0x0000000a040e7981 */ /* 0x0000e8000c1e1500 */
[----:B------:R5:W3:Y:S04]  /*47860*/  LDG.E.U16 R13, desc[UR10][R6.64] ;  /* 0x0000000a060d7981 */ /* 0x000ae8000c1e1500 */
[----:B------:R0:W3:Y:S04]  /*47870*/  LDG.E.U16 R12, desc[UR10][R8.64] ;  /* 0x0000000a080c7981 */ /* 0x0000e8000c1e1500 */
[----:B------:R1:W-:Y:S04]  /*47880*/  STL [R1+0x2ea4], R15 ;  /* 0x002ea40f01007387 */ /* 0x0003e80000100800 */
[----:B----4-:R-:W4:Y:S04]  /*47890*/  LDL.64 R20, [R1+0xd70] ;  /* 0x000d700001147983 */ /* 0x010f280000100a00 */
[----:B--2---:R-:W2:Y:S01]  /*478a0*/  LDL.64 R18, [R1+0xd68] ;  /* 0x000d680001127983 */ /* 0x004ea20000100a00 */
[----:B0-----:R-:W-:-:S04]  /*478b0*/  IMAD.WIDE R4, R0, 0x2, R24 ;  /* 0x0000000200047825 */ /* 0x001fc800078e0218 */
[----:B-----5:R-:W-:-:S04]  /*478c0*/  IMAD.WIDE R6, R0, 0x2, R22 ;  /* 0x0000000200067825 */ /* 0x020fc800078e0216 */
[C---:B------:R-:W-:Y:S02]  /*478d0*/  IMAD.WIDE R8, R0.reuse, 0x2, R10 ;  /* 0x0000000200087825 */ /* 0x040fe400078e020a */
[----:B------:R4:W5:Y:S04]  /*478e0*/  LDG.E.U16 R11, desc[UR10][R4.64] ;  /* 0x0000000a040b7981 */ /* 0x000968000c1e1500 */
[----:B------:R2:W5:Y:S04]  /*478f0*/  LDG.E.U16 R10, desc[UR10][R6.64] ;  /* 0x0000000a060a7981 */ /* 0x000568000c1e1500 */
[----:B------:R-:W5:Y:S04]  /*47900*/  LDG.E.U16 R9, desc[UR10][R8.64] ;  /* 0x0000000a08097981 */ /* 0x000f68000c1e1500 */
[----:B---3--:R0:W-:Y:S04]  /*47910*/  STL [R1+0x2ea8], R14 ;  /* 0x002ea80e01007387 */ /* 0x0081e80000100800 */
[----:B------:R3:W-:Y:S04]  /*47920*/  STL [R1+0x2eac], R13 ;  /* 0x002eac0d01007387 */ /* 0x0007e80000100800 */
[----:B------:R0:W-:Y:S04]  /*47930*/  STL [R1+0x2eb0], R12 ;  /* 0x002eb00c01007387 */ /* 0x0001e80000100800 */
[----:B-1----:R-:W3:Y:S01]  /*47940*/  LDL.64 R16, [R1+0xd60] ;  /* 0x000d600001107983 */ /* 0x002ee20000100a00 */
[----:B----4-:R-:W-:-:S04]  /*47950*/  IMAD.WIDE R4, R0, 0x2, R20 ;  /* 0x0000000200047825 */ /* 0x010fc800078e0214 */
[C---:B--2---:R-:W-:Y:S01]  /*47960*/  IMAD.WIDE R6, R0.reuse, 0x2, R18 ;  /* 0x0000000200067825 */ /* 0x044fe200078e0212 */
[----:B------:R1:W2:Y:S05]  /*47970*/  LDG.E.U16 R8, desc[UR10][R4.64] ;  /* 0x0000000a04087981 */ /* 0x0002aa000c1e1500 */
[----:B------:R-:W4:Y:S04]  /*47980*/  LDG.E.U16 R7, desc[UR10][R6.64] ;  /* 0x0000000a06077981 */ /* 0x000f28000c1e1500 */
[----:B-----5:R5:W-:Y:S04]  /*47990*/  STL [R1+0x2eb4], R11 ;  /* 0x002eb40b01007387 */ /* 0x020be80000100800 */
[----:B------:R0:W-:Y:S04]  /*479a0*/  STL [R1+0x2eb8], R10 ;  /* 0x002eb80a01007387 */ /* 0x0001e80000100800 */
[----:B------:R0:W-:Y:S04]  /*479b0*/  STL [R1+0x2ebc], R9 ;  /* 0x002ebc0901007387 */ /* 0x0001e80000100800 */
[----:B------:R-:W4:Y:S04]  /*479c0*/  LDL.64 R28, [R1+0xd58] ;  /* 0x000d5800011c7983 */ /* 0x000f280000100a00 */
[----:B------:R-:W4:Y:S04]  /*479d0*/  LDL.64 R18, [R1+0xd88] ;  /* 0x000d880001127983 */ /* 0x000f280000100a00 */
[----:B------:R-:W4:Y:S04]  /*479e0*/  LDL.LU R15, [R1+0x66c] ;  /* 0x00066c00010f7983 */ /* 0x000f280000300800 */
[----:B0-----:R-:W4:Y:S04]  /*479f0*/  LDL.LU R14, [R1+0x658] ;  /* 0x00065800010e7983 */ /* 0x001f280000300800 */
[----:B---3--:R-:W3:Y:S04]  /*47a00*/  LDL.LU R13, [R1+0x65c] ;  /* 0x00065c00010d7983 */ /* 0x008ee80000300800 */
[----:B------:R-:W3:Y:S04]  /*47a10*/  LDL.LU R12, [R1+0x648] ;  /* 0x00064800010c7983 */ /* 0x000ee80000300800 */
[----:B-----5:R-:W5:Y:S04]  /*47a20*/  LDL.LU R11, [R1+0x64c] ;  /* 0x00064c00010b7983 */ /* 0x020f680000300800 */
[----:B------:R-:W3:Y:S04]  /*47a30*/  LDL.LU R10, [R1+0x680] ;  /* 0x00068000010a7983 */ /* 0x000ee80000300800 */
[----:B------:R-:W3:Y:S01]  /*47a40*/  LDL.LU R9, [R1+0x684] ;  /* 0x0006840001097983 */ /* 0x000ee20000300800 */
[----:B-1----:R-:W-:-:S05]  /*47a50*/  IMAD.WIDE R4, R0, 0x2, R16 ;  /* 0x0000000200047825 */ /* 0x002fca00078e0210 */
[----:B------:R0:W3:Y:S04]  /*47a60*/  LDG.E.U16 R24, desc[UR10][R4.64] ;  /* 0x0000000a04187981 */ /* 0x0000e8000c1e1500 */
[----:B--2---:R1:W-:Y:S04]  /*47a70*/  STL [R1+0x2ec0], R8 ;  /* 0x002ec00801007387 */ /* 0x0043e80000100800 */
[----:B----4-:R2:W-:Y:S04]  /*47a80*/  STL [R1+0x2ec4], R7 ;  /* 0x002ec40701007387 */ /* 0x0105e80000100800 */
[----:B------:R-:W4:Y:S04]  /*47a90*/  LDL.LU R27, [R1+0x670] ;  /* 0x00067000011b7983 */ /* 0x000f280000300800 */
[----:B------:R-:W4:Y:S04]  /*47aa0*/  LDL.LU R26, [R1+0x674] ;  /* 0x00067400011a7983 */ /* 0x000f280000300800 */
[----:B------:R-:W5:Y:S04]  /*47ab0*/  LDL.LU R25, [R1+0x660] ;  /* 0x0006600001197983 */ /* 0x000f680000300800 */
[----:B------:R-:W5:Y:S04]  /*47ac0*/  LDL.LU R23, [R1+0x664] ;  /* 0x0006640001177983 */ /* 0x000f680000300800 */
[----:B------:R-:W5:Y:S01]  /*47ad0*/  LDL.LU R22, [R1+0x650] ;  /* 0x0006500001167983 */ /* 0x000f620000300800 */
[----:B0-----:R-:W-:-:S03]  /*47ae0*/  IMAD.WIDE R4, R0, 0x2, R28 ;  /* 0x0000000200047825 */ /* 0x001fc600078e021c */
[----:B------:R-:W5:Y:S04]  /*47af0*/  LDL.LU R21, [R1+0x654] ;  /* 0x0006540001157983 */ /* 0x000f680000300800 */
[----:B------:R-:W5:Y:S04]  /*47b00*/  LDL.LU R20, [R1+0x640] ;  /* 0x0006400001147983 */ /* 0x000f680000300800 */
[----:B------:R-:W5:Y:S04]  /*47b10*/  LDL.LU R17, [R1+0x644] ;  /* 0x0006440001117983 */ /* 0x000f680000300800 */
[----:B------:R-:W5:Y:S04]  /*47b20*/  LDL.LU R16, [R1+0x678] ;  /* 0x0006780001107983 */ /* 0x000f680000300800 */
[----:B------:R4:W5:Y:S04]  /*47b30*/  LDG.E.U16 R6, desc[UR10][R4.64] ;  /* 0x0000000a04067981 */ /* 0x000968000c1e1500 */
[----:B-1----:R-:W5:Y:S04]  /*47b40*/  LDL.LU R8, [R1+0x67c] ;  /* 0x00067c0001087983 */ /* 0x002f680000300800 */
[----:B--2---:R-:W2:Y:S04]  /*47b50*/  LDL.LU R7, [R1+0x668] ;  /* 0x0006680001077983 */ /* 0x004ea80000300800 */
[----:B---3--:R0:W-:Y:S01]  /*47b60*/  STL [R1+0x2e64], R24 ;  /* 0x002e641801007387 */ /* 0x0081e20000100800 */
[C---:B----4-:R-:W-:Y:S01]  /*47b70*/  FMUL R5, R2.reuse, R26 ;  /* 0x0000001a02057220 */ /* 0x050fe20000400000 */
[----:B-----5:R-:W-:-:S02]  /*47b80*/  FMUL R4, R2, R25 ;  /* 0x0000001902047220 */ /* 0x020fc40000400000 */
[----:B0-----:R-:W3:Y:S04]  /*47b90*/  LDL.LU R24, [R1+0x1f8] ;  /* 0x0001f80001187983 */ /* 0x001ee80000300800 */
[----:B------:R0:W-:Y:S02]  /*47ba0*/  STL [R1+0x2ec8], R6 ;  /* 0x002ec80601007387 */ /* 0x0001e40000100800 */
[----:B0-----:R-:W-:-:S05]  /*47bb0*/  FMUL R6, R2, R27 ;  /* 0x0000001b02067220 */ /* 0x001fca0000400000 */
[----:B------:R0:W-:Y:S04]  /*47bc0*/  STL [R1+0x310], R6 ;  /* 0x0003100601007387 */ /* 0x0001e80000100800 */
[----:B------:R1:W-:Y:S04]  /*47bd0*/  STL [R1+0x314], R5 ;  /* 0x0003140501007387 */ /* 0x0003e80000100800 */
[----:B------:R4:W-:Y:S01]  /*47be0*/  STL [R1+0xe0], R4 ;  /* 0x0000e00401007387 */ /* 0x0009e20000100800 */
[C---:B0-----:R-:W-:Y:S01]  /*47bf0*/  FMUL R6, R2.reuse, R23 ;  /* 0x0000001702067220 */ /* 0x041fe20000400000 */
[C---:B-1----:R-:W-:Y:S01]  /*47c00*/  FMUL R5, R2.reuse, R22 ;  /* 0x0000001602057220 */ /* 0x042fe20000400000 */
[----:B----4-:R-:W-:-:S03]  /*47c10*/  FMUL R4, R2, R21 ;  /* 0x0000001502047220 */ /* 0x010fc60000400000 */
[----:B------:R-:W-:Y:S04]  /*47c20*/  STL [R1+0xe4], R6 ;  /* 0x0000e40601007387 */ /* 0x000fe80000100800 */
[----:B------:R-:W-:Y:S04]  /*47c30*/  STL [R1+0xd0], R5 ;  /* 0x0000d00501007387 */ /* 0x000fe80000100800 */
[----:B------:R0:W-:Y:S02]  /*47c40*/  STL [R1+0xd4], R4 ;  /* 0x0000d40401007387 */ /* 0x0001e40000100800 */
[----:B0-----:R-:W-:-:S06]  /*47c50*/  IMAD.WIDE R4, R0, 0x2, R18 ;  /* 0x0000000200047825 */ /* 0x001fcc00078e0212 */
[----:B------:R2:W4:Y:S01]  /*47c60*/  LDG.E.U16 R4, desc[UR10][R4.64] ;  /* 0x0000000a04047981 */ /* 0x000522000c1e1500 */
[C---:B------:R-:W-:Y:S01]  /*47c70*/  FMUL R6, R2.reuse, R20 ;  /* 0x0000001402067220 */ /* 0x040fe20000400000 */
[----:B------:R-:W-:-:S04]  /*47c80*/  FMUL R2, R2, R17 ;  /* 0x0000001102027220 */ /* 0x000fc80000400000 */
[----:B------:R-:W-:Y:S04]  /*47c90*/  STL [R1+0xc0], R6 ;  /* 0x0000c00601007387 */ /* 0x000fe80000100800 */
[----:B------:R-:W5:Y:S04]  /*47ca0*/  LDL.LU R0, [R1+0x2ed0] ;  /* 0x002ed00001007983 */ /* 0x000f680000300800 */
[----:B------:R0:W-:Y:S01]  /*47cb0*/  STL [R1+0xc4], R2 ;  /* 0x0000c40201007387 */ /* 0x0001e20000100800 */
[C---:B--2---:R-:W-:Y:S01]  /*47cc0*/  FMUL R5, R3.reuse, R7 ;  /* 0x0000000703057220 */ /* 0x044fe20000400000 */
[----:B0-----:R-:W-:-:S02]  /*47cd0*/  FMUL R2, R3, R8 ;  /* 0x0000000803027220 */ /* 0x001fc40000400000 */
[----:B----4-:R0:W-:Y:S02]  /*47ce0*/  STL [R1+0x2e68], R4 ;  /* 0x002e680401007387 */ /* 0x0101e40000100800 */
[----:B0-----:R-:W-:-:S05]  /*47cf0*/  FMUL R4, R3, R16 ;  /* 0x0000001003047220 */ /* 0x001fca0000400000 */
        /* <DEDUP_REMOVED lines=8> */
[----:B------:R2:W-:Y:S04]  /*47d80*/  STL [R1+0xdc], R5 ;  /* 0x0000dc0501007387 */ /* 0x0005e80000100800 */
[----:B------:R-:W4:Y:S01]  /*47d90*/  LDL.LU R7, [R1+0x740] ;  /* 0x0007400001077983 */ /* 0x000f220000300800 */
[C---:B0-----:R-:W-:Y:S01]  /*47da0*/  FMUL R4, R3.reuse, R12 ;  /* 0x0000000c03047220 */ /* 0x041fe20000400000 */
[----:B-1----:R-:W-:Y:S01]  /*47db0*/  FMUL R2, R3, R11 ;  /* 0x0000000b03027220 */ /* 0x002fe20000400000 */
[----:B---3--:R-:W-:-:S03]  /*47dc0*/  FMUL R3, R24, R10 ;  /* 0x0000000a18037220 */ /* 0x008fc60000400000 */
[----:B------:R-:W-:Y:S04]  /*47dd0*/  STL [R1+0xc8], R4 ;  /* 0x0000c80401007387 */ /* 0x000fe80000100800 */
[----:B------:R0:W-:Y:S04]  /*47de0*/  STL [R1+0xcc], R2 ;  /* 0x0000cc0201007387 */ /* 0x0001e80000100800 */
[----:B------:R-:W3:Y:S04]  /*47df0*/  LDL.LU R6, [R1+0x744] ;  /* 0x0007440001067983 */ /* 0x000ee80000300800 */
[----:B------:R1:W-:Y:S04]  /*47e00*/  STL [R1+0x280], R3 ;  /* 0x0002800301007387 */ /* 0x0003e80000100800 */
[----:B--2---:R-:W2:Y:S01]  /*47e10*/  LDL.LU R5, [R1+0x760] ;  /* 0x0007600001057983 */ /* 0x004ea20000300800 */
[----:B0-----:R-:W-:-:S05]  /*47e20*/  FMUL R2, R24, R9 ;  /* 0x0000000918027220 */ /* 0x001fca0000400000 */
[----:B------:R0:W-:Y:S04]  /*47e30*/  STL [R1+0x284], R2 ;  /* 0x0002840201007387 */ /* 0x0001e80000100800 */
[----:B------:R-:W5:Y:S04]  /*47e40*/  LDL.LU R4, [R1+0x764] ;  /* 0x0007640001047983 */ /* 0x000f680000300800 */
[----:B-1----:R-:W5:Y:S04]  /*47e50*/  LDL.LU R3, [R1+0x750] ;  /* 0x0007500001037983 */ /* 0x002f680000300800 */
        /* <DEDUP_REMOVED lines=18> */
[----:B----4-:R-:W-:-:S05]  /*47f80*/  FMUL R7, R24, R7 ;  /* 0x0000000718077220 */ /* 0x010fca0000400000 */
[----:B------:R0:W-:Y:S04]  /*47f90*/  STL [R1+0x270], R7 ;  /* 0x0002700701007387 */ /* 0x0001e80000100800 */
[----:B------:R-:W4:Y:S01]  /*47fa0*/  LDL.LU R26, [R1+0x480] ;  /* 0x00048000011a7983 */ /* 0x000f220000300800 */
[----:B0-----:R-:W0:Y:S01]  /*47fb0*/  S2R R7, SR_TID.X ;  /* 0x0000000000077919 */ /* 0x001e220000002100 */
[C---:B---3--:R-:W-:Y:S01]  /*47fc0*/  FMUL R6, R24.reuse, R6 ;  /* 0x0000000618067220 */ /* 0x048fe20000400000 */
[----:B--2---:R-:W-:-:S04]  /*47fd0*/  FMUL R5, R24, R5 ;  /* 0x0000000518057220 */ /* 0x004fc80000400000 */
[----:B------:R-:W-:Y:S04]  /*47fe0*/  STL [R1+0x274], R6 ;  /* 0x0002740601007387 */ /* 0x000fe80000100800 */
[----:B------:R-:W2:Y:S04]  /*47ff0*/  LDL.LU R27, [R1+0x478] ;  /* 0x00047800011b7983 */ /* 0x000ea80000300800 */
[----:B------:R-:W3:Y:S04]  /*48000*/  LDL.LU R29, [R1+0x470] ;  /* 0x00047000011d7983 */ /* 0x000ee80000300800 */
[----:B------:R-:W2:Y:S04]  /*48010*/  LDL.LU R28, [R1+0x468] ;  /* 0x00046800011c7983 */ /* 0x000ea80000300800 */
[----:B------:R5:W-:Y:S02]  /*48020*/  STL [R1+0x260], R5 ;  /* 0x0002600501007387 */ /* 0x000be40000100800 */
[C---:B-----5:R-:W-:Y:S01]  /*48030*/  FMUL R5, R24.reuse, R4 ;  /* 0x0000000418057220 */ /* 0x060fe20000400000 */
[C---:B------:R-:W-:Y:S01]  /*48040*/  FMUL R4, R24.reuse, R3 ;  /* 0x0000000318047220 */ /* 0x040fe20000400000 */
[----:B------:R-:W-:Y:S01]  /*48050*/  FMUL R3, R24, R2 ;  /* 0x0000000218037220 */ /* 0x000fe20000400000 */
[----:B0-----:R-:W-:-:S05]  /*48060*/  IMAD.SHL.U32 R7, R7, 0x10, RZ ;  /* 0x0000001007077824 */ /* 0x001fca00078e00ff */
[----:B------:R-:W-:-:S05]  /*48070*/  LOP3.LUT R7, R7, 0x1c0, RZ, 0xc0, !PT ;  /* 0x000001c007077812 */ /* 0x000fca00078ec0ff */
[----:B------:R-:W0:Y:S04]  /*48080*/  LDS R2, [R7+UR7+0x43800] ;  /* 0x0438000707027984 */ /* 0x000e280008000800 */
[----:B------:R-:W-:Y:S04]  /*48090*/  STL [R1+0x264], R5 ;  /* 0x0002640501007387 */ /* 0x000fe80000100800 */
[----:B------:R-:W-:Y:S04]  /*480a0*/  STL [R1+0x1f0], R4 ;  /* 0x0001f00401007387 */ /* 0x000fe80000100800 */
[----:B------:R-:W1:Y:S04]  /*480b0*/  LDS R4, [R7+UR7+0x43a00] ;  /* 0x043a000707047984 */ /* 0x000e680008000800 */
[----:B------:R-:W-:Y:S04]  /*480c0*/  STL [R1+0x1f4], R3 ;  /* 0x0001f40301007387 */ /* 0x000fe80000100800 */
[----:B------:R-:W5:Y:S04]  /*480d0*/  LDS R3, [R7+UR7+0x43e00] ;  /* 0x043e000707037984 */ /* 0x000f680008000800 */
[----:B0-----:R-:W-:Y:S04]  /*480e0*/  STL [R1+0x6b8], R2 ;  /* 0x0006b80201007387 */ /* 0x001fe80000100800 */
[----:B------:R-:W0:Y:S01]  /*480f0*/  LDS R2, [R7+UR7+0x43c00] ;  /* 0x043c000707027984 */ /* 0x000e220008000800 */
[----:B------:R-:W-:Y:S06]  /*48100*/  BAR.SYNC.DEFER_BLOCKING 0x0 ;  /* 0x0000000000007b1d */ /* 0x000fec0000010000 */
[----:B-1----:R-:W-:Y:S04]  /*48110*/  STL [R1+0x6bc], R4 ;  /* 0x0006bc0401007387 */ /* 0x002fe80000100800 */
[----:B-----5:R-:W-:Y:S04]  /*48120*/  STL [R1+0x6c4], R3 ;  /* 0x0006c40301007387 */ /* 0x020fe80000100800 */
[----:B------:R1:W-:Y:S04]  /*48130*/  STS.U16 [R0+UR7+0x47000], R22 ;  /* 0x0470001600007988 */ /* 0x0003e80008000407 */
[----:B------:R5:W-:Y:S04]  /*48140*/  STS.U16 [R0+UR7+0x47800], R25 ;  /* 0x0478001900007988 */ /* 0x000be80008000407 */
[----:B0-----:R-:W-:Y:S04]  /*48150*/  STL [R1+0x6c0], R2 ;  /* 0x0006c00201007387 */ /* 0x001fe80000100800 */
[----:B-1----:R-:W2:Y:S04]  /*48160*/  LDL.LU R22, [R1+0x460] ;  /* 0x0004600001167983 */ /* 0x002ea80000300800 */
[----:B-----5:R-:W5:Y:S04]  /*48170*/  LDL.LU R25, [R1+0x458] ;  /* 0x0004580001197983 */ /* 0x020f680000300800 */
[----:B------:R-:W2:Y:S04]  /*48180*/  LDL.LU R6, [R1+0x448] ;  /* 0x0004480001067983 */ /* 0x000ea80000300800 */
        /* <DEDUP_REMOVED lines=30> */
[----:B---3--:R1:W-:Y:S04]  /*48370*/  STS.U16 [R0+UR7+0x49800], R29 ;  /* 0x0498001d00007988 */ /* 0x0083e80008000407 */
[----:B------:R3:W-:Y:S04]  /*48380*/  STS.U16 [R0+UR7+0x49000], R27 ;  /* 0x0490001b00007988 */ /* 0x0007e80008000407 */
[----:B------:R3:W-:Y:S04]  /*48390*/  STS.U16 [R0+UR7+0x4a000], R28 ;  /* 0x04a0001c00007988 */ /* 0x0007e80008000407 */
[----:B0-----:R-:W4:Y:S04]  /*483a0*/  LDL.LU R26, [R1+0x1d4] ;  /* 0x0001d400011a7983 */ /* 0x001f280000300800 */
[----:B-1----:R-:W4:Y:S04]  /*483b0*/  LDL.LU R29, [R1+0x1cc] ;  /* 0x0001cc00011d7983 */ /* 0x002f280000300800 */
[----:B------:R-:W4:Y:S04]  /*483c0*/  LDL.LU R3, [R1+0x1c4] ;  /* 0x0001c40001037983 */ /* 0x000f280000300800 */
[----:B------:R-:W4:Y:S04]  /*483d0*/  LDL.LU R4, [R1+0x1bc] ;  /* 0x0001bc0001047983 */ /* 0x000f280000300800 */
[----:B------:R-:W4:Y:S04]  /*483e0*/  LDL.LU R5, [R1+0x1b4] ;  /* 0x0001b40001057983 */ /* 0x000f280000300800 */
[----:B---3--:R-:W3:Y:S04]  /*483f0*/  LDL.LU R27, [R1+0x5c] ;  /* 0x00005c00011b7983 */ /* 0x008ee80000300800 */
[----:B------:R-:W3:Y:S04]  /*48400*/  LDL.LU R28, [R1+0x54] ;  /* 0x00005400011c7983 */ /* 0x000ee80000300800 */
[----:B------:R-:W3:Y:S04]  /*48410*/  LDL.LU R2, [R1+0x2c] ;  /* 0x00002c0001027983 */ /* 0x000ee80000300800 */
[----:B------:R0:W-:Y:S04]  /*48420*/  STS.U16 [R0+UR7+0x45000], R18 ;  /* 0x0450001200007988 */ /* 0x0001e80008000407 */
[----:B------:R-:W3:Y:S04]  /*48430*/  LDL.LU R24, [R1+0x24] ;  /* 0x0000240001187983 */ /* 0x000ee80000300800 */
[----:B------:R1:W-:Y:S04]  /*48440*/  STS.U16 [R0+UR7+0x46000], R20 ;  /* 0x0460001400007988 */ /* 0x0003e80008000407 */
[----:B------:R1:W-:Y:S04]  /*48450*/  STS.U16 [R0+UR7+0x4a800], R22 ;  /* 0x04a8001600007988 */ /* 0x0003e80008000407 */
[----:B-----5:R5:W-:Y:S04]  /*48460*/  STS.U16 [R0+UR7+0x4b000], R25 ;  /* 0x04b0001900007988 */ /* 0x020be80008000407 */
[----:B0-----:R-:W3:Y:S04]  /*48470*/  LDL.LU R18, [R1+0x1c] ;  /* 0x00001c0001127983 */ /* 0x001ee80000300800 */
[----:B-1----:R-:W3:Y:S04]  /*48480*/  LDL.LU R20, [R1+0x14] ;  /* 0x0000140001147983 */ /* 0x002ee80000300800 */
[----:B------:R-:W3:Y:S04]  /*48490*/  LDL.LU R22, [R1+0xc] ;  /* 0x00000c0001167983 */ /* 0x000ee80000300800 */
[----:B-----5:R-:W5:Y:S04]  /*484a0*/  LDL.LU R25, [R1+0x4] ;  /* 0x0000040001197983 */ /* 0x020f680000300800 */
[----:B--2---:R0:W-:Y:S04]  /*484b0*/  STS.U16 [R0+UR7+0x4b800], R6 ;  /* 0x04b8000600007988 */ /* 0x0041e80008000407 */
[----:B0-----:R-:W2:Y:S04]  /*484c0*/  LDL.LU R6, [R1+0x2ecc] ;  /* 0x002ecc0001067983 */ /* 0x001ea80000300800 */
        /* <DEDUP_REMOVED lines=13> */
[----:B----4-:R-:W-:Y:S04]  /*485a0*/  STS.U16 [R0+UR7+0x53000], R23 ;  /* 0x0530001700007988 */ /* 0x010fe80008000407 */
[----:B------:R-:W-:Y:S04]  /*485b0*/  STS.U16 [R0+UR7+0x53800], R26 ;  /* 0x0538001a00007988 */ /* 0x000fe80008000407 */
[----:B------:R-:W-:Y:S04]  /*485c0*/  STS.U16 [R0+UR7+0x54000], R29 ;  /* 0x0540001d00007988 */ /* 0x000fe80008000407 */
[----:B---3--:R-:W-:Y:S04]  /*485d0*/  STS.U16 [R0+UR7+0x56000], R27 ;  /* 0x0560001b00007988 */ /* 0x008fe80008000407 */
[----:B------:R-:W-:Y:S04]  /*485e0*/  STS.U16 [R0+UR7+0x56800], R28 ;  /* 0x0568001c00007988 */ /* 0x000fe80008000407 */
        /* <DEDUP_REMOVED lines=17> */
[----:B------:R-:W3:Y:S04]  /*48700*/  LDL.LU R29, [R1+0x2e88] ;  /* 0x002e8800011d7983 */ /* 0x000ee80000300800 */
[----:B------:R-:W4:Y:S04]  /*48710*/  LDL.LU R27, [R1+0x508] ;  /* 0x00050800011b7983 */ /* 0x000f280000300800 */
[----:B------:R-:W4:Y:S04]  /*48720*/  LDL.LU R28, [R1+0x504] ;  /* 0x00050400011c7983 */ /* 0x000f280000300800 */
[----:B------:R0:W-:Y:S04]  /*48730*/  STS.U16 [R0+UR7+0x54800], R3 ;  /* 0x0548000300007988 */ /* 0x0001e80008000407 */
[----:B------:R1:W-:Y:S04]  /*48740*/  STS.U16 [R0+UR7+0x55000], R4 ;  /* 0x0550000400007988 */ /* 0x0003e80008000407 */
[----:B------:R0:W-:Y:S04]  /*48750*/  STS.U16 [R0+UR7+0x55800], R5 ;  /* 0x0558000500007988 */ /* 0x0001e80008000407 */
[----:B------:R0:W-:Y:S04]  /*48760*/  STS.U16 [R0+UR7+0x57800], R24 ;  /* 0x0578001800007988 */ /* 0x0001e80008000407 */
[----:B------:R1:W-:Y:S04]  /*48770*/  STS.U16 [R0+UR7+0x58000], R18 ;  /* 0x0580001200007988 */ /* 0x0003e80008000407 */
[----:B------:R5:W-:Y:S04]  /*48780*/  STS.U16 [R0+UR7+0x58800], R20 ;  /* 0x0588001400007988 */ /* 0x000be80008000407 */
[----:B0-----:R-:W4:Y:S04]  /*48790*/  LDL.LU R3, [R1+0x4f0] ;  /* 0x0004f00001037983 */ /* 0x001f280000300800 */
[----:B-1----:R-:W4:Y:S04]  /*487a0*/  LDL.LU R4, [R1+0x4ec] ;  /* 0x0004ec0001047983 */ /* 0x002f280000300800 */
[----:B------:R-:W4:Y:S04]  /*487b0*/  LDL.LU R5, [R1+0x4e0] ;  /* 0x0004e00001057983 */ /* 0x000f280000300800 */
[----:B------:R-:W4:Y:S04]  /*487c0*/  LDL.LU R24, [R1+0x4dc] ;  /* 0x0004dc0001187983 */ /* 0x000f280000300800 */
[----:B------:R-:W4:Y:S04]  /*487d0*/  LDL.LU R18, [R1+0x4cc] ;  /* 0x0004cc0001127983 */ /* 0x000f280000300800 */
[----:B------:R0:W-:Y:S04]  /*487e0*/  STS.U16 [R0+UR7+0x59000], R22 ;  /* 0x0590001600007988 */ /* 0x0001e80008000407 */
[----:B-----5:R-:W5:Y:S04]  /*487f0*/  LDL.LU R20, [R1+0x4c8] ;  /* 0x0004c80001147983 */ /* 0x020f680000300800 */
[----:B------:R1:W-:Y:S04]  /*48800*/  STS.U16 [R0+UR7+0x59800], R25 ;  /* 0x0598001900007988 */ /* 0x0003e80008000407 */
[----:B0-----:R-:W4:Y:S04]  /*48810*/  LDL.LU R22, [R1+0x4c4] ;  /* 0x0004c40001167983 */ /* 0x001f280000300800 */
[----:B-1----:R-:W5:Y:S04]  /*48820*/  LDL.LU R25, [R1+0x4b8] ;  /* 0x0004b80001197983 */ /* 0x002f680000300800 */
[----:B------:R0:W-:Y:S02]  /*48830*/  STS.U16 [R0+UR7+0x57000], R2 ;  /* 0x0570000200007988 */ /* 0x0001e40008000407 */
[----:B0-----:R-:W-:-:S02]  /*48840*/  LOP3.LUT R2, R0, 0x40, RZ, 0x3c, !PT ;  /* 0x0000004000027812 */ /* 0x001fc400078e3cff */
[----:B--2---:R-:W-:Y:S04]  /*48850*/  STS.U16 [R0+UR7+0x5a800], R26 ;  /* 0x05a8001a00007988 */ /* 0x004fe80008000407 */
[----:B---3--:R0:W-:Y:S04]  /*48860*/  STS.U16 [R0+UR7+0x5a000], R29 ;  /* 0x05a0001d00007988 */ /* 0x0081e80008000407 */
[----:B0-----:R-:W2:Y:S04]  /*48870*/  LDL.LU R29, [R1+0x4f4] ;  /* 0x0004f400011d7983 */ /* 0x001ea80000300800 */
[----:B------:R-:W3:Y:S04]  /*48880*/  LDL.LU R26, [R1+0x500] ;  /* 0x00050000011a7983 */ /* 0x000ee80000300800 */
[----:B------:R0:W-:Y:S04]  /*48890*/  STS.U16 [R0+UR7+0x5c800], R17 ;  /* 0x05c8001100007988 */ /* 0x0001e80008000407 */
[----:B------:R1:W-:Y:S04]  /*488a0*/  STS.U16 [R0+UR7+0x5c000], R19 ;  /* 0x05c0001300007988 */ /* 0x0003e80008000407 */
[----:B------:R0:W-:Y:S04]  /*488b0*/  STS.U16 [R0+UR7+0x5b800], R21 ;  /* 0x05b8001500007988 */ /* 0x0001e80008000407 */
[----:B------:R0:W-:Y:S04]  /*488c0*/  STS.U16 [R0+UR7+0x5b000], R23 ;  /* 0x05b0001700007988 */ /* 0x0001e80008000407 */
[----:B------:R-:W-:Y:S04]  /*488d0*/  STS.U16 [R0+UR7+0x5d000], R15 ;  /* 0x05d0000f00007988 */ /* 0x000fe80008000407 */
[----:B------:R-:W-:Y:S04]  /*488e0*/  STS.U16 [R0+UR7+0x5d800], R13 ;  /* 0x05d8000d00007988 */ /* 0x000fe80008000407 */
[----:B------:R-:W-:Y:S04]  /*488f0*/  STS.U16 [R0+UR7+0x5e000], R11 ;  /* 0x05e0000b00007988 */ /* 0x000fe80008000407 */
[----:B------:R-:W-:Y:S04]  /*48900*/  STS.U16 [R0+UR7+0x5e800], R9 ;  /* 0x05e8000900007988 */ /* 0x000fe80008000407 */
[----:B0-----:R-:W2:Y:S04]  /*48910*/  LDL.LU R17, [R1+0x4b4] ;  /* 0x0004b40001117983 */ /* 0x001ea80000300800 */
[----:B-1----:R-:W2:Y:S04]  /*48920*/  LDL.LU R19, [R1+0x4ac] ;  /* 0x0004ac0001137983 */ /* 0x002ea80000300800 */
[----:B------:R-:W-:Y:S04]  /*48930*/  STS.U16 [R0+UR7+0x5f000], R7 ;  /* 0x05f0000700007988 */ /* 0x000fe80008000407 */
[----:B------:R-:W-:Y:S04]  /*48940*/  STS.U16 [R0+UR7+0x5f800], R6 ;  /* 0x05f8000600007988 */ /* 0x000fe80008000407 */
[----:B------:R-:W2:Y:S04]  /*48950*/  LDL.LU R21, [R1+0x49c] ;  /* 0x00049c0001157983 */ /* 0x000ea80000300800 */
[----:B----4-:R0:W-:Y:S04]  /*48960*/  STS.U16 [R2+UR7+0x40400], R27 ;  /* 0x0404001b02007988 */ /* 0x0101e80008000407 */
[----:B------:R-:W4:Y:S04]  /*48970*/  LDL.LU R23, [R1+0x498] ;  /* 0x0004980001177983 */ /* 0x000f280000300800 */
[----:B------:R1:W-:Y:S04]  /*48980*/  STS.U16 [R2+UR7+0x40c00], R28 ;  /* 0x040c001c02007988 */ /* 0x0003e80008000407 */
[----:B0-----:R-:W4:Y:S04]  /*48990*/  LDL.LU R27, [R1+0x484] ;  /* 0x00048400011b7983 */ /* 0x001f280000300800 */
[----:B-1----:R-:W4:Y:S04]  /*489a0*/  LDL.LU R28, [R1+0x47c] ;  /* 0x00047c00011c7983 */ /* 0x002f280000300800 */
[----:B------:R-:W-:Y:S04]  /*489b0*/  STS.U16 [R2+UR7+0x42400], R3 ;  /* 0x0424000302007988 */ /* 0x000fe80008000407 */
[----:B------:R-:W-:Y:S04]  /*489c0*/  STS.U16 [R2+UR7+0x44400], R18 ;  /* 0x0444001202007988 */ /* 0x000fe80008000407 */
[----:B-----5:R-:W-:Y:S04]  /*489d0*/  STS.U16 [R2+UR7+0x44c00], R20 ;  /* 0x044c001402007988 */ /* 0x020fe80008000407 */
[----:B------:R-:W-:Y:S04]  /*489e0*/  STS.U16 [R2+UR7+0x42c00], R4 ;  /* 0x042c000402007988 */ /* 0x000fe80008000407 */
[----:B------:R-:W-:Y:S04]  /*489f0*/  STS.U16 [R2+UR7+0x43400], R5 ;  /* 0x0434000502007988 */ /* 0x000fe80008000407 */
[----:B------:R-:W-:Y:S04]  /*48a00*/  STS.U16 [R2+UR7+0x43c00], R24 ;  /* 0x043c001802007988 */ /* 0x000fe80008000407 */
[----:B------:R-:W-:Y:S04]  /*48a10*/  STS.U16 [R2+UR7+0x45400], R22 ;  /* 0x0454001602007988 */ /* 0x000fe80008000407 */
[----:B------:R-:W-:Y:S04]  /*48a20*/  STS.U16 [R2+UR7+0x45c00], R25 ;  /* 0x045c001902007988 */ /* 0x000fe80008000407 */
[----:B---3--:R0:W-:Y:S04]  /*48a30*/  STS.U16 [R2+UR7+0x41400], R26 ;  /* 0x0414001a02007988 */ /* 0x0081e80008000407 */
[----:B--2---:R1:W-:Y:S04]  /*48a40*/  STS.U16 [R2+UR7+0x41c00], R29 ;  /* 0x041c001d02007988 */ /* 0x0043e80008000407 */
[----:B0-----:R-:W2:Y:S04]  /*48a50*/  LDL.LU R26, [R1+0x474] ;  /* 0x00047400011a7983 */ /* 0x001ea80000300800 */
        /* <DEDUP_REMOVED lines=8> */
[----:B-1----:R-:W5:Y:S04]  /*48ae0*/  LDL.LU R29, [R1+0x30c] ;  /* 0x00030c00011d7983 */ /* 0x002f680000300800 */
[----:B------:R-:W5:Y:S04]  /*48af0*/  LDL.LU R4, [R1+0x304] ;  /* 0x0003040001047983 */ /* 0x000f680000300800 */
[----:B------:R-:W5:Y:S04]  /*48b00*/  LDL.LU R5, [R1+0x2dc] ;  /* 0x0002dc0001057983 */ /* 0x000f680000300800 */
[----:B------:R-:W5:Y:S04]  /*48b10*/  LDL.LU R24, [R1+0x2d4] ;  /* 0x0002d40001187983 */ /* 0x000f680000300800 */
[----:B------:R-:W5:Y:S04]  /*48b20*/  LDL.LU R22, [R1+0x28c] ;  /* 0x00028c0001167983 */ /* 0x000f680000300800 */
[----:B------:R-:W5:Y:S04]  /*48b30*/  LDL.LU R25, [R1+0x27c] ;  /* 0x00027c0001197983 */ /* 0x000f680000300800 */
[----:B------:R-:W5:Y:S04]  /*48b40*/  LDL.LU R13, [R1+0x26c] ;  /* 0x00026c00010d7983 */ /* 0x000f680000300800 */
[----:B----4-:R0:W-:Y:S04]  /*48b50*/  STS.U16 [R2+UR7+0x48400], R27 ;  /* 0x0484001b02007988 */ /* 0x0101e80008000407 */
[----:B------:R-:W4:Y:S04]  /*48b60*/  LDL.LU R15, [R1+0x25c] ;  /* 0x00025c00010f7983 */ /* 0x000f280000300800 */
[----:B------:R1:W-:Y:S04]  /*48b70*/  STS.U16 [R2+UR7+0x48c00], R28 ;  /* 0x048c001c02007988 */ /* 0x0003e80008000407 */
[----:B0-----:R-:W4:Y:S04]  /*48b80*/  LDL.LU R27, [R1+0x254] ;  /* 0x00025400011b7983 */ /* 0x001f280000300800 */
[----:B-1----:R-:W4:Y:S04]  /*48b90*/  LDL.LU R28, [R1+0x1e8] ;  /* 0x0001e800011c7983 */ /* 0x002f280000300800 */
        /* <DEDUP_REMOVED lines=8> */
[----:B--2---:R0:W-:Y:S04]  /*48c20*/  STS.U16 [R2+UR7+0x49400], R26 ;  /* 0x0494001a02007988 */ /* 0x0041e80008000407 */
[----:B---3--:R1:W-:Y:S04]  /*48c30*/  STS.U16 [R2+UR7+0x49c00], R3 ;  /* 0x049c000302007988 */ /* 0x0083e80008000407 */
[----:B-----5:R2:W-:Y:S04]  /*48c40*/  STS.U16 [R2+UR7+0x4a400], R18 ;  /* 0x04a4001202007988 */ /* 0x0205e80008000407 */
[----:B------:R3:W-:Y:S04]  /*48c50*/  STS.U16 [R2+UR7+0x4ac00], R20 ;  /* 0x04ac001402007988 */ /* 0x0007e80008000407 */
[----:B0-----:R-:W5:Y:S04]  /*48c60*/  LDL.LU R26, [R1+0x1c0] ;  /* 0x0001c000011a7983 */ /* 0x001f680000300800 */
[----:B-1----:R-:W5:Y:S04]  /*48c70*/  LDL.LU R3, [R1+0x1b8] ;  /* 0x0001b80001037983 */ /* 0x002f680000300800 */
[----:B--2---:R-:W2:Y:S04]  /*48c80*/  LDL.LU R18, [R1+0x2e84] ;  /* 0x002e840001127983 */ /* 0x004ea80000300800 */
[----:B---3--:R-:W3:Y:S04]  /*48c90*/  LDL.LU R20, [R1+0x2e80] ;  /* 0x002e800001147983 */ /* 0x008ee80000300800 */
[----:B------:R0:W-:Y:S04]  /*48ca0*/  STS.U16 [R2+UR7+0x4fc00], R22 ;  /* 0x04fc001602007988 */ /* 0x0001e80008000407 */
[----:B------:R1:W-:Y:S04]  /*48cb0*/  STS.U16 [R2+UR7+0x50400], R25 ;  /* 0x0504001902007988 */ /* 0x0003e80008000407 */
[----:B------:R0:W-:Y:S04]  /*48cc0*/  STS.U16 [R2+UR7+0x4dc00], R29 ;  /* 0x04dc001d02007988 */ /* 0x0001e80008000407 */
[----:B------:R0:W-:Y:S04]  /*48cd0*/  STS.U16 [R2+UR7+0x4e400], R4 ;  /* 0x04e4000402007988 */ /* 0x0001e80008000407 */
[----:B------:R1:W-:Y:S04]  /*48ce0*/  STS.U16 [R2+UR7+0x4ec00], R5 ;  /* 0x04ec000502007988 */ /* 0x0003e80008000407 */
[----:B------:R1:W-:Y:S04]  /*48cf0*/  STS.U16 [R2+UR7+0x4f400], R24 ;  /* 0x04f4001802007988 */ /* 0x0003e80008000407 */
[----:B0-----:R-:W2:Y:S04]  /*48d00*/  LDL.LU R22, [R1+0x1b0] ;  /* 0x0001b00001167983 */ /* 0x001ea80000300800 */
[----:B-1----:R-:W3:Y:S04]  /*48d10*/  LDL.LU R25, [R1+0x58] ;  /* 0x0000580001197983 */ /* 0x002ee80000300800 */
[----:B------:R-:W3:Y:S04]  /*48d20*/  LDL.LU R29, [R1+0x50] ;  /* 0x00005000011d7983 */ /* 0x000ee80000300800 */
[----:B------:R-:W3:Y:S04]  /*48d30*/  LDL.LU R4, [R1+0x28] ;  /* 0x0000280001047983 */ /* 0x000ee80000300800 */
[----:B------:R-:W3:Y:S04]  /*48d40*/  LDL.LU R5, [R1+0x20] ;  /* 0x0000200001057983 */ /* 0x000ee80000300800 */
[----:B------:R-:W3:Y:S04]  /*48d50*/  LDL.LU R24, [R1+0x18] ;  /* 0x0000180001187983 */ /* 0x000ee80000300800 */
[----:B----4-:R0:W-:Y:S04]  /*48d60*/  STS.U16 [R2+UR7+0x51c00], R27 ;  /* 0x051c001b02007988 */ /* 0x0101e80008000407 */
[----:B------:R1:W-:Y:S04]  /*48d70*/  STS.U16 [R2+UR7+0x52400], R28 ;  /* 0x0524001c02007988 */ /* 0x0003e80008000407 */
[----:B0-----:R-:W4:Y:S04]  /*48d80*/  LDL.LU R27, [R1+0x10] ;  /* 0x00001000011b7983 */ /* 0x001f280000300800 */
[----:B-1----:R-:W4:Y:S04]  /*48d90*/  LDL.LU R28, [R1+0x8] ;  /* 0x00000800011c7983 */ /* 0x002f280000300800 */
        /* <DEDUP_REMOVED lines=22> */
[----:B-----5:R0:W-:Y:S04]  /*48f00*/  STS.U16 [R2+UR7+0x54c00], R26 ;  /* 0x054c001a02007988 */ /* 0x0201e80008000407 */
[----:B------:R1:W-:Y:S04]  /*48f10*/  STS.U16 [R2+UR7+0x55400], R3 ;  /* 0x0554000302007988 */ /* 0x0003e80008000407 */
[----:B0-----:R-:W5:Y:S04]  /*48f20*/  LDL.LU R26, [R1+0x894] ;  /* 0x00089400011a7983 */ /* 0x001f680000300800 */
[----:B-1----:R-:W5:Y:S04]  /*48f30*/  LDL.LU R3, [R1+0x898] ;  /* 0x0008980001037983 */ /* 0x002f680000300800 */
[----:B--2---:R0:W-:Y:S04]  /*48f40*/  STS.U16 [R2+UR7+0x55c00], R22 ;  /* 0x055c001602007988 */ /* 0x0041e80008000407 */
[----:B---3--:R1:W-:Y:S04]  /*48f50*/  STS.U16 [R2+UR7+0x56400], R25 ;  /* 0x0564001902007988 */ /* 0x0083e80008000407 */
[----:B------:R2:W-:Y:S04]  /*48f60*/  STS.U16 [R2+UR7+0x56c00], R29 ;  /* 0x056c001d02007988 */ /* 0x0005e80008000407 */
[----:B------:R3:W-:Y:S04]  /*48f70*/  STS.U16 [R2+UR7+0x57400], R4 ;  /* 0x0574000402007988 */ /* 0x0007e80008000407 */
[----:B------:R1:W-:Y:S04]  /*48f80*/  STS.U16 [R2+UR7+0x57c00], R5 ;  /* 0x057c000502007988 */ /* 0x0003e80008000407 */
[----:B------:R2:W-:Y:S04]  /*48f90*/  STS.U16 [R2+UR7+0x58400], R24 ;  /* 0x0584001802007988 */ /* 0x0005e80008000407 */
[----:B0-----:R-:W5:Y:S04]  /*48fa0*/  LDL.LU R22, [R1+0x2e7c] ;  /* 0x002e7c0001167983 */ /* 0x001f680000300800 */
[----:B-1----:R-:W5:Y:S04]  /*48fb0*/  LDL.LU R25, [R1+0x2e78] ;  /* 0x002e780001197983 */ /* 0x002f680000300800 */
[----:B--2---:R-:W2:Y:S04]  /*48fc0*/  LDL.LU R29, [R1+0x88c] ;  /* 0x00088c00011d7983 */ /* 0x004ea80000300800 */
[----:B---3--:R-:W2:Y:S04]  /*48fd0*/  LDL.LU R4, [R1+0x890] ;  /* 0x0008900001047983 */ /* 0x008ea80000300800 */
[----:B------:R-:W3:Y:S04]  /*48fe0*/  LDL.LU R5, [R1+0x884] ;  /* 0x0008840001057983 */ /* 0x000ee80000300800 */
[----:B------:R-:W3:Y:S04]  /*48ff0*/  LDL.LU R24, [R1+0x888] ;  /* 0x0008880001187983 */ /* 0x000ee80000300800 */
[----:B----4-:R0:W-:Y:S04]  /*49000*/  STS.U16 [R2+UR7+0x58c00], R27 ;  /* 0x058c001b02007988 */ /* 0x0101e80008000407 */
[----:B------:R1:W-:Y:S04]  /*49010*/  STS.U16 [R2+UR7+0x59400], R28 ;  /* 0x0594001c02007988 */ /* 0x0003e80008000407 */
[----:B0-----:R-:W4:Y:S04]  /*49020*/  LDL.LU R27, [R1+0x2e74] ;  /* 0x002e7400011b7983 */ /* 0x001f280000300800 */
[----:B-1----:R-:W2:Y:S04]  /*49030*/  LDL.LU R28, [R1+0x2e70] ;  /* 0x002e7000011c7983 */ /* 0x002ea80000300800 */
[----:B-----5:R-:W-:Y:S04]  /*49040*/  STS.U16 [R2+UR7+0x5b400], R22 ;  /* 0x05b4001602007988 */ /* 0x020fe80008000407 */
[----:B------:R-:W-:Y:S04]  /*49050*/  STS.U16 [R2+UR7+0x5ac00], R25 ;  /* 0x05ac001902007988 */ /* 0x000fe80008000407 */
[----:B----4-:R-:W-:Y:S04]  /*49060*/  STS.U16 [R2+UR7+0x5a400], R27 ;  /* 0x05a4001b02007988 */ /* 0x010fe80008000407 */
[----:B--2---:R0:W-:Y:S04]  /*49070*/  STS.U16 [R2+UR7+0x59c00], R28 ;  /* 0x059c001c02007988 */ /* 0x0041e80008000407 */
[----:B0-----:R-:W2:Y:S04]  /*49080*/  LDL.LU R28, [R1+0x2e6c] ;  /* 0x002e6c00011c7983 */ /* 0x001ea80000300800 */
[----:B------:R-:W4:Y:S04]  /*49090*/  LDL.LU R27, [R1+0x8c8] ;  /* 0x0008c800011b7983 */ /* 0x000f280000300800 */
[----:B------:R-:W5:Y:S04]  /*490a0*/  LDL.LU R25, [R1+0x8d4] ;  /* 0x0008d40001197983 */ /* 0x000f680000300800 */
[----:B------:R-:W5:Y:S04]  /*490b0*/  LDL.LU R22, [R1+0x8d0] ;  /* 0x0008d00001167983 */ /* 0x000f680000300800 */
[----:B------:R5:W-:Y:S02]  /*490c0*/  STS.U16 [R2+UR7+0x5dc00], R12 ;  /* 0x05dc000c02007988 */ /* 0x000be40008000407 */
[----:B-----5:R-:W-:-:S02]  /*490d0*/  F2FP.BF16.F32.PACK_AB R12, R22, R25 ;  /* 0x00000019160c723e */ /* 0x020fc400000010ff */
[----:B------:R-:W5:Y:S01]  /*490e0*/  LDL.LU R25, [R1+0x6ac] ;  /* 0x0006ac0001197983 */ /* 0x000f620000300800 */
[----:B----4-:R-:W-:-:S03]  /*490f0*/  F2FP.BF16.F32.PACK_AB R13, R27, R13 ;  /* 0x0000000d1b0d723e */ /* 0x010fc600000010ff */
[----:B-----5:R-:W-:Y:S04]  /*49100*/  STL [R1+0x2e34], R25 ;  /* 0x002e341901007387 */ /* 0x020fe80000100800 */
[----:B------:R-:W4:Y:S01]  /*49110*/  LDL.LU R27, [R1+0x6b0] ;  /* 0x0006b000011b7983 */ /* 0x000f220000300800 */
[----:B------:R-:W-:Y:S02]  /*49120*/  F2FP.BF16.F32.PACK_AB R17, R17, R19 ;  /* 0x000000131111723e */ /* 0x000fe400000010ff */
[----:B------:R-:W-:Y:S01]  /*49130*/  F2FP.BF16.F32.PACK_AB R19, R26, R3 ;  /* 0x000000031a13723e */ /* 0x000fe200000010ff */
[----:B----4-:R-:W-:Y:S04]  /*49140*/  STL [R1+0x2e38], R27 ;  /* 0x002e381b01007387 */ /* 0x010fe80000100800 */
[----:B------:R-:W4:Y:S04]  /*49150*/  LDL.LU R26, [R1+0x6a4] ;  /* 0x0006a400011a7983 */ /* 0x000f280000300800 */
[----:B----4-:R-:W-:Y:S04]  /*49160*/  STL [R1+0x2e3c], R26 ;  /* 0x002e3c1a01007387 */ /* 0x010fe80000100800 */
[----:B------:R-:W4:Y:S04]  /*49170*/  LDL.LU R3, [R1+0x6a8] ;  /* 0x0006a80001037983 */ /* 0x000f280000300800 */
[----:B------:R0:W-:Y:S04]  /*49180*/  STS.U16 [R2+UR7+0x5bc00], R20 ;  /* 0x05bc001402007988 */ /* 0x0001e80008000407 */
[----:B------:R1:W-:Y:S04]  /*49190*/  STS.U16 [R2+UR7+0x5c400], R18 ;  /* 0x05c4001202007988 */ /* 0x0003e80008000407 */
[----:B------:R5:W-:Y:S01]  /*491a0*/  STS.U16 [R2+UR7+0x5d400], R14 ;  /* 0x05d4000e02007988 */ /* 0x000be20008000407 */
[----:B0-----:R-:W-:-:S02]  /*491b0*/  F2FP.BF16.F32.PACK_AB R20, R29, R4 ;  /* 0x000000041d14723e */ /* 0x001fc400000010ff */
[----:B-1----:R-:W-:Y:S02]  /*491c0*/  F2FP.BF16.F32.PACK_AB R18, R21, R23 ;  /* 0x000000171512723e */ /* 0x002fe400000010ff */
[----:B---3--:R-:W-:Y:S02]  /*491d0*/  F2FP.BF16.F32.PACK_AB R21, R5, R24 ;  /* 0x000000180515723e */ /* 0x008fe400000010ff */
[----:B-----5:R-:W-:Y:S01]  /*491e0*/  F2FP.BF16.F32.PACK_AB R14, R0, R6 ;  /* 0x00000006000e723e */ /* 0x020fe200000010ff */
[----:B----4-:R-:W-:Y:S04]  /*491f0*/  STL [R1+0x2e40], R3 ;  /* 0x002e400301007387 */ /* 0x010fe80000100800 */
[----:B------:R-:W3:Y:S04]  /*49200*/  LDL.LU R4, [R1+0x87c] ;  /* 0x00087c0001047983 */ /* 0x000ee80000300800 */
[----:B------:R-:W3:Y:S04]  /*49210*/  LDL.LU R22, [R1+0x880] ;  /* 0x0008800001167983 */ /* 0x000ee80000300800 */
[----:B------:R-:W4:Y:S04]  /*49220*/  LDL.LU R24, [R1+0x874] ;  /* 0x0008740001187983 */ /* 0x000f280000300800 */
[----:B------:R-:W4:Y:S04]  /*49230*/  LDL.LU R23, [R1+0x878] ;  /* 0x0008780001177983 */ /* 0x000f280000300800 */
[----:B------:R-:W5:Y:S04]  /*49240*/  LDL.LU R29, [R1+0x870] ;  /* 0x00087000011d7983 */ /* 0x000f680000300800 */
[----:B------:R-:W2:Y:S04]  /*49250*/  LDL.LU R5, [R1+0x868] ;  /* 0x0008680001057983 */ /* 0x000ea80000300800 */
[----:B------:R-:W2:Y:S01]  /*49260*/  LDL.LU R6, [R1+0x860] ;  /* 0x0008600001067983 */ /* 0x000ea20000300800 */
[----:B------:R-:W-:-:S03]  /*49270*/  F2FP.BF16.F32.PACK_AB R15, R7, R15 ;  /* 0x0000000f070f723e */ /* 0x000fc600000010ff */
[----:B--2---:R0:W-:Y:S04]  /*49280*/  STL [R1+0x2e60], R6 ;  /* 0x002e600601007387 */ /* 0x0041e80000100800 */
[----:B0-----:R-:W2:Y:S04]  /*49290*/  LDL.LU R6, [R1+0x864] ;  /* 0x0008640001067983 */ /* 0x001ea80000300800 */
[----:B------:R-:W2:Y:S04]  /*492a0*/  LDL.LU R7, [R1+0x858] ;  /* 0x0008580001077983 */ /* 0x000ea80000300800 */
[----:B------:R-:W-:Y:S04]  /*492b0*/  STS.U16 [R2+UR7+0x5ec00], R8 ;  /* 0x05ec000802007988 */ /* 0x000fe80008000407 */
[----:B--2---:R0:W-:Y:S04]  /*492c0*/  STL [R1+0x2e5c], R7 ;  /* 0x002e5c0701007387 */ /* 0x0041e80000100800 */
[----:B0-----:R-:W2:Y:S04]  /*492d0*/  LDL.LU R7, [R1+0x85c] ;  /* 0x00085c0001077983 */ /* 0x001ea80000300800 */
[----:B------:R-:W2:Y:S04]  /*492e0*/  LDL.LU R8, [R1+0x850] ;  /* 0x0008500001087983 */ /* 0x000ea80000300800 */
[----:B------:R0:W-:Y:S02]  /*492f0*/  STS.U16 [R2+UR7+0x5cc00], R16 ;  /* 0x05cc001002007988 */ /* 0x0001e40008000407 */
[----:B0-----:R-:W-:-:S02]  /*49300*/  F2FP.BF16.F32.PACK_AB R16, R9, R11 ;  /* 0x0000000b0910723e */ /* 0x001fc400000010ff */
[----:B--2---:R0:W-:Y:S04]  /*49310*/  STL [R1+0x2e58], R8 ;  /* 0x002e580801007387 */ /* 0x0041e80000100800 */
[----:B0-----:R-:W2:Y:S04]  /*49320*/  LDL.LU R8, [R1+0x854] ;  /* 0x0008540001087983 */ /* 0x001ea80000300800 */
[----:B------:R-:W2:Y:S04]  /*49330*/  LDL.LU R9, [R1+0x848] ;  /* 0x0008480001097983 */ /* 0x000ea80000300800 */
[----:B------:R-:W-:Y:S04]  /*49340*/  STS.U16 [R2+UR7+0x5e400], R10 ;  /* 0x05e4000a02007988 */ /* 0x000fe80008000407 */
[----:B--2---:R0:W-:Y:S04]  /*49350*/  STL [R1+0x2e54], R9 ;  /* 0x002e540901007387 */ /* 0x0041e80000100800 */
[----:B0-----:R-:W2:Y:S04]  /*49360*/  LDL.LU R9, [R1+0x84c] ;  /* 0x00084c0001097983 */ /* 0x001ea80000300800 */
[----:B------:R-:W2:Y:S04]  /*49370*/  LDL.LU R10, [R1+0x840] ;  /* 0x00084000010a7983 */ /* 0x000ea80000300800 */
[----:B--2---:R0:W-:Y:S04]  /*49380*/  STL [R1+0x2e50], R10 ;  /* 0x002e500a01007387 */ /* 0x0041e80000100800 */
[----:B0-----:R-:W2:Y:S04]  /*49390*/  LDL.LU R10, [R1+0x844] ;  /* 0x00084400010a7983 */ /* 0x001ea80000300800 */
[----:B------:R-:W2:Y:S04]  /*493a0*/  LDL.LU R11, [R1+0x838] ;  /* 0x00083800010b7983 */ /* 0x000ea80000300800 */
[----:B--2---:R0:W-:Y:S04]  /*493b0*/  STL [R1+0x2e4c], R11 ;  /* 0x002e4c0b01007387 */ /* 0x0041e80000100800 */
[----:B0-----:R-:W2:Y:S04]  /*493c0*/  LDL.LU R11, [R1+0x83c] ;  /* 0x00083c00010b7983 */ /* 0x001ea80000300800 */
[----:B------:R-:W2:Y:S04]  /*493d0*/  LDL.LU R3, [R1+0x824] ;  /* 0x0008240001037983 */ /* 0x000ea80000300800 */
[----:B--2---:R0:W-:Y:S04]  /*493e0*/  STL [R1+0x2e44], R3 ;  /* 0x002e440301007387 */ /* 0x0041e80000100800 */
[----:B0-----:R-:W2:Y:S01]  /*493f0*/  LDL.LU R3, [R1+0x82c] ;  /* 0x00082c0001037983 */ /* 0x001ea20000300800 */
[----:B------:R-:W-:-:S02]  /*49400*/  IADD3 R0, PT, PT, R28, UR7, RZ ;  /* 0x000000071c007c10 */ /* 0x000fc4000fffe0ff */
[----:B---3--:R-:W-:Y:S02]  /*49410*/  F2FP.BF16.F32.PACK_AB R22, R4, R22 ;  /* 0x000000160416723e */ /* 0x008fe400000010ff */
[----:B----4-:R-:W-:Y:S01]  /*49420*/  F2FP.BF16.F32.PACK_AB R23, R24, R23 ;  /* 0x000000171817723e */ /* 0x010fe200000010ff */
[----:B--2---:R0:W-:Y:S04]  /*49430*/  STL [R1+0x2e48], R3 ;  /* 0x002e480301007387 */ /* 0x0041e80000100800 */
[----:B0-----:R-:W2:Y:S04]  /*49440*/  LDL.LU R3, [R1+0x834] ;  /* 0x0008340001037983 */ /* 0x001ea80000300800 */
[----:B------:R-:W3:Y:S04]  /*49450*/  LDL.LU R26, [R1+0x81c] ;  /* 0x00081c00011a7983 */ /* 0x000ee80000300800 */
[----:B------:R-:W4:Y:S04]  /*49460*/  LDL.LU R27, [R1+0x814] ;  /* 0x00081400011b7983 */ /* 0x000f280000300800 */
[----:B------:R-:W2:Y:S04]  /*49470*/  LDL.LU R25, [R1+0x80c] ;  /* 0x00080c0001197983 */ /* 0x000ea80000300800 */
[----:B------:R-:W2:Y:S04]  /*49480*/  LDL.LU R28, [R1+0x804] ;  /* 0x00080400011c7983 */ /* 0x000ea80000300800 */
[----:B------:R-:W2:Y:S04]  /*49490*/  LDL.LU R4, [R1+0x2e68] ;  /* 0x002e680001047983 */ /* 0x000ea80000300800 */
[----:B------:R-:W3:Y:S04]  /*494a0*/  LDL.LU R24, [R1+0x2e64] ;  /* 0x002e640001187983 */ /* 0x000ee80000300800 */
[----:B--2---:R-:W-:Y:S04]  /*494b0*/  STS.U16 [R2+UR7+0x5fc00], R4 ;  /* 0x05fc000402007988 */ /* 0x004fe80008000407 */
[----:B---3--:R0:W-:Y:S04]  /*494c0*/  STS.U16 [R2+UR7+0x5f400], R24 ;  /* 0x05f4001802007988 */ /* 0x0081e80008000407 */
[----:B0-----:R-:W2:Y:S04]  /*494d0*/  LDL.LU R24, [R1+0x738] ;  /* 0x0007380001187983 */ /* 0x001ea80000300800 */
[----:B------:R-:W5:Y:S04]  /*494e0*/  LDL.LU R4, [R1+0x86c] ;  /* 0x00086c0001047983 */ /* 0x000f680000300800 */
[----:B------:R-:W2:Y:S04]  /*494f0*/  LDL.LU R2, [R1+0x6b4] ;  /* 0x0006b40001027983 */ /* 0x000ea80000300800 */
[----:B------:R0:W-:Y:S04]  /*49500*/  STSM.16.M88.4 [R0+0x60000], R12 ;  /* 0x0600000c00007844 */ /* 0x0001e80000000200 */
[----:B------:R1:W-:Y:S04]  /*49510*/  STSM.16.M88.4 [R0+0x62000], R16 ;  /* 0x0620001000007844 */ /* 0x0003e80000000200 */
[----:B------:R3:W-:Y:S01]  /*49520*/  STSM.16.M88.4 [R0+0x64000], R20 ;  /* 0x0640001400007844 */ /* 0x0007e20000000200 */
[----:B------:R-:W-:-:S03]  /*49530*/  F2FP.BF16.F32.PACK_AB R5, R6, R5 ;  /* 0x000000050605723e */ /* 0x000fc600000010ff */
[----:B0-----:R-:W2:Y:S04]  /*49540*/  LDL.LU R12, [R1+0x830] ;  /* 0x00083000010c7983 */ /* 0x001ea80000300800 */
[----:B------:R-:W2:Y:S04]  /*49550*/  LDL.LU R13, [R1+0x828] ;  /* 0x00082800010d7983 */ /* 0x000ea80000300800 */
[----:B------:R-:W2:Y:S04]  /*49560*/  LDL.LU R14, [R1+0x820] ;  /* 0x00082000010e7983 */ /* 0x000ea80000300800 */
[----:B------:R-:W4:Y:S04]  /*49570*/  LDL.LU R15, [R1+0x818] ;  /* 0x00081800010f7983 */ /* 0x000f280000300800 */
[----:B-1----:R-:W2:Y:S04]  /*49580*/  LDL.LU R16, [R1+0x810] ;  /* 0x0008100001107983 */ /* 0x002ea80000300800 */
[----:B------:R-:W2:Y:S04]  /*49590*/  LDL.LU R17, [R1+0x808] ;  /* 0x0008080001117983 */ /* 0x000ea80000300800 */
[----:B------:R-:W2:Y:S04]  /*495a0*/  LDL.LU R18, [R1+0x800] ;  /* 0x0008000001127983 */ /* 0x000ea80000300800 */
[----:B------:R-:W2:Y:S04]  /*495b0*/  LDL.LU R19, [R1+0x7f8] ;  /* 0x0007f80001137983 */ /* 0x000ea80000300800 */
[----:B---3--:R-:W3:Y:S04]  /*495c0*/  LDL.LU R20, [R1+0x7fc] ;  /* 0x0007fc0001147983 */ /* 0x008ee80000300800 */
[----:B------:R-:W2:Y:S04]  /*495d0*/  LDL.LU R21, [R1+0x7f4] ;  /* 0x0007f40001157983 */ /* 0x000ea80000300800 */
[----:B------:R-:W2:Y:S04]  /*495e0*/  LDL.LU R22, [R1+0x73c] ;  /* 0x00073c0001167983 */ /* 0x000ea80000300800 */
[----:B------:R-:W2:Y:S01]  /*495f0*/  LDL.LU R23, [R1+0x7f0] ;  /* 0x0007f00001177983 */ /* 0x000ea20000300800 */
[----:B-----5:R-:W-:-:S03]  /*49600*/  F2FP.BF16.F32.PACK_AB R4, R4, R29 ;  /* 0x0000001d0404723e */ /* 0x020fc600000010ff */
[----:B------:R-:W5:Y:S04]  /*49610*/  LDL R29, [R1+0x6a0] ;  /* 0x0006a000011d7983 */ /* 0x000f680000100800 */
[----:B------:R-:W2:Y:S02]  /*49620*/  LDL.LU R6, [R1+0x2e60] ;  /* 0x002e600001067983 */ /* 0x000ea40000300800 */
[----:B--2---:R-:W-:Y:S02]  /*49630*/  F2FP.BF16.F32.PACK_AB R6, R7, R6 ;  /* 0x000000060706723e */ /* 0x004fe400000010ff */
[----:B------:R-:W2:Y:S02]  /*49640*/  LDL.LU R7, [R1+0x2e5c] ;  /* 0x002e5c0001077983 */ /* 0x000ea40000300800 */
[----:B--2---:R-:W-:-:S02]  /*49650*/  F2FP.BF16.F32.PACK_AB R7, R8, R7 ;  /* 0x000000070807723e */ /* 0x004fc400000010ff */
[----:B------:R-:W2:Y:S02]  /*49660*/  LDL.LU R8, [R1+0x2e58] ;  /* 0x002e580001087983 */ /* 0x000ea40000300800 */
[----:B--2---:R-:W-:Y:S02]  /*49670*/  F2FP.BF16.F32.PACK_AB R8, R9, R8 ;  /* 0x000000080908723e */ /* 0x004fe400000010ff */
        /* <DEDUP_REMOVED lines=8> */
[----:B------:R-:W2:Y:S01]  /*49700*/  LDL.LU R3, [R1+0x2e44] ;  /* 0x002e440001037983 */ /* 0x000ea20000300800 */
[----:B------:R-:W-:Y:S02]  /*49710*/  F2FP.BF16.F32.PACK_AB R14, R26, R14 ;  /* 0x0000000e1a0e723e */ /* 0x000fe400000010ff */
[----:B----4-:R-:W-:-:S02]  /*49720*/  F2FP.BF16.F32.PACK_AB R15, R27, R15 ;  /* 0x0000000f1b0f723e */ /* 0x010fc400000010ff */
[----:B------:R-:W-:Y:S02]  /*49730*/  F2FP.BF16.F32.PACK_AB R16, R25, R16 ;  /* 0x000000101910723e */ /* 0x000fe400000010ff */
[----:B------:R-:W-:Y:S02]  /*49740*/  F2FP.BF16.F32.PACK_AB R17, R28, R17 ;  /* 0x000000111c11723e */ /* 0x000fe400000010ff */
[----:B--2---:R-:W-:Y:S02]  /*49750*/  F2FP.BF16.F32.PACK_AB R13, R3, R13 ;  /* 0x0000000d030d723e */ /* 0x004fe400000010ff */
[----:B------:R-:W2:Y:S04]  /*49760*/  LDL.LU R3, [R1+0x2e40] ;  /* 0x002e400001037983 */ /* 0x000ea80000300800 */
[----:B------:R-:W2:Y:S04]  /*49770*/  LDL.LU R26, [R1+0x2e3c] ;  /* 0x002e3c00011a7983 */ /* 0x000ea80000300800 */
[----:B------:R-:W4:Y:S04]  /*49780*/  LDL.LU R27, [R1+0x2e38] ;  /* 0x002e3800011b7983 */ /* 0x000f280000300800 */
[----:B------:R-:W4:Y:S04]  /*49790*/  LDL.LU R25, [R1+0x2e34] ;  /* 0x002e340001197983 */ /* 0x000f280000300800 */
[----:B------:R-:W5:Y:S01]  /*497a0*/  LDL.LU R28, [R1+0x2e30] ;  /* 0x002e3000011c7983 */ /* 0x000f620000300800 */
[----:B---3--:R-:W-:-:S02]  /*497b0*/  F2FP.BF16.F32.PACK_AB R18, R20, R18 ;  /* 0x000000121412723e */ /* 0x008fc400000010ff */
[----:B------:R-:W-:Y:S02]  /*497c0*/  F2FP.BF16.F32.PACK_AB R19, R21, R19 ;  /* 0x000000131513723e */ /* 0x000fe400000010ff */
[----:B------:R-:W-:Y:S02]  /*497d0*/  F2FP.BF16.F32.PACK_AB R20, R22, R23 ;  /* 0x000000171614723e */ /* 0x000fe400000010ff */
[----:B------:R-:W-:Y:S01]  /*497e0*/  F2FP.BF16.F32.PACK_AB R21, R2, R24 ;  /* 0x000000180215723e */ /* 0x000fe200000010ff */
[----:B------:R-:W-:Y:S04]  /*497f0*/  STSM.16.M88.4 [R0+0x66000], R4 ;  /* 0x0660000400007844 */ /* 0x000fe80000000200 */
[----:B------:R-:W-:Y:S04]  /*49800*/  STSM.16.M88.4 [R0+0x68000], R8 ;  /* 0x0680000800007844 */ /* 0x000fe80000000200 */
[----:B------:R-:W-:Y:S04]  /*49810*/  STSM.16.M88.4 [R0+0x6a000], R12 ;  /* 0x06a0000c00007844 */ /* 0x000fe80000000200 */
[----:B------:R-:W-:Y:S01]  /*49820*/  STSM.16.M88.4 [R0+0x6c000], R16 ;  /* 0x06c0001000007844 */ /* 0x000fe20000000200 */
[----:B--2---:R-:W-:-:S02]  /*49830*/  F2FP.BF16.F32.PACK_AB R23, R26, R3 ;  /* 0x000000031a17723e */ /* 0x004fc400000010ff */
[----:B----4-:R-:W-:-:S05]  /*49840*/  F2FP.BF16.F32.PACK_AB R22, R25, R27 ;  /* 0x0000001b1916723e */ /* 0x010fca00000010ff */
[----:B------:R-:W-:Y:S01]  /*49850*/  STSM.16.M88.4 [R0+0x6e000], R20 ;  /* 0x06e0001400007844 */ /* 0x000fe20000000200 */
[----:B------:R-:W-:Y:S06]  /*49860*/  BAR.SYNC.DEFER_BLOCKING 0x0 ;  /* 0x0000000000007b1d */ /* 0x000fec0000010000 */
[----:B-----5:R-:W0:Y:S04]  /*49870*/  LDSM.16.M88.4 R24, [R28+UR7+0x60000] ;  /* 0x060000071c18783b */ /* 0x020e280008000200 */
[----:B------:R-:W1:Y:S04]  /*49880*/  LDSM.16.M88.4 R12, [R29+UR7+0x40000] ;  /* 0x040000071d0c783b */ /* 0x000e680008000200 */
[----:B------:R-:W2:Y:S04]  /*49890*/  LDSM.16.M88.4 R4, [R29+UR7+0x48000] ;  /* 0x048000071d04783b */ /* 0x000ea80008000200 */
[----:B------:R-:W3:Y:S04]  /*498a0*/  LDSM.16.M88.4 R16, [R29+UR7+0x50000] ;  /* 0x050000071d10783b */ /* 0x000ee80008000200 */
[----:B------:R-:W4:Y:S01]  /*498b0*/  LDSM.16.M88.4 R8, [R29+UR7+0x58000] ;  /* 0x058000071d08783b */ /* 0x000f220008000200 */
[----:B0-----:R-:W-:-:S03]  /*498c0*/  IMAD.MOV.U32 R20, RZ, RZ, R25 ;  /* 0x000000ffff147224 */ /* 0x001fc600078e0019 */
[----:B-1----:R-:W-:Y:S04]  /*498d0*/  STL [R1+0x2a1c], R14 ;  /* 0x002a1c0e01007387 */ /* 0x002fe80000100800 */
[----:B------:R-:W-:Y:S04]  /*498e0*/  STL [R1+0x2a18], R15 ;  /* 0x002a180f01007387 */ /* 0x000fe80000100800 */
[----:B--2---:R-:W-:Y:S04]  /*498f0*/  STL [R1+0x2a5c], R6 ;  /* 0x002a5c0601007387 */ /* 0x004fe80000100800 */
[----:B------:R0:W-:Y:S02]  /*49900*/  STL [R1+0x2a58], R7 ;  /* 0x002a580701007387 */ /* 0x0001e40000100800 */
[----:B0-----:R-:W-:-:S02]  /*49910*/  IMAD.MOV.U32 R7, RZ, RZ, R20 ;  /* 0x000000ffff077224 */ /* 0x001fc400078e0014 */
[----:B------:R-:W0:Y:S01]  /*49920*/  LDSM.16.M88.4 R20, [R28+UR7+0x61000] ;  /* 0x061000071c14783b */ /* 0x000e220008000200 */
[----:B------:R-:W-:Y:S01]  /*49930*/  MOV R3, R26 ;  /* 0x0000001a00037202 */ /* 0x000fe20000000f00 */
[----:B------:R-:W-:Y:S02]  /*49940*/  IMAD.MOV.U32 R0, RZ, RZ, R24 ;  /* 0x000000ffff007224 */ /* 0x000fe400078e0018 */
[----:B---3--:R-:W-:Y:S04]  /*49950*/  STL [R1+0x2e0c], R18 ;  /* 0x002e0c1201007387 */ /* 0x008fe80000100800 */
[----:B------:R-:W-:Y:S04]  /*49960*/  STL [R1+0x2e08], R19 ;  /* 0x002e081301007387 */ /* 0x000fe80000100800 */
[----:B----4-:R1:W-:Y:S01]  /*49970*/  STL [R1+0x2a64], R10 ;  /* 0x002a640a01007387 */ /* 0x0103e20000100800 */
[----:B------:R-:W-:-:S03]  /*49980*/  MOV R6, R3 ;  /* 0x0000000300067202 */ /* 0x000fc60000000f00 */
[----:B------:R2:W-:Y:S01]  /*49990*/  STL [R1+0x2a60], R11 ;  /* 0x002a600b01007387 */ /* 0x0005e20000100800 */
[----:B-1----:R-:W-:Y:S01]  /*499a0*/  IMAD.MOV.U32 R10, RZ, RZ, R0 ;  /* 0x000000ffff0a7224 */ /* 0x002fe200078e0000 */
[----:B0-----:R-:W-:Y:S01]  /*499b0*/  MOV R14, R20 ;  /* 0x00000014000e7202 */ /* 0x001fe20000000f00 */
[----:B--2---:R-:W-:Y:S01]  /*499c0*/  IMAD.MOV.U32 R11, RZ, RZ, R21 ;  /* 0x000000ffff0b7224 */ /* 0x004fe200078e0015 */
[----:B------:R-:W-:Y:S01]  /*499d0*/  MOV R3, R22 ;  /* 0x0000001600037202 */ /* 0x000fe20000000f00 */
[----:B------:R-:W-:Y:S02]  /*499e0*/  IMAD.MOV.U32 R0, RZ, RZ, R23 ;  /* 0x000000ffff007224 */ /* 0x000fe400078e0017 */
[----:B------:R-:W0:Y:S01]  /*499f0*/  LDSM.16.M88.4 R20, [R28+UR7+0x62000] ;  /* 0x062000071c14783b */ /* 0x000e220008000200 */
[----:B------:R-:W-:-:S03]  /*49a00*/  MOV R2, R27 ;  /* 0x0000001b00027202 */ /* 0x000fc60000000f00 */
[----:B------:R-:W-:Y:S01]  /*49a10*/  LDSM.16.M88.4 R24, [R28+UR7+0x64000] ;  /* 0x064000071c18783b */ /* 0x000fe20008000200 */
[----:B0-----:R-:W-:Y:S01]  /*49a20*/  MOV R18, R20 ;  /* 0x0000001400127202 */ /* 0x001fe20000000f00 */
[----:B------:R-:W-:Y:S01]  /*49a30*/  IMAD.MOV.U32 R19, RZ, RZ, R21 ;  /* 0x000000ffff137224 */ /* 0x000fe200078e0015 */
[----:B------:R-:W-:Y:S01]  /*49a40*/  MOV R29, R22 ;  /* 0x00000016001d7202 */ /* 0x000fe20000000f00 */
[----:B------:R-:W-:Y:S02]  /*49a50*/  IMAD.MOV.U32 R15, RZ, RZ, R23 ;  /* 0x000000ffff0f7224 */ /* 0x000fe400078e0017 */
[----:B------:R-:W0:Y:S04]  /*49a60*/  LDSM.16.M88.4 R20, [R28+UR7+0x63000] ;  /* 0x063000071c14783b */ /* 0x000e280008000200 */
[----:B------:R-:W-:Y:S04]  /*49a70*/  STL.64 [R1+0x2e28], R14 ;  /* 0x002e280e01007387 */ /* 0x000fe80000100a00 */
[----:B------:R-:W-:Y:S04]  /*49a80*/  STL.64 [R1+0x2e20], R12 ;  /* 0x002e200c01007387 */ /* 0x000fe80000100a00 */
[----:B------:R-:W1:Y:S04]  /*49a90*/  LDSM.16.M88.4 R12, [R28+UR7+0x65000] ;  /* 0x065000071c0c783b */ /* 0x000e680008000200 */
[----:B------:R-:W-:Y:S04]  /*49aa0*/  STL.64 [R1+0x2e18], R18 ;  /* 0x002e181201007387 */ /* 0x000fe80000100a00 */
[----:B------:R2:W-:Y:S04]  /*49ab0*/  STL.64 [R1+0x2e10], R16 ;  /* 0x002e101001007387 */ /* 0x0005e80000100a00 */
[----:B--2---:R-:W2:Y:S04]  /*49ac0*/  LDL.LU R16, [R1+0x60] ;  /* 0x0000600001107983 */ /* 0x004ea80000300800 */
        /* <DEDUP_REMOVED lines=9> */
[----:B------:R0:W-:Y:S04]  /*49b60*/  STL.64 [R1+0x2d40], R26 ;  /* 0x002d401a01007387 */ /* 0x0001e80000100a00 */
[----:B------:R4:W-:Y:S01]  /*49b70*/  STL.64 [R1+0x2d38], R24 ;  /* 0x002d381801007387 */ /* 0x0009e20000100a00 */
[----:B0-----:R-:W-:Y:S01]  /*49b80*/  MOV R26, R6 ;  /* 0x00000006001a7202 */ /* 0x001fe20000000f00 */
[----:B------:R-:W-:Y:S01]  /*49b90*/  IMAD.MOV.U32 R27, RZ, RZ, R2 ;  /* 0x000000ffff1b7224 */ /* 0x000fe200078e0002 */
[----:B----4-:R-:W-:Y:S01]  /*49ba0*/  MOV R24, R10 ;  /* 0x0000000a00187202 */ /* 0x010fe20000000f00 */
[----:B------:R-:W-:Y:S01]  /*49bb0*/  IMAD.MOV.U32 R25, RZ, RZ, R7 ;  /* 0x000000ffff197224 */ /* 0x000fe200078e0007 */
[----:B-1----:R-:W-:Y:S01]  /*49bc0*/  MOV R6, R14 ;  /* 0x0000000e00067202 */ /* 0x002fe20000000f00 */
[----:B------:R-:W-:Y:S01]  /*49bd0*/  IMAD.MOV.U32 R2, RZ, RZ, R15 ;  /* 0x000000ffff027224 */ /* 0x000fe200078e000f */
[----:B------:R-:W-:Y:S01]  /*49be0*/  MOV R10, R12 ;  /* 0x0000000c000a7202 */ /* 0x000fe20000000f00 */
[----:B------:R-:W-:Y:S01]  /*49bf0*/  IMAD.MOV.U32 R7, RZ, RZ, R13 ;  /* 0x000000ffff077224 */ /* 0x000fe200078e000d */
[----:B------:R-:W4:Y:S04]  /*49c00*/  LDL.LU.64 R14, [R1+0x2e28] ;  /* 0x002e2800010e7983 */ /* 0x000f280000300a00 */
[----:B------:R-:W2:Y:S02]  /*49c10*/  LDL.LU.64 R12, [R1+0x2e20] ;  /* 0x002e2000010c7983 */ /* 0x000ea40000300a00 */
[----:B--2---:R-:W-:-:S15]  /*49c20*/  HMMA.16816.F32.BF16 R16, R24, R12, R16 ;  /* 0x0000000c1810723c */ /* 0x004fde0000041810 */
[----:B------:R-:W-:-:S04]  /*49c30*/  NOP ;  /* 0x0000000000007918 */ /* 0x000fc80000000000 */
[----:B------:R-:W-:Y:S04]  /*49c40*/  STL.64 [R1+0x300], R16 ;  /* 0x0003001001007387 */ /* 0x000fe80000100a00 */
[----:B------:R0:W-:Y:S04]  /*49c50*/  STL.64 [R1+0x308], R18 ;  /* 0x0003081201007387 */ /* 0x0001e80000100a00 */
[----:B0-----:R-:W2:Y:S01]  /*49c60*/  LDL.LU.64 R18, [R1+0x2e18] ;  /* 0x002e180001127983 */ /* 0x001ea20000300a00 */
[C---:B---3--:R-:W-:Y:S03]  /*49c70*/  HMMA.16816.F32.BF16 R20, R24.reuse, R4, R20 ;  /* 0x000000041814723c */ /* 0x048fe60000041814 */
[----:B------:R-:W3:Y:S04]  /*49c80*/  LDL.LU.64 R16, [R1+0x2e10] ;  /* 0x002e100001107983 */ /* 0x000ee80000300a00 */
[----:B------:R-:W-:Y:S04]  /*49c90*/  STL.64 [R1+0x2e00], R6 ;  /* 0x002e000601007387 */ /* 0x000fe80000100a00 */
[----:B------:R0:W-:Y:S08]  /*49ca0*/  STL.64 [R1+0x2df8], R4 ;  /* 0x002df80401007387 */ /* 0x0001f00000100a00 */
[----:B------:R-:W-:Y:S04]  /*49cb0*/  STL.64 [R1+0x250], R20 ;  /* 0x0002501401007387 */ /* 0x000fe80000100a00 */
[----:B------:R1:W-:Y:S04]  /*49cc0*/  STL.64 [R1+0x258], R22 ;  /* 0x0002581601007387 */ /* 0x0003e80000100a00 */
[----:B0-----:R-:W5:Y:S04]  /*49cd0*/  LDL.LU R4, [R1+0xb0] ;  /* 0x0000b00001047983 */ /* 0x001f680000300800 */
[----:B------:R-:W5:Y:S04]  /*49ce0*/  LDL.LU R5, [R1+0xb4] ;  /* 0x0000b40001057983 */ /* 0x000f680000300800 */
[----:B------:R-:W5:Y:S04]  /*49cf0*/  LDL.LU R6, [R1+0xb8] ;  /* 0x0000b80001067983 */ /* 0x000f680000300800 */
[----:B------:R-:W5:Y:S01]  /*49d00*/  LDL.LU R7, [R1+0xbc] ;  /* 0x0000bc0001077983 */ /* 0x000f620000300800 */
[----:B-1----:R-:W-:Y:S01]  /*49d10*/  MOV R22, R29 ;  /* 0x0000001d00167202 */ /* 0x002fe20000000f00 */
[----:B----4-:R-:W-:Y:S01]  /*49d20*/  IMAD.MOV.U32 R23, RZ, RZ, R15 ;  /* 0x000000ffff177224 */ /* 0x010fe200078e000f */
[----:B--2---:R-:W-:Y:S01]  /*49d30*/  MOV R20, R18 ;  /* 0x0000001200147202 */ /* 0x004fe20000000f00 */
[----:B------:R-:W-:Y:S01]  /*49d40*/  IMAD.MOV.U32 R21, RZ, RZ, R19 ;  /* 0x000000ffff157224 */ /* 0x000fe200078e0013 */
        /* <DEDUP_REMOVED lines=8> */
[C---:B-----5:R-:W-:Y:S03]  /*49dd0*/  HMMA.16816.F32.BF16 R4, R24.reuse, R8, R4 ;  /* 0x000000081804723c */ /* 0x060fe60000041804 */
[----:B--2---:R-:W-:Y:S05]  /*49de0*/  STL.64 [R1+0x2df0], R18 ;  /* 0x002df01201007387 */ /* 0x004fea0000100a00 */
[----:B---3--:R-:W-:Y:S01]  /*49df0*/  HMMA.16816.F32.BF16 R20, R24, R16, R20 ;  /* 0x000000101814723c */ /* 0x008fe20000041814 */
[----:B------:R-:W-:-:S15]  /*49e00*/  STL.64 [R1+0x2de8], R16 ;  /* 0x002de81001007387 */ /* 0x000fde0000100a00 */
[----:B------:R-:W-:-:S03]  /*49e10*/  NOP ;  /* 0x0000000000007918 */ /* 0x000fc60000000000 */
[----:B------:R-:W-:Y:S04]  /*49e20*/  STL.64 [R1+0x1e0], R20 ;  /* 0x0001e01401007387 */ /* 0x000fe80000100a00 */
[----:B------:R-:W-:Y:S04]  /*49e30*/  STL.64 [R1+0x1e8], R22 ;  /* 0x0001e81601007387 */ /* 0x000fe80000100a00 */
[----:B------:R-:W-:Y:S04]  /*49e40*/  STL [R1+0x2de0], R10 ;  /* 0x002de00a01007387 */ /* 0x000fe80000100800 */
[----:B------:R-:W-:Y:S04]  /*49e50*/  STL.64 [R1+0x2dd8], R8 ;  /* 0x002dd80801007387 */ /* 0x000fe80000100a00 */
[----:B------:R-:W-:Y:S04]  /*49e60*/  STL.64 [R1+0xb0], R4 ;  /* 0x0000b00401007387 */ /* 0x000fe80000100a00 */
[----:B------:R-:W-:Y:S04]  /*49e70*/  STL.64 [R1+0xb8], R6 ;  /* 0x0000b80601007387 */ /* 0x000fe80000100a00 */
        /* <DEDUP_REMOVED lines=30> */
[----:B------:R-:W4:Y:S04]  /*4a060*/  LDL.LU R8, [R1+0x190] ;  /* 0x0001900001087983 */ /* 0x000f280000300800 */
[----:B------:R-:W4:Y:S01]  /*4a070*/  LDL.LU R9, [R1+0x194] ;  /* 0x0001940001097983 */ /* 0x000f220000300800 */
[----:B------:R-:W-:-:S03]  /*4a080*/  IMAD.MOV.U32 R21, RZ, RZ, R11 ;  /* 0x000000ffff157224 */ /* 0x000fc600078e000b */
[----:B------:R-:W4:Y:S04]  /*4a090*/  LDL.LU R10, [R1+0x198] ;  /* 0x00019800010a7983 */ /* 0x000f280000300800 */
[----:B------:R-:W4:Y:S04]  /*4a0a0*/  LDL.LU R11, [R1+0x19c] ;  /* 0x00019c00010b7983 */ /* 0x000f280000300800 */
        /* <DEDUP_REMOVED lines=12> */
[----:B------:R-:W-:-:S02]  /*4a170*/  MOV R20, R14 ;  /* 0x0000000e00147202 */ /* 0x000fc40000000f00 */
[----:B------:R-:W-:Y:S01]  /*4a180*/  MOV R22, R3 ;  /* 0x0000000300167202 */ /* 0x000fe20000000f00 */
[----:B------:R-:W-:Y:S01]  /*4a190*/  IMAD.MOV.U32 R23, RZ, RZ, R0 ;  /* 0x000000ffff177224 */ /* 0x000fe200078e0000 */
[----:B---3--:R-:W-:Y:S04]  /*4a1a0*/  STL.64 [R1+0x2db0], R26 ;  /* 0x002db01a01007387 */ /* 0x008fe80000100a00 */
[----:B--2---:R0:W-:Y:S04]  /*4a1b0*/  STL.64 [R1+0x2da8], R24 ;  /* 0x002da81801007387 */ /* 0x0041e80000100a00 */
[----:B0-----:R-:W2:Y:S04]  /*4a1c0*/  LDL.LU R24, [R1+0x90] ;  /* 0x0000900001187983 */ /* 0x001ea80000300800 */
[----:B------:R-:W2:Y:S04]  /*4a1d0*/  LDL.LU R25, [R1+0x94] ;  /* 0x0000940001197983 */ /* 0x000ea80000300800 */
[----:B------:R-:W3:Y:S04]  /*4a1e0*/  LDL.LU R26, [R1+0x98] ;  /* 0x00009800011a7983 */ /* 0x000ee80000300800 */
[----:B------:R-:W3:Y:S01]  /*4a1f0*/  LDL.LU R27, [R1+0x9c] ;  /* 0x00009c00011b7983 */ /* 0x000ee20000300800 */
[----:B----4-:R-:W-:-:S15]  /*4a200*/  HMMA.16816.F32.BF16 R4, R20, R12, R4 ;  /* 0x0000000c1404723c */ /* 0x010fde0000041804 */
[----:B------:R-:W-:-:S04]  /*4a210*/  NOP ;  /* 0x0000000000007918 */ /* 0x000fc80000000000 */
[----:B------:R-:W-:Y:S01]  /*4a220*/  MOV R14, R6 ;  /* 0x00000006000e7202 */ /* 0x000fe20000000f00 */
[----:B------:R-:W-:Y:S01]  /*4a230*/  IMAD.MOV.U32 R15, RZ, RZ, R7 ;  /* 0x000000ffff0f7224 */ /* 0x000fe200078e0007 */
[----:B---3--:R-:W-:Y:S04]  /*4a240*/  STL.64 [R1+0x2dd0], R26 ;  /* 0x002dd01a01007387 */ /* 0x008fe80000100a00 */
[----:B--2---:R0:W-:Y:S04]  /*4a250*/  STL.64 [R1+0x2dc8], R24 ;  /* 0x002dc81801007387 */ /* 0x0041e80000100a00 */
[----:B0-----:R-:W2:Y:S04]  /*4a260*/  LDL.LU R24, [R1+0x1a0] ;  /* 0x0001a00001187983 */ /* 0x001ea80000300800 */
[----:B------:R-:W2:Y:S04]  /*4a270*/  LDL.LU R25, [R1+0x1a4] ;  /* 0x0001a40001197983 */ /* 0x000ea80000300800 */
[----:B------:R-:W2:Y:S04]  /*4a280*/  LDL.LU R26, [R1+0x1a8] ;  /* 0x0001a800011a7983 */ /* 0x000ea80000300800 */
[----:B------:R-:W2:Y:S04]  /*4a290*/  LDL.LU R27, [R1+0x1ac] ;  /* 0x0001ac00011b7983 */ /* 0x000ea80000300800 */
[----:B------:R0:W-:Y:S04]  /*4a2a0*/  STL.64 [R1+0x1d0], R4 ;  /* 0x0001d00401007387 */ /* 0x0001e80000100a00 */
[----:B------:R-:W3:Y:S04]  /*4a2b0*/  LDL.LU.64 R6, [R1+0x2e00] ;  /* 0x002e000001067983 */ /* 0x000ee80000300a00 */
[----:B0-----:R-:W5:Y:S04]  /*4a2c0*/  LDL.LU.64 R4, [R1+0x2df8] ;  /* 0x002df80001047983 */ /* 0x001f680000300a00 */
[----:B------:R-:W-:Y:S04]  /*4a2d0*/  STL [R1+0x2a24], R15 ;  /* 0x002a240f01007387 */ /* 0x000fe80000100800 */
[----:B------:R-:W-:Y:S01]  /*4a2e0*/  STL [R1+0x2a20], R14 ;  /* 0x002a200e01007387 */ /* 0x000fe20000100800 */
[----:B-----5:R-:W-:-:S15]  /*4a2f0*/  HMMA.16816.F32.BF16 R16, R20, R4, R16 ;  /* 0x000000041410723c */ /* 0x020fde0000041810 */
[----:B------:R-:W-:-:S04]  /*4a300*/  NOP ;  /* 0x0000000000007918 */ /* 0x000fc80000000000 */
[----:B------:R-:W-:Y:S04]  /*4a310*/  STL.64 [R1+0x1c0], R16 ;  /* 0x0001c01001007387 */ /* 0x000fe80000100a00 */
[----:B------:R0:W-:Y:S04]  /*4a320*/  STL.64 [R1+0x1c8], R18 ;  /* 0x0001c81201007387 */ /* 0x0001e80000100a00 */
[----:B0-----:R-:W4:Y:S04]  /*4a330*/  LDL.LU.64 R18, [R1+0x2df0] ;  /* 0x002df00001127983 */ /* 0x001f280000300a00 */
[----:B------:R-:W5:Y:S02]  /*4a340*/  LDL.LU.64 R16, [R1+0x2de8] ;  /* 0x002de80001107983 */ /* 0x000f640000300a00 */
[----:B-----5:R-:W-:-:S15]  /*4a350*/  HMMA.16816.F32.BF16 R8, R20, R16, R8 ;  /* 0x000000101408723c */ /* 0x020fde0000041808 */
[----:B------:R-:W-:-:S04]  /*4a360*/  NOP ;  /* 0x0000000000007918 */ /* 0x000fc80000000000 */
[----:B------:R-:W-:Y:S01]  /*4a370*/  MOV R15, R10 ;  /* 0x0000000a000f7202 */ /* 0x000fe20000000f00 */
[----:B------:R0:W-:Y:S04]  /*4a380*/  STL.64 [R1+0x1b0], R8 ;  /* 0x0001b00801007387 */ /* 0x0001e80000100a00 */
[----:B------:R-:W5:Y:S04]  /*4a390*/  LDL.LU R10, [R1+0x2de0] ;  /* 0x002de000010a7983 */ /* 0x000f680000300800 */
[----:B0-----:R-:W2:Y:S01]  /*4a3a0*/  LDL.LU.64 R8, [R1+0x2dd8] ;  /* 0x002dd80001087983 */ /* 0x001ea20000300a00 */
[----:B------:R-:W-:-:S05]  /*4a3b0*/  IMAD.MOV.U32 R14, RZ, RZ, R11 ;  /* 0x000000ffff0e7224 */ /* 0x000fca00078e000b */
        /* <DEDUP_REMOVED lines=9> */
[----:B--2---:R-:W-:-:S15]  /*4a450*/  HMMA.16816.F32.BF16 R24, R20, R12, R24 ;  /* 0x0000000c1418723c */ /* 0x004fde0000041818 */
[----:B------:R-:W-:-:S04]  /*4a460*/  NOP ;  /* 0x0000000000007918 */ /* 0x000fc80000000000 */
        /* <DEDUP_REMOVED lines=34> */
[----:B------:R-:W2:Y:S04]  /*4a690*/  LDL.LU.64 R24, [R1+0x2d48] ;  /* 0x002d480001187983 */ /* 0x000ea80000300a00 */
[----:B---3--:R-:W-:Y:S04]  /*4a6a0*/  STL.64 [R1+0x2d30], R6 ;  /* 0x002d300601007387 */ /* 0x008fe80000100a00 */
[----:B------:R0:W-:Y:S04]  /*4a6b0*/  STL.64 [R1+0x2d28], R4 ;  /* 0x002d280401007387 */ /* 0x0001e80000100a00 */
[----:B0-----:R-:W3:Y:S04]  /*4a6c0*/  LDL.LU R4, [R1+0x130] ;  /* 0x0001300001047983 */ /* 0x001ee80000300800 */
[----:B------:R-:W3:Y:S04]  /*4a6d0*/  LDL.LU R5, [R1+0x134] ;  /* 0x0001340001057983 */ /* 0x000ee80000300800 */
[----:B------:R-:W3:Y:S04]  /*4a6e0*/  LDL.LU R6, [R1+0x138] ;  /* 0x0001380001067983 */ /* 0x000ee80000300800 */
[----:B------:R-:W3:Y:S02]  /*4a6f0*/  LDL.LU R7, [R1+0x13c] ;  /* 0x00013c0001077983 */ /* 0x000ee40000300800 */
[C---:B---3--:R-:W-:Y:S08]  /*4a700*/  HMMA.16816.F32.BF16 R4, R20.reuse, R16, R4 ;  /* 0x000000101404723c */ /* 0x048ff00000041804 */
[----:B--2---:R-:W-:Y:S01]  /*4a710*/  HMMA.16816.F32.BF16 R20, R20, R8, R24 ;  /* 0x000000081414723c */ /* 0x004fe20000041818 */
[----:B------:R-:W0:Y:S10]  /*4a720*/  LDSM.16.M88.4 R24, [R28+UR7+0x66000] ;  /* 0x066000071c18783b */ /* 0x000e340008000200 */
[----:B------:R1:W-:Y:S04]  /*4a730*/  STL.64 [R1+0x150], R4 ;  /* 0x0001500401007387 */ /* 0x0003e80000100a00 */
[----:B------:R2:W-:Y:S04]  /*4a740*/  STL.64 [R1+0x158], R6 ;  /* 0x0001580601007387 */ /* 0x0005e80000100a00 */
[----:B-1----:R-:W3:Y:S04]  /*4a750*/  LDL.LU R4, [R1+0x70] ;  /* 0x0000700001047983 */ /* 0x002ee80000300800 */
[----:B------:R-:W3:Y:S04]  /*4a760*/  LDL.LU R5, [R1+0x74] ;  /* 0x0000740001057983 */ /* 0x000ee80000300800 */
[----:B--2---:R-:W3:Y:S04]  /*4a770*/  LDL.LU R6, [R1+0x78] ;  /* 0x0000780001067983 */ /* 0x004ee80000300800 */
[----:B------:R-:W3:Y:S04]  /*4a780*/  LDL.LU R7, [R1+0x7c] ;  /* 0x00007c0001077983 */ /* 0x000ee80000300800 */
[----:B----4-:R-:W-:Y:S04]  /*4a790*/  STL.64 [R1+0x2d20], R18 ;  /* 0x002d201201007387 */ /* 0x010fe80000100a00 */
[----:B------:R1:W-:Y:S04]  /*4a7a0*/  STL.64 [R1+0x2d18], R16 ;  /* 0x002d181001007387 */ /* 0x0003e80000100a00 */
[----:B-1----:R-:W2:Y:S04]  /*4a7b0*/  LDL.LU R16, [R1+0x100] ;  /* 0x0001000001107983 */ /* 0x002ea80000300800 */
[----:B------:R-:W2:Y:S04]  /*4a7c0*/  LDL.LU R17, [R1+0x104] ;  /* 0x0001040001117983 */ /* 0x000ea80000300800 */
[----:B------:R-:W2:Y:S04]  /*4a7d0*/  LDL.LU R18, [R1+0x108] ;  /* 0x0001080001127983 */ /* 0x000ea80000300800 */
[----:B------:R-:W2:Y:S04]  /*4a7e0*/  LDL.LU R19, [R1+0x10c] ;  /* 0x00010c0001137983 */ /* 0x000ea80000300800 */
[----:B-----5:R-:W-:Y:S04]  /*4a7f0*/  STL [R1+0x2d10], R10 ;  /* 0x002d100a01007387 */ /* 0x020fe80000100800 */
[----:B------:R1:W-:Y:S04]  /*4a800*/  STL.64 [R1+0x2d08], R8 ;  /* 0x002d080801007387 */ /* 0x0003e80000100a00 */
[----:B------:R4:W-:Y:S04]  /*4a810*/  STL.64 [R1+0x80], R20 ;  /* 0x0000801401007387 */ /* 0x0009e80000100a00 */
[----:B------:R5:W-:Y:S04]  /*4a820*/  STL.64 [R1+0x88], R22 ;  /* 0x0000881601007387 */ /* 0x000be80000100a00 */
[----:B-1----:R-:W2:Y:S04]  /*4a830*/  LDL.LU R8, [R1+0x110] ;  /* 0x0001100001087983 */ /* 0x002ea80000300800 */
[----:B------:R-:W2:Y:S04]  /*4a840*/  LDL.LU R9, [R1+0x114] ;  /* 0x0001140001097983 */ /* 0x000ea80000300800 */
[----:B------:R-:W2:Y:S04]  /*4a850*/  LDL.LU R10, [R1+0x118] ;  /* 0x00011800010a7983 */ /* 0x000ea80000300800 */
[----:B------:R-:W2:Y:S04]  /*4a860*/  LDL.LU R11, [R1+0x11c] ;  /* 0x00011c00010b7983 */ /* 0x000ea80000300800 */
[----:B----4-:R-:W4:Y:S04]  /*4a870*/  LDL.LU R20, [R1+0x240] ;  /* 0x0002400001147983 */ /* 0x010f280000300800 */
[----:B------:R-:W4:Y:S04]  /*4a880*/  LDL.LU R21, [R1+0x244] ;  /* 0x0002440001157983 */ /* 0x000f280000300800 */
[----:B-----5:R-:W5:Y:S04]  /*4a890*/  LDL.LU R22, [R1+0x248] ;  /* 0x0002480001167983 */ /* 0x020f680000300800 */
[----:B------:R-:W5:Y:S04]  /*4a8a0*/  LDL.LU R23, [R1+0x24c] ;  /* 0x00024c0001177983 */ /* 0x000f680000300800 */
[----:B-----5:R-:W-:Y:S04]  /*4a8b0*/  STL.64 [R1+0x2cf0], R22 ;  /* 0x002cf01601007387 */ /* 0x020fe80000100a00 */
[----:B----4-:R1:W-:Y:S04]  /*4a8c0*/  STL.64 [R1+0x2ce8], R20 ;  /* 0x002ce81401007387 */ /* 0x0103e80000100a00 */
[----:B-1----:R-:W4:Y:S04]  /*4a8d0*/  LDL.LU R20, [R1+0xf0] ;  /* 0x0000f00001147983 */ /* 0x002f280000300800 */
[----:B------:R-:W4:Y:S04]  /*4a8e0*/  LDL.LU R21, [R1+0xf4] ;  /* 0x0000f40001157983 */ /* 0x000f280000300800 */
[----:B------:R-:W5:Y:S04]  /*4a8f0*/  LDL.LU R22, [R1+0xf8] ;  /* 0x0000f80001167983 */ /* 0x000f680000300800 */
[----:B------:R-:W5:Y:S01]  /*4a900*/  LDL.LU R23, [R1+0xfc] ;  /* 0x0000fc0001177983 */ /* 0x000f620000300800 */
[----:B0-----:R-:W-:Y:S01]  /*4a910*/  MOV R3, R26 ;  /* 0x0000001a00037202 */ /* 0x001fe20000000f00 */
[----:B------:R-:W-:-:S02]  /*4a920*/  IMAD.MOV.U32 R0, RZ, RZ, R27 ;  /* 0x000000ffff007224 */ /* 0x000fc400078e001b */
[----:B-----5:R-:W-:Y:S04]  /*4a930*/  STL.64 [R1+0x2d00], R22 ;  /* 0x002d001601007387 */ /* 0x020fe80000100a00 */
[----:B----4-:R0:W-:Y:S04]  /*4a940*/  STL.64 [R1+0x2cf8], R20 ;  /* 0x002cf81401007387 */ /* 0x0101e80000100a00 */
[----:B0-----:R-:W4:Y:S04]  /*4a950*/  LDL.LU R20, [R1+0x210] ;  /* 0x0002100001147983 */ /* 0x001f280000300800 */
[----:B------:R-:W4:Y:S04]  /*4a960*/  LDL.LU R21, [R1+0x214] ;  /* 0x0002140001157983 */ /* 0x000f280000300800 */
[----:B------:R-:W4:Y:S04]  /*4a970*/  LDL.LU R22, [R1+0x218] ;  /* 0x0002180001167983 */ /* 0x000f280000300800 */
[----:B------:R-:W4:Y:S04]  /*4a980*/  LDL.LU R23, [R1+0x21c] ;  /* 0x00021c0001177983 */ /* 0x000f280000300800 */
[----:B------:R0:W-:Y:S04]  /*4a990*/  STL.64 [R1+0x40], R24 ;  /* 0x0000401801007387 */ /* 0x0001e80000100a00 */
[----:B------:R-:W3:Y:S04]  /*4a9a0*/  LDL.LU.64 R26, [R1+0x2d40] ;  /* 0x002d4000011a7983 */ /* 0x000ee80000300a00 */
[----:B0-----:R-:W3:Y:S02]  /*4a9b0*/  LDL.LU.64 R24, [R1+0x2d38] ;  /* 0x002d380001187983 */ /* 0x001ee40000300a00 */
[----:B---3--:R-:W-:-:S15]  /*4a9c0*/  HMMA.16816.F32.BF16 R4, R24, R12, R4 ;  /* 0x0000000c1804723c */ /* 0x008fde0000041804 */
[----:B------:R-:W-:-:S04]  /*4a9d0*/  NOP ;  /* 0x0000000000007918 */ /* 0x000fc80000000000 */
[----:B------:R-:W-:Y:S04]  /*4a9e0*/  STL.64 [R1+0x140], R4 ;  /* 0x0001400401007387 */ /* 0x000fe80000100a00 */
[----:B------:R0:W-:Y:S04]  /*4a9f0*/  STL.64 [R1+0x148], R6 ;  /* 0x0001480601007387 */ /* 0x0001e80000100a00 */
[----:B0-----:R-:W3:Y:S04]  /*4aa00*/  LDL.LU.64 R6, [R1+0x2d30] ;  /* 0x002d300001067983 */ /* 0x001ee80000300a00 */
[----:B------:R-:W2:Y:S02]  /*4aa10*/  LDL.LU.64 R4, [R1+0x2d28] ;  /* 0x002d280001047983 */ /* 0x000ea40000300a00 */
[----:B--2---:R-:W-:-:S15]  /*4aa20*/  HMMA.16816.F32.BF16 R16, R24, R4, R16 ;  /* 0x000000041810723c */ /* 0x004fde0000041810 */
[----:B------:R-:W-:-:S04]  /*4aa30*/  NOP ;  /* 0x0000000000007918 */ /* 0x000fc80000000000 */
[----:B------:R-:W-:Y:S04]  /*4aa40*/  STL.64 [R1+0x130], R16 ;  /* 0x0001301001007387 */ /* 0x000fe80000100a00 */
[----:B------:R0:W-:Y:S04]  /*4aa50*/  STL.64 [R1+0x138], R18 ;  /* 0x0001381201007387 */ /* 0x0001e80000100a00 */
[----:B0-----:R-:W2:Y:S04]  /*4aa60*/  LDL.LU.64 R18, [R1+0x2d20] ;  /* 0x002d200001127983 */ /* 0x001ea80000300a00 */
[----:B------:R-:W5:Y:S02]  /*4aa70*/  LDL.LU.64 R16, [R1+0x2d18] ;  /* 0x002d180001107983 */ /* 0x000f640000300a00 */
[----:B-----5:R-:W-:-:S15]  /*4aa80*/  HMMA.16816.F32.BF16 R8, R24, R16, R8 ;  /* 0x000000101808723c */ /* 0x020fde0000041808 */
[----:B------:R-:W-:-:S04]  /*4aa90*/  NOP ;  /* 0x0000000000007918 */ /* 0x000fc80000000000 */
[----:B------:R-:W-:Y:S04]  /*4aaa0*/  STL.64 [R1+0x120], R8 ;  /* 0x0001200801007387 */ /* 0x000fe80000100a00 */
[----:B------:R0:W-:Y:S04]  /*4aab0*/  STL.64 [R1+0x128], R10 ;  /* 0x0001280a01007387 */ /* 0x0001e80000100a00 */
[----:B0-----:R-:W5:Y:S04]  /*4aac0*/  LDL.LU R10, [R1+0x2d10] ;  /* 0x002d1000010a7983 */ /* 0x001f680000300800 */
[----:B------:R-:W4:Y:S02]  /*4aad0*/  LDL.LU.64 R8, [R1+0x2d08] ;  /* 0x002d080001087983 */ /* 0x000f240000300a00 */
[----:B----4-:R-:W-:Y:S02]  /*4aae0*/  HMMA.16816.F32.BF16 R24, R24, R8, R20 ;  /* 0x000000081818723c */ /* 0x010fe40000041814 */
[----:B------:R-:W4:Y:S04]  /*4aaf0*/  LDL.LU.64 R22, [R1+0x2d00] ;  /* 0x002d000001167983 */ /* 0x000f280000300a00 */
[----:B------:R-:W4:-:S13]  /*4ab00*/  LDL.LU.64 R20, [R1+0x2cf8] ;  /* 0x002cf80001147983 */ /* 0x000f1a0000300a00 */
[----:B------:R5:W-:Y:S04]  /*4ab10*/  STL.64 [R1+0x70], R24 ;  /* 0x0000701801007387 */ /* 0x000be80000100a00 */
[----:B------:R0:W-:Y:S01]  /*4ab20*/  STL.64 [R1+0x78], R26 ;  /* 0x0000781a01007387 */ /* 0x0001e20000100a00 */
[----:B-----5:R-:W-:Y:S01]  /*4ab30*/  MOV R24, R10 ;  /* 0x0000000a00187202 */ /* 0x020fe20000000f00 */
[----:B---3--:R-:W-:Y:S01]  /*4ab40*/  IMAD.MOV.U32 R25, RZ, RZ, R7 ;  /* 0x000000ffff197224 */ /* 0x008fe200078e0007 */
[----:B0-----:R-:W-:Y:S01]  /*4ab50*/  MOV R26, R6 ;  /* 0x00000006001a7202 */ /* 0x001fe20000000f00 */
[----:B------:R-:W-:Y:S01]  /*4ab60*/  IMAD.MOV.U32 R27, RZ, RZ, R2 ;  /* 0x000000ffff1b7224 */ /* 0x000fe200078e0002 */
[----:B------:R0:W-:Y:S06]  /*4ab70*/  STL.64 [R1+0x2ce0], R12 ;  /* 0x002ce00c01007387 */ /* 0x0001ec0000100a00 */
[----:B----4-:R-:W-:Y:S01]  /*4ab80*/  HMMA.16816.F32.BF16 R20, R24, R12, R20 ;  /* 0x0000000c1814723c */ /* 0x010fe20000041814 */
[----:B0-----:R-:W3:-:S15]  /*4ab90*/  LDL.LU R12, [R1+0x200] ;  /* 0x00020000010c7983 */ /* 0x001ede0000300800 */
[----:B------:R-:W-:-:S03]  /*4aba0*/  NOP ;  /* 0x0000000000007918 */ /* 0x000fc60000000000 */
[----:B------:R-:W-:Y:S04]  /*4abb0*/  STL.64 [R1+0x110], R20 ;  /* 0x0001101401007387 */ /* 0x000fe80000100a00 */
[----:B------:R-:W-:Y:S04]  /*4abc0*/  STL.64 [R1+0x118], R22 ;  /* 0x0001181601007387 */ /* 0x000fe80000100a00 */
[----:B------:R-:W3:Y:S04]  /*4abd0*/  LDL.LU R13, [R1+0x204] ;  /* 0x00020400010d7983 */ /* 0x000ee80000300800 */
[----:B------:R-:W3:Y:S04]  /*4abe0*/  LDL.LU R14, [R1+0x208] ;  /* 0x00020800010e7983 */ /* 0x000ee80000300800 */
[----:B------:R-:W3:Y:S04]  /*4abf0*/  LDL.LU R15, [R1+0x20c] ;  /* 0x00020c00010f7983 */ /* 0x000ee80000300800 */
[----:B------:R-:W0:Y:S04]  /*4ac00*/  LDSM.16.M88.4 R20, [R28+UR7+0x67000] ;  /* 0x067000071c14783b */ /* 0x000e280008000200 */
[----:B0-----:R-:W-:Y:S04]  /*4ac10*/  STL.64 [R1+0x30], R20 ;  /* 0x0000301401007387 */ /* 0x001fe80000100a00 */
[----:B------:R0:W-:Y:S04]  /*4ac20*/  STL.64 [R1+0x38], R22 ;  /* 0x0000381601007387 */ /* 0x0001e80000100a00 */
[----:B0-----:R-:W4:Y:S04]  /*4ac30*/  LDL.LU.64 R22, [R1+0x2cf0] ;  /* 0x002cf00001167983 */ /* 0x001f280000300a00 */
[----:B------:R-:W4:Y:S01]  /*4ac40*/  LDL.LU.64 R20, [R1+0x2ce8] ;  /* 0x002ce80001147983 */ /* 0x000f220000300a00 */
[----:B---3--:R-:W-:-:S15]  /*4ac50*/  HMMA.16816.F32.BF16 R12, R24, R4, R12 ;  /* 0x00000004180c723c */ /* 0x008fde000004180c */
[----:B------:R-:W-:-:S04]  /*4ac60*/  NOP ;  /* 0x0000000000007918 */ /* 0x000fc80000000000 */
[----:B------:R-:W-:Y:S04]  /*4ac70*/  STL.64 [R1+0x100], R12 ;  /* 0x0001000c01007387 */ /* 0x000fe80000100a00 */
[----:B------:R-:W-:Y:S04]  /*4ac80*/  STL.64 [R1+0x108], R14 ;  /* 0x0001080e01007387 */ /* 0x000fe80000100a00 */
[----:B------:R-:W0:Y:S02]  /*4ac90*/  LDSM.16.M88.4 R12, [R28+UR7+0x68000] ;  /* 0x068000071c0c783b */ /* 0x000e240008000200 */
[----:B0-----:R-:W-:Y:S01]  /*4aca0*/  MOV R11, R12 ;  /* 0x0000000c000b7202 */ /* 0x001fe20000000f00 */
[----:B------:R-:W-:Y:S01]  /*4acb0*/  IMAD.MOV.U32 R10, RZ, RZ, R13 ;  /* 0x000000ffff0a7224 */ /* 0x000fe200078e000d */
[----:B------:R-:W-:Y:S01]  /*4acc0*/  MOV R6, R14 ;  /* 0x0000000e00067202 */ /* 0x000fe20000000f00 */
[----:B------:R-:W-:-:S02]  /*4acd0*/  IMAD.MOV.U32 R2, RZ, RZ, R15 ;  /* 0x000000ffff027224 */ /* 0x000fc400078e000f */
[----:B------:R-:W0:Y:S01]  /*4ace0*/  LDSM.16.M88.4 R12, [R28+UR7+0x69000] ;  /* 0x069000071c0c783b */ /* 0x000e220008000200 */
[----:B----4-:R-:W-:Y:S03]  /*4acf0*/  HMMA.16816.F32.BF16 R20, R24, R16, R20 ;  /* 0x000000101814723c */ /* 0x010fe60000041814 */
[----:B------:R-:W-:Y:S04]  /*4ad00*/  STL [R1+0x2c6c], R2 ;  /* 0x002c6c0201007387 */ /* 0x000fe80000100800 */
[----:B------:R-:W-:Y:S04]  /*4ad10*/  STL [R1+0x2c68], R6 ;  /* 0x002c680601007387 */ /* 0x000fe80000100800 */
[----:B------:R-:W-:Y:S04]  /*4ad20*/  STL [R1+0x2c64], R10 ;  /* 0x002c640a01007387 */ /* 0x000fe80000100800 */
[----:B------:R-:W-:Y:S04]  /*4ad30*/  STL [R1+0x2c60], R11 ;  /* 0x002c600b01007387 */ /* 0x000fe80000100800 */
[----:B0-----:R0:W-:Y:S04]  /*4ad40*/  STL.64 [R1+0x10], R12 ;  /* 0x0000100c01007387 */ /* 0x0011e80000100a00 */
[----:B------:R1:W-:Y:S04]  /*4ad50*/  STL [R1+0x18], R14 ;  /* 0x0000180e01007387 */ /* 0x0003e80000100800 */
[----:B0-----:R-:W3:Y:S04]  /*4ad60*/  LDL.LU R12, [R1+0x2c0] ;  /* 0x0002c000010c7983 */ /* 0x001ee80000300800 */
[----:B------:R-:W-:Y:S04]  /*4ad70*/  STL.64 [R1+0xf0], R20 ;  /* 0x0000f01401007387 */ /* 0x000fe80000100a00 */
[----:B------:R-:W-:Y:S04]  /*4ad80*/  STL.64 [R1+0xf8], R22 ;  /* 0x0000f81601007387 */ /* 0x000fe80000100a00 */
[----:B------:R-:W0:Y:S04]  /*4ad90*/  LDSM.16.M88.4 R20, [R28+UR7+0x6a000] ;  /* 0x06a000071c14783b */ /* 0x000e280008000200 */
[----:B------:R-:W3:Y:S01]  /*4ada0*/  LDL.LU R13, [R1+0x2c4] ;  /* 0x0002c400010d7983 */ /* 0x000ee20000300800 */
[----:B------:R-:W-:-:S03]  /*4adb0*/  MOV R29, R15 ;  /* 0x0000000f001d7202 */ /* 0x000fc60000000f00 */
[----:B-1----:R-:W3:Y:S04]  /*4adc0*/  LDL.LU R14, [R1+0x2c8] ;  /* 0x0002c800010e7983 */ /* 0x002ee80000300800 */
[----:B------:R-:W3:Y:S01]  /*4add0*/  LDL.LU R15, [R1+0x2cc] ;  /* 0x0002cc00010f7983 */ /* 0x000ee20000300800 */
[----:B0-----:R-:W-:Y:S01]  /*4ade0*/  IMAD.MOV.U32 R2, RZ, RZ, R20 ;  /* 0x000000ffff027224 */ /* 0x001fe200078e0014 */
[----:B------:R-:W-:Y:S01]  /*4adf0*/  MOV R6, R21 ;  /* 0x0000001500067202 */ /* 0x000fe20000000f00 */
[----:B------:R-:W-:Y:S01]  /*4ae00*/  IMAD.MOV.U32 R10, RZ, RZ, R22 ;  /* 0x000000ffff0a7224 */ /* 0x000fe200078e0016 */
[----:B------:R-:W-:Y:S02]  /*4ae10*/  MOV R11, R23 ;  /* 0x00000017000b7202 */ /* 0x000fe40000000f00 */
[----:B------:R-:W0:Y:S04]  /*4ae20*/  LDSM.16.M88.4 R20, [R28+UR7+0x6b000] ;  /* 0x06b000071c14783b */ /* 0x000e280008000200 */
[----:B--2---:R-:W-:Y:S04]  /*4ae30*/  STL.64 [R1+0x2cc8], R18 ;  /* 0x002cc81201007387 */ /* 0x004fe80000100a00 */
[----:B------:R-:W-:Y:S04]  /*4ae40*/  STL.64 [R1+0x2cc0], R16 ;  /* 0x002cc01001007387 */ /* 0x000fe80000100a00 */
[----:B------:R-:W-:Y:S04]  /*4ae50*/  STL [R1+0x2cd8], R6 ;  /* 0x002cd80601007387 */ /* 0x000fe80000100800 */
[----:B------:R-:W-:Y:S04]  /*4ae60*/  STL.64 [R1+0x2cd0], R4 ;  /* 0x002cd00401007387 */ /* 0x000fe80000100a00 */
[----:B0-----:R-:W-:Y:S04]  /*4ae70*/  STL.64 [R1+0x2b60], R22 ;  /* 0x002b601601007387 */ /* 0x001fe80000100a00 */
[----:B------:R0:W-:Y:S04]  /*4ae80*/  STL.64 [R1+0x2b58], R20 ;  /* 0x002b581401007387 */ /* 0x0001e80000100a00 */
[----:B0-----:R-:W2:Y:S04]  /*4ae90*/  LDL.LU R20, [R1+0x2f0] ;  /* 0x0002f00001147983 */ /* 0x001ea80000300800 */
[----:B------:R-:W2:Y:S04]  /*4aea0*/  LDL.LU R21, [R1+0x2f4] ;  /* 0x0002f40001157983 */ /* 0x000ea80000300800 */
[----:B------:R-:W4:Y:S04]  /*4aeb0*/  LDL.LU R22, [R1+0x2f8] ;  /* 0x0002f80001167983 */ /* 0x000f280000300800 */
[----:B------:R-:W4:Y:S04]  /*4aec0*/  LDL.LU R23, [R1+0x2fc] ;  /* 0x0002fc0001177983 */ /* 0x000f280000300800 */
[----:B------:R-:W5:Y:S04]  /*4aed0*/  LDL.LU R16, [R1+0x2a0] ;  /* 0x0002a00001107983 */ /* 0x000f680000300800 */
[----:B------:R-:W5:Y:S04]  /*4aee0*/  LDL.LU R17, [R1+0x2a4] ;  /* 0x0002a40001117983 */ /* 0x000f680000300800 */
[----:B------:R-:W5:Y:S04]  /*4aef0*/  LDL.LU R18, [R1+0x2a8] ;  /* 0x0002a80001127983 */ /* 0x000f680000300800 */
[----:B------:R-:W5:Y:S04]  /*4af00*/  LDL.LU R19, [R1+0x2ac] ;  /* 0x0002ac0001137983 */ /* 0x000f680000300800 */
[----:B------:R-:W3:Y:S04]  /*4af10*/  LDL.LU R4, [R1+0x230] ;  /* 0x0002300001047983 */ /* 0x000ee80000300800 */
[----:B------:R-:W5:Y:S04]  /*4af20*/  LDL.LU R5, [R1+0x234] ;  /* 0x0002340001057983 */ /* 0x000f680000300800 */
[----:B------:R-:W5:Y:S04]  /*4af30*/  LDL.LU R6, [R1+0x238] ;  /* 0x0002380001067983 */ /* 0x000f680000300800 */
[----:B------:R-:W5:Y:S04]  /*4af40*/  LDL.LU R7, [R1+0x23c] ;  /* 0x00023c0001077983 */ /* 0x000f680000300800 */
[----:B----4-:R-:W-:Y:S04]  /*4af50*/  STL.64 [R1+0x2c78], R22 ;  /* 0x002c781601007387 */ /* 0x010fe80000100a00 */
[----:B--2---:R0:W-:Y:S04]  /*4af60*/  STL.64 [R1+0x2c70], R20 ;  /* 0x002c701401007387 */ /* 0x0041e80000100a00 */
[----:B0-----:R-:W2:Y:S04]  /*4af70*/  LDL.LU.64 R20, [R1+0x30] ;  /* 0x0000300001147983 */ /* 0x001ea80000300a00 */
[----:B------:R-:W4:Y:S01]  /*4af80*/  LDL.LU.64 R22, [R1+0x38] ;  /* 0x0000380001167983 */ /* 0x000f220000300a00 */
[----:B---3--:R-:W-:Y:S03]  /*4af90*/  HMMA.16816.F32.BF16 R24, R24, R8, R12 ;  /* 0x000000081818723c */ /* 0x008fe6000004180c */
[----:B----4-:R-:W-:Y:S04]  /*4afa0*/  STL.64 [R1+0x2c98], R22 ;  /* 0x002c981601007387 */ /* 0x010fe80000100a00 */
[----:B--2---:R0:W-:Y:S04]  /*4afb0*/  STL.64 [R1+0x2c90], R20 ;  /* 0x002c901401007387 */ /* 0x0041e80000100a00 */
[----:B0-----:R-:W5:Y:S04]  /*4afc0*/  LDL.LU R20, [R1+0x40] ;  /* 0x0000400001147983 */ /* 0x001f680000300800 */
[----:B------:R-:W5:Y:S04]  /*4afd0*/  LDL.LU R21, [R1+0x44] ;  /* 0x0000440001157983 */ /* 0x000f680000300800 */
[----:B------:R-:W5:Y:S04]  /*4afe0*/  LDL.LU.64 R12, [R1+0x2ce0] ;  /* 0x002ce000010c7983 */ /* 0x000f680000300a00 */
[----:B------:R-:W-:Y:S04]  /*4aff0*/  STL.64 [R1+0x2cb8], R10 ;  /* 0x002cb80a01007387 */ /* 0x000fe80000100a00 */
[----:B------:R0:W-:Y:S04]  /*4b000*/  STL.64 [R1+0x2cb0], R8 ;  /* 0x002cb00801007387 */ /* 0x0001e80000100a00 */
[----:B------:R-:W-:Y:S04]  /*4b010*/  STL.64 [R1+0x60], R24 ;  /* 0x0000601801007387 */ /* 0x000fe80000100a00 */
[----:B------:R-:W-:Y:S04]  /*4b020*/  STL.64 [R1+0x68], R26 ;  /* 0x0000681a01007387 */ /* 0x000fe80000100a00 */
[----:B------:R-:W1:Y:S01]  /*4b030*/  LDSM.16.M88.4 R24, [R28+UR7+0x6c000] ;  /* 0x06c000071c18783b */ /* 0x000e620008000200 */
[----:B------:R-:W-:-:S03]  /*4b040*/  IMAD.MOV.U32 R22, RZ, RZ, R3 ;  /* 0x000000ffff167224 */ /* 0x000fc600078e0003 */
[----:B0-----:R-:W2:Y:S04]  /*4b050*/  LDL.LU R8, [R1+0x2b0] ;  /* 0x0002b00001087983 */ /* 0x001ea80000300800 */
[----:B------:R-:W2:Y:S04]  /*4b060*/  LDL.LU R9, [R1+0x2b4] ;  /* 0x0002b40001097983 */ /* 0x000ea80000300800 */
[----:B------:R-:W2:Y:S04]  /*4b070*/  LDL.LU R10, [R1+0x2b8] ;  /* 0x0002b800010a7983 */ /* 0x000ea80000300800 */
[----:B------:R-:W2:Y:S04]  /*4b080*/  LDL.LU R11, [R1+0x2bc] ;  /* 0x0002bc00010b7983 */ /* 0x000ea80000300800 */
[----:B------:R-:W3:Y:S04]  /*4b090*/  LDL.LU R3, [R1+0x1fc] ;  /* 0x0001fc0001037983 */ /* 0x000ee80000300800 */
[----:B-1----:R-:W-:Y:S04]  /*4b0a0*/  STL.64 [R1+0x2b20], R26 ;  /* 0x002b201a01007387 */ /* 0x002fe80000100a00 */
[----:B------:R0:W-:Y:S04]  /*4b0b0*/  STL.64 [R1+0x2b18], R24 ;  /* 0x002b181801007387 */ /* 0x0001e80000100a00 */
[----:B0-----:R-:W4:Y:S04]  /*4b0c0*/  LDL.LU R24, [R1+0x290] ;  /* 0x0002900001187983 */ /* 0x001f280000300800 */
[----:B------:R-:W4:Y:S04]  /*4b0d0*/  LDL.LU R25, [R1+0x294] ;  /* 0x0002940001197983 */ /* 0x000f280000300800 */
[----:B------:R-:W2:Y:S04]  /*4b0e0*/  LDL.LU R26, [R1+0x298] ;  /* 0x00029800011a7983 */ /* 0x000ea80000300800 */
[----:B------:R-:W2:Y:S01]  /*4b0f0*/  LDL.LU R27, [R1+0x29c] ;  /* 0x00029c00011b7983 */ /* 0x000ea20000300800 */
[----:B------:R-:W-:-:S03]  /*4b100*/  MOV R23, R0 ;  /* 0x0000000000177202 */ /* 0x000fc60000000f00 */
[----:B--2---:R-:W-:Y:S04]  /*4b110*/  STL.64 [R1+0x2c88], R26 ;  /* 0x002c881a01007387 */ /* 0x004fe80000100a00 */
[----:B----4-:R0:W-:Y:S04]  /*4b120*/  STL.64 [R1+0x2c80], R24 ;  /* 0x002c801801007387 */ /* 0x0101e80000100a00 */
[----:B0-----:R-:W2:Y:S04]  /*4b130*/  LDL.LU R24, [R1+0x220] ;  /* 0x0002200001187983 */ /* 0x001ea80000300800 */
[----:B------:R-:W2:Y:S04]  /*4b140*/  LDL.LU R25, [R1+0x224] ;  /* 0x0002240001197983 */ /* 0x000ea80000300800 */
[----:B------:R-:W4:Y:S04]  /*4b150*/  LDL.LU R26, [R1+0x228] ;  /* 0x00022800011a7983 */ /* 0x000f280000300800 */
[----:B------:R-:W4:Y:S01]  /*4b160*/  LDL.LU R27, [R1+0x22c] ;  /* 0x00022c00011b7983 */ /* 0x000f220000300800 */
[C---:B-----5:R-:W-:Y:S03]  /*4b170*/  HMMA.16816.F32.BF16 R4, R20.reuse, R12, R4 ;  /* 0x0000000c1404723c */ /* 0x060fe60000041804 */
[----:B----4-:R-:W-:Y:S04]  /*4b180*/  STL.64 [R1+0x2ca8], R26 ;  /* 0x002ca81a01007387 */ /* 0x010fe80000100a00 */
[----:B--2---:R0:W-:Y:S04]  /*4b190*/  STL.64 [R1+0x2ca0], R24 ;  /* 0x002ca01801007387 */ /* 0x0041e80000100a00 */
[----:B0-----:R-:W2:Y:S04]  /*4b1a0*/  LDL.LU R24, [R1+0x350] ;  /* 0x0003500001187983 */ /* 0x001ea80000300800 */
[----:B------:R-:W2:Y:S04]  /*4b1b0*/  LDL.LU R25, [R1+0x354] ;  /* 0x0003540001197983 */ /* 0x000ea80000300800 */
[----:B------:R-:W2:Y:S04]  /*4b1c0*/  LDL.LU R26, [R1+0x358] ;  /* 0x00035800011a7983 */ /* 0x000ea80000300800 */
[----:B------:R-:W2:Y:S04]  /*4b1d0*/  LDL.LU R27, [R1+0x35c] ;  /* 0x00035c00011b7983 */ /* 0x000ea80000300800 */
[----:B------:R-:W-:Y:S04]  /*4b1e0*/  STL.64 [R1+0x240], R4 ;  /* 0x0002400401007387 */ /* 0x000fe80000100a00 */
[----:B------:R0:W-:Y:S04]  /*4b1f0*/  STL.64 [R1+0x248], R6 ;  /* 0x0002480601007387 */ /* 0x0001e80000100a00 */
[----:B0-----:R-:W4:Y:S04]  /*4b200*/  LDL.LU R6, [R1+0x2cd8] ;  /* 0x002cd80001067983 */ /* 0x001f280000300800 */
[----:B------:R-:W5:Y:S02]  /*4b210*/  LDL.LU.64 R4, [R1+0x2cd0] ;  /* 0x002cd00001047983 */ /* 0x000f640000300a00 */
[----:B-----5:R-:W-:-:S15]  /*4b220*/  HMMA.16816.F32.BF16 R16, R20, R4, R16 ;  /* 0x000000041410723c */ /* 0x020fde0000041810 */
[----:B------:R-:W-:-:S04]  /*4b230*/  NOP ;  /* 0x0000000000007918 */ /* 0x000fc80000000000 */
[----:B------:R-:W-:Y:S04]  /*4b240*/  STL.64 [R1+0x2d0], R16 ;  /* 0x0002d01001007387 */ /* 0x000fe80000100a00 */
[----:B------:R0:W-:Y:S04]  /*4b250*/  STL.64 [R1+0x2d8], R18 ;  /* 0x0002d81201007387 */ /* 0x0001e80000100a00 */
[----:B0-----:R-:W5:Y:S04]  /*4b260*/  LDL.LU.64 R18, [R1+0x2cc8] ;  /* 0x002cc80001127983 */ /* 0x001f680000300a00 */
        /* <DEDUP_REMOVED lines=12> */
[----:B------:R-:W0:Y:S04]  /*4b330*/  LDSM.16.M88.4 R20, [R28+UR7+0x6d000] ;  /* 0x06d000071c14783b */ /* 0x000e280008000200 */
[----:B0-----:R-:W-:Y:S04]  /*4b340*/  STL.64 [R1+0x40], R20 ;  /* 0x0000401401007387 */ /* 0x001fe80000100a00 */
[----:B------:R0:W-:Y:S04]  /*4b350*/  STL.64 [R1+0x48], R22 ;  /* 0x0000481601007387 */ /* 0x0001e80000100a00 */
[----:B0-----:R-:W2:Y:S04]  /*4b360*/  LDL.LU.64 R22, [R1+0x2c98] ;  /* 0x002c980001167983 */ /* 0x001ea80000300a00 */
[----:B------:R-:W2:Y:S02]  /*4b370*/  LDL.LU.64 R20, [R1+0x2c90] ;  /* 0x002c900001147983 */ /* 0x000ea40000300a00 */
[----:B--2---:R-:W-:Y:S01]  /*4b380*/  HMMA.16816.F32.BF16 R24, R20, R12, R24 ;  /* 0x0000000c1418723c */ /* 0x004fe20000041818 */
[----:B------:R-:W-:Y:S01]  /*4b390*/  IMAD.MOV.U32 R7, RZ, RZ, R22 ;  /* 0x000000ffff077224 */ /* 0x000fe200078e0016 */
[----:B------:R-:W-:Y:S01]  /*4b3a0*/  MOV R0, R23 ;  /* 0x0000001700007202 */ /* 0x000fe20000000f00 */
[----:B------:R-:W-:Y:S01]  /*4b3b0*/  IMAD.MOV.U32 R15, RZ, RZ, R20 ;  /* 0x000000ffff0f7224 */ /* 0x000fe200078e0014 */
[----:B------:R-:W-:-:S15]  /*4b3c0*/  MOV R14, R21 ;  /* 0x00000015000e7202 */ /* 0x000fde0000000f00 */
[----:B------:R-:W-:Y:S04]  /*4b3d0*/  STL.64 [R1+0x220], R24 ;  /* 0x0002201801007387 */ /* 0x000fe80000100a00 */
[----:B------:R0:W-:Y:S04]  /*4b3e0*/  STL.64 [R1+0x228], R26 ;  /* 0x0002281a01007387 */ /* 0x0001e80000100a00 */
[----:B0-----:R-:W2:Y:S04]  /*4b3f0*/  LDL.LU.64 R26, [R1+0x2c88] ;  /* 0x002c8800011a7983 */ /* 0x001ea80000300a00 */
[----:B------:R-:W2:Y:S04]  /*4b400*/  LDL.LU.64 R24, [R1+0x2c80] ;  /* 0x002c800001187983 */ /* 0x000ea80000300a00 */
[----:B------:R-:W3:Y:S04]  /*4b410*/  LDL.LU.64 R22, [R1+0x2c78] ;  /* 0x002c780001167983 */ /* 0x000ee80000300a00 */
[----:B------:R-:W3:Y:S04]  /*4b420*/  LDL.LU.64 R20, [R1+0x2c70] ;  /* 0x002c700001147983 */ /* 0x000ee80000300a00 */
[----:B------:R0:W-:Y:S02]  /*4b430*/  STL.64 [R1+0x2c48], R12 ;  /* 0x002c480c01007387 */ /* 0x0001e40000100a00 */
[----:B0-----:R-:W-:Y:S01]  /*4b440*/  MOV R13, R14 ;  /* 0x0000000e000d7202 */ /* 0x001fe20000000f00 */
[----:B------:R-:W-:-:S02]  /*4b450*/  IMAD.MOV.U32 R14, RZ, RZ, R7 ;  /* 0x000000ffff0e7224 */ /* 0x000fc400078e0007 */
[----:B------:R-:W4:Y:S01]  /*4b460*/  LDL.LU R7, [R1+0x964] ;  /* 0x0009640001077983 */ /* 0x000f220000300800 */
[----:B------:R-:W-:Y:S01]  /*4b470*/  IMAD.MOV.U32 R12, RZ, RZ, R15 ;  /* 0x000000ffff0c7224 */ /* 0x000fe200078e000f */
[----:B------:R-:W-:-:S07]  /*4b480*/  MOV R15, R0 ;  /* 0x00000000000f7202 */ /* 0x000fce0000000f00 */
[C---:B--2---:R-:W-:Y:S08]  /*4b490*/  HMMA.16816.F32.BF16 R24, R12.reuse, R4, R24 ;  /* 0x000000040c18723c */ /* 0x044ff00000041818 */
[----:B---3--:R-:W-:Y:S01]  /*4b4a0*/  HMMA.16816.F32.BF16 R20, R12, R16, R20 ;  /* 0x000000100c14723c */ /* 0x008fe20000041814 */
[----:B----4-:R-:W-:Y:S10]  /*4b4b0*/  STL [R1+0x2c40], R7 ;  /* 0x002c400701007387 */ /* 0x010ff40000100800 */
[----:B------:R-:W-:Y:S04]  /*4b4c0*/  STL.64 [R1+0x2b0], R24 ;  /* 0x0002b01801007387 */ /* 0x000fe80000100a00 */
[----:B------:R-:W-:Y:S04]  /*4b4d0*/  STL.64 [R1+0x2b8], R26 ;  /* 0x0002b81a01007387 */ /* 0x000fe80000100a00 */
[----:B------:R-:W-:Y:S04]  /*4b4e0*/  STL.64 [R1+0x2c38], R4 ;  /* 0x002c380401007387 */ /* 0x000fe80000100a00 */
[----:B------:R-:W2:Y:S04]  /*4b4f0*/  LDL R0, [R1+0x8e0] ;  /* 0x0008e00001007983 */ /* 0x000ea80000100800 */
[----:B-----5:R-:W-:Y:S04]  /*4b500*/  STL.64 [R1+0x2c30], R18 ;  /* 0x002c301201007387 */ /* 0x020fe80000100a00 */
[----:B------:R-:W-:Y:S04]  /*4b510*/  STL.64 [R1+0x2c28], R16 ;  /* 0x002c281001007387 */ /* 0x000fe80000100a00 */
[----:B------:R0:W-:Y:S04]  /*4b520*/  STL.64 [R1+0x2a0], R20 ;  /* 0x0002a01401007387 */ /* 0x0001e80000100a00 */
[----:B------:R1:W-:Y:S01]  /*4b530*/  STL.64 [R1+0x2a8], R22 ;  /* 0x0002a81601007387 */ /* 0x0003e20000100a00 */
[----:B0-----:R-:W-:-:S02]  /*4b540*/  IMAD.MOV.U32 R20, RZ, RZ, R2 ;  /* 0x000000ffff147224 */ /* 0x001fc400078e0002 */
[----:B-1----:R-:W-:Y:S01]  /*4b550*/  IMAD.MOV.U32 R22, RZ, RZ, R10 ;  /* 0x000000ffff167224 */ /* 0x002fe200078e000a */
[----:B------:R-:W-:Y:S01]  /*4b560*/  MOV R23, R11 ;  /* 0x0000000b00177202 */ /* 0x000fe20000000f00 */
[----:B------:R-:W3:Y:S01]  /*4b570*/  LDL.LU R2, [R1+0x2c6c] ;  /* 0x002c6c0001027983 */ /* 0x000ee20000300800 */
[----:B------:R-:W-:-:S03]  /*4b580*/  MOV R21, R6 ;  /* 0x0000000600157202 */ /* 0x000fc60000000f00 */
[----:B------:R-:W4:Y:S04]  /*4b590*/  LDL.LU R6, [R1+0x2c68] ;  /* 0x002c680001067983 */ /* 0x000f280000300800 */
[----:B------:R-:W5:Y:S04]  /*4b5a0*/  LDL.LU R10, [R1+0x2c64] ;  /* 0x002c6400010a7983 */ /* 0x000f680000300800 */
[----:B------:R-:W2:Y:S04]  /*4b5b0*/  LDL.LU R11, [R1+0x2c60] ;  /* 0x002c6000010b7983 */ /* 0x000ea80000300800 */
[----:B------:R-:W-:Y:S04]  /*4b5c0*/  STL.64 [R1+0x2bb0], R22 ;  /* 0x002bb01601007387 */ /* 0x000fe80000100a00 */
[----:B------:R-:W-:Y:S04]  /*4b5d0*/  STL.64 [R1+0x2ba8], R20 ;  /* 0x002ba81401007387 */ /* 0x000fe80000100a00 */
[----:B------:R-:W2:Y:S04]  /*4b5e0*/  LDL.LU R24, [R1+0x420] ;  /* 0x0004200001187983 */ /* 0x000ea80000300800 */
        /* <DEDUP_REMOVED lines=15> */
[----:B------:R-:W2:Y:S04]  /*4b6e0*/  LDL.LU R20, [R1+0x10] ;  /* 0x0000100001147983 */ /* 0x000ea80000300800 */
[----:B------:R-:W2:Y:S04]  /*4b6f0*/  LDL.LU R21, [R1+0x14] ;  /* 0x0000140001157983 */ /* 0x000ea80000300800 */
[----:B------:R-:W2:Y:S01]  /*4b700*/  LDL.LU R22, [R1+0x18] ;  /* 0x0000180001167983 */ /* 0x000ea20000300800 */
[----:B------:R-:W-:-:S05]  /*4b710*/  IMAD.MOV.U32 R23, RZ, RZ, R29 ;  /* 0x000000ffff177224 */ /* 0x000fca00078e001d */
[----:B--2---:R-:W-:Y:S04]  /*4b720*/  STL.64 [R1+0x2c00], R22 ;  /* 0x002c001601007387 */ /* 0x004fe80000100a00 */
[----:B------:R-:W-:Y:S04]  /*4b730*/  STL.64 [R1+0x2bf8], R20 ;  /* 0x002bf81401007387 */ /* 0x000fe80000100a00 */
        /* <DEDUP_REMOVED lines=18> */
[----:B----4-:R-:W-:Y:S01]  /*4b860*/  MOV R22, R6 ;  /* 0x0000000600167202 */ /* 0x010fe20000000f00 */
[----:B---3--:R-:W-:-:S02]  /*4b870*/  IMAD.MOV.U32 R23, RZ, RZ, R2 ;  /* 0x000000ffff177224 */ /* 0x008fc400078e0002 */
[----:B--2---:R-:W-:Y:S04]  /*4b880*/  STL.64 [R1+0x2b90], R26 ;  /* 0x002b901a01007387 */ /* 0x004fe80000100a00 */
[----:B------:R0:W-:Y:S04]  /*4b890*/  STL.64 [R1+0x2b88], R24 ;  /* 0x002b881801007387 */ /* 0x0001e80000100a00 */
[----:B0-----:R-:W2:Y:S04]  /*4b8a0*/  LDL.LU R24, [R1+0x390] ;  /* 0x0003900001187983 */ /* 0x001ea80000300800 */
[----:B------:R-:W2:Y:S04]  /*4b8b0*/  LDL.LU R25, [R1+0x394] ;  /* 0x0003940001197983 */ /* 0x000ea80000300800 */
[----:B------:R-:W3:Y:S04]  /*4b8c0*/  LDL.LU R26, [R1+0x398] ;  /* 0x00039800011a7983 */ /* 0x000ee80000300800 */
[----:B------:R-:W3:Y:S01]  /*4b8d0*/  LDL.LU R27, [R1+0x39c] ;  /* 0x00039c00011b7983 */ /* 0x000ee20000300800 */
[----:B------:R-:W-:Y:S01]  /*4b8e0*/  MOV R20, R11 ;  /* 0x0000000b00147202 */ /* 0x000fe20000000f00 */
[----:B-----5:R-:W-:-:S02]  /*4b8f0*/  IMAD.MOV.U32 R21, RZ, RZ, R10 ;  /* 0x000000ffff157224 */ /* 0x020fc400078e000a */
        /* <DEDUP_REMOVED lines=23> */
[----:B------:R-:W4:Y:S04]  /*4ba70*/  LDL.LU R21, [R1+0x344] ;  /* 0x0003440001157983 */ /* 0x000f280000300800 */
        /* <DEDUP_REMOVED lines=20> */
[----:B----4-:R-:W-:Y:S03]  /*4bbc0*/  HMMA.16816.F32.BF16 R12, R12, R8, R20 ;  /* 0x000000080c0c723c */ /* 0x010fe60000041814 */
        /* <DEDUP_REMOVED lines=12> */
[----:B------:R-:W5:Y:S04]  /*4bc90*/  LDL.LU.64 R22, [R1+0x2c58] ;  /* 0x002c580001167983 */ /* 0x000f680000300a00 */
[----:B------:R-:W5:Y:S04]  /*4bca0*/  LDL.LU.64 R20, [R1+0x2c50] ;  /* 0x002c500001147983 */ /* 0x000f680000300a00 */
[----:B------:R0:W-:Y:S04]  /*4bcb0*/  STL.64 [R1+0x210], R12 ;  /* 0x0002100c01007387 */ /* 0x0001e80000100a00 */
[----:B------:R-:W-:Y:S04]  /*4bcc0*/  STL.64 [R1+0x218], R14 ;  /* 0x0002180e01007387 */ /* 0x000fe80000100a00 */
[----:B0-----:R-:W5:Y:S02]  /*4bcd0*/  LDL.LU.64 R12, [R1+0x2c48] ;  /* 0x002c4800010c7983 */ /* 0x001f640000300a00 */
[----:B-----5:R-:W-:-:S15]  /*4bce0*/  HMMA.16816.F32.BF16 R4, R20, R12, R4 ;  /* 0x0000000c1404723c */ /* 0x020fde0000041804 */
[----:B------:R-:W-:-:S04]  /*4bcf0*/  NOP ;  /* 0x0000000000007918 */ /* 0x000fc80000000000 */
[----:B------:R-:W-:Y:S04]  /*4bd00*/  STL.64 [R1+0x200], R4 ;  /* 0x0002000401007387 */ /* 0x000fe80000100a00 */
[----:B------:R0:W-:Y:S04]  /*4bd10*/  STL.64 [R1+0x208], R6 ;  /* 0x0002080601007387 */ /* 0x0001e80000100a00 */
[----:B0-----:R-:W3:Y:S04]  /*4bd20*/  LDL.LU R7, [R1+0x2c40] ;  /* 0x002c400001077983 */ /* 0x001ee80000300800 */
[----:B------:R-:W4:Y:S02]  /*4bd30*/  LDL.LU.64 R4, [R1+0x2c38] ;  /* 0x002c380001047983 */ /* 0x000f240000300a00 */
[----:B----4-:R-:W-:-:S15]  /*4bd40*/  HMMA.16816.F32.BF16 R16, R20, R4, R16 ;  /* 0x000000041410723c */ /* 0x010fde0000041810 */
[----:B------:R-:W-:-:S04]  /*4bd50*/  NOP ;  /* 0x0000000000007918 */ /* 0x000fc80000000000 */
[----:B------:R-:W-:Y:S04]  /*4bd60*/  STL.64 [R1+0x290], R16 ;  /* 0x0002901001007387 */ /* 0x000fe80000100a00 */
[----:B------:R0:W-:Y:S04]  /*4bd70*/  STL.64 [R1+0x298], R18 ;  /* 0x0002981201007387 */ /* 0x0001e80000100a00 */
[----:B0-----:R-:W4:Y:S04]  /*4bd80*/  LDL.LU.64 R18, [R1+0x2c30] ;  /* 0x002c300001127983 */ /* 0x001f280000300a00 */
        /* <DEDUP_REMOVED lines=57> */
[----:B------:R-:W5:Y:S04]  /*4c120*/  LDL.LU R10, [R1+0x688] ;  /* 0x00068800010a7983 */ /* 0x000f680000300800 */
        /* <DEDUP_REMOVED lines=20> */
[----:B---3--:R-:W-:Y:S04]  /*4c270*/  STL [R1+0x2b10], R7 ;  /* 0x002b100701007387 */ /* 0x008fe80000100800 */
[----:B------:R0:W-:Y:S04]  /*4c280*/  STL.64 [R1+0x2b08], R4 ;  /* 0x002b080401007387 */ /* 0x0001e80000100a00 */
[----:B0-----:R-:W3:Y:S04]  /*4c290*/  LDL.LU R4, [R1+0x310] ;  /* 0x0003100001047983 */ /* 0x001ee80000300800 */
[----:B------:R-:W3:Y:S04]  /*4c2a0*/  LDL.LU R5, [R1+0x314] ;  /* 0x0003140001057983 */ /* 0x000ee80000300800 */
[----:B------:R-:W3:Y:S04]  /*4c2b0*/  LDL.LU R6, [R1+0x318] ;  /* 0x0003180001067983 */ /* 0x000ee80000300800 */
[----:B------:R-:W3:Y:S01]  /*4c2c0*/  LDL.LU R7, [R1+0x31c] ;  /* 0x00031c0001077983 */ /* 0x000ee20000300800 */
[----:B--2---:R-:W-:-:S15]  /*4c2d0*/  HMMA.16816.F32.BF16 R24, R20, R16, R24 ;  /* 0x000000101418723c */ /* 0x004fde0000041818 */
[----:B------:R-:W-:-:S04]  /*4c2e0*/  NOP ;  /* 0x0000000000007918 */ /* 0x000fc80000000000 */
[----:B------:R-:W-:Y:S04]  /*4c2f0*/  STL.64 [R1+0x400], R24 ;  /* 0x0004001801007387 */ /* 0x000fe80000100a00 */
[----:B------:R0:W-:Y:S04]  /*4c300*/  STL.64 [R1+0x408], R26 ;  /* 0x0004081a01007387 */ /* 0x0001e80000100a00 */
[----:B0-----:R-:W2:Y:S04]  /*4c310*/  LDL.LU.64 R26, [R1+0x2b30] ;  /* 0x002b3000011a7983 */ /* 0x001ea80000300a00 */
[----:B------:R-:W2:Y:S04]  /*4c320*/  LDL.LU.64 R24, [R1+0x2b28] ;  /* 0x002b280001187983 */ /* 0x000ea80000300a00 */
[----:B----4-:R-:W-:Y:S04]  /*4c330*/  STL.64 [R1+0x2b00], R18 ;  /* 0x002b001201007387 */ /* 0x010fe80000100a00 */
[----:B------:R0:W-:Y:S04]  /*4c340*/  STL.64 [R1+0x2af8], R16 ;  /* 0x002af81001007387 */ /* 0x0001e80000100a00 */
[----:B0-----:R-:W4:Y:S04]  /*4c350*/  LDL.LU R16, [R1+0xe0] ;  /* 0x0000e00001107983 */ /* 0x001f280000300800 */
[----:B------:R-:W4:Y:S04]  /*4c360*/  LDL.LU R17, [R1+0xe4] ;  /* 0x0000e40001117983 */ /* 0x000f280000300800 */
[----:B------:R-:W4:Y:S04]  /*4c370*/  LDL.LU R18, [R1+0xe8] ;  /* 0x0000e80001127983 */ /* 0x000f280000300800 */
[----:B------:R-:W4:Y:S01]  /*4c380*/  LDL.LU R19, [R1+0xec] ;  /* 0x0000ec0001137983 */ /* 0x000f220000300800 */
[----:B--2---:R-:W-:Y:S03]  /*4c390*/  HMMA.16816.F32.BF16 R20, R20, R8, R24 ;  /* 0x000000081414723c */ /* 0x004fe60000041818 */
[----:B------:R-:W3:Y:S04]  /*4c3a0*/  LDL.LU.64 R26, [R1+0x2b20] ;  /* 0x002b2000011a7983 */ /* 0x000ee80000300a00 */
[----:B------:R-:W3:Y:S04]  /*4c3b0*/  LDL.LU.64 R24, [R1+0x2b18] ;  /* 0x002b180001187983 */ /* 0x000ee80000300a00 */
[----:B-----5:R-:W-:Y:S04]  /*4c3c0*/  STL [R1+0x2af0], R10 ;  /* 0x002af00a01007387 */ /* 0x020fe80000100800 */
[----:B------:R0:W-:Y:S04]  /*4c3d0*/  STL.64 [R1+0x2ae8], R8 ;  /* 0x002ae80801007387 */ /* 0x0001e80000100a00 */
[----:B------:R1:W-:Y:S04]  /*4c3e0*/  STL.64 [R1+0x3d0], R20 ;  /* 0x0003d01401007387 */ /* 0x0003e80000100a00 */
[----:B------:R2:W-:Y:S04]  /*4c3f0*/  STL.64 [R1+0x3d8], R22 ;  /* 0x0003d81601007387 */ /* 0x0005e80000100a00 */
[----:B0-----:R-:W5:Y:S04]  /*4c400*/  LDL.LU R8, [R1+0xd0] ;  /* 0x0000d00001087983 */ /* 0x001f680000300800 */
[----:B------:R-:W5:Y:S04]  /*4c410*/  LDL.LU R9, [R1+0xd4] ;  /* 0x0000d40001097983 */ /* 0x000f680000300800 */
[----:B------:R-:W5:Y:S04]  /*4c420*/  LDL.LU R10, [R1+0xd8] ;  /* 0x0000d800010a7983 */ /* 0x000f680000300800 */
[----:B------:R-:W5:Y:S04]  /*4c430*/  LDL.LU R11, [R1+0xdc] ;  /* 0x0000dc00010b7983 */ /* 0x000f680000300800 */
[----:B-1----:R-:W4:Y:S04]  /*4c440*/  LDL.LU R20, [R1+0xc0] ;  /* 0x0000c00001147983 */ /* 0x002f280000300800 */
[----:B------:R-:W4:Y:S04]  /*4c450*/  LDL.LU R21, [R1+0xc4] ;  /* 0x0000c40001157983 */ /* 0x000f280000300800 */
[----:B--2---:R-:W2:Y:S04]  /*4c460*/  LDL.LU R22, [R1+0xc8] ;  /* 0x0000c80001167983 */ /* 0x004ea80000300800 */
[----:B------:R-:W2:Y:S01]  /*4c470*/  LDL.LU R23, [R1+0xcc] ;  /* 0x0000cc0001177983 */ /* 0x000ea20000300800 */
[----:B---3--:R-:W-:-:S15]  /*4c480*/  HMMA.16816.F32.BF16 R4, R24, R12, R4 ;  /* 0x0000000c1804723c */ /* 0x008fde0000041804 */
[----:B------:R-:W-:-:S04]  /*4c490*/  NOP ;  /* 0x0000000000007918 */ /* 0x000fc80000000000 */
[----:B------:R-:W-:Y:S04]  /*4c4a0*/  STL.64 [R1+0x3c0], R4 ;  /* 0x0003c00401007387 */ /* 0x000fe80000100a00 */
[----:B------:R0:W-:Y:S04]  /*4c4b0*/  STL.64 [R1+0x3c8], R6 ;  /* 0x0003c80601007387 */ /* 0x0001e80000100a00 */
[----:B0-----:R-:W3:Y:S04]  /*4c4c0*/  LDL.LU R7, [R1+0x2b10] ;  /* 0x002b100001077983 */ /* 0x001ee80000300800 */
[----:B------:R-:W4:Y:S04]  /*4c4d0*/  LDL.LU.64 R4, [R1+0x2b08] ;  /* 0x002b080001047983 */ /* 0x000f280000300a00 */
[----:B------:R-:W2:Y:S04]  /*4c4e0*/  LDL.LU R6, [R1+0x968] ;  /* 0x0009680001067983 */ /* 0x000ea80000300800 */
[----:B------:R-:W2:Y:S01]  /*4c4f0*/  LDL R29, [R1+0x8dc] ;  /* 0x0008dc00011d7983 */ /* 0x000ea20000100800 */
[----:B----4-:R-:W-:-:S15]  /*4c500*/  HMMA.16816.F32.BF16 R16, R24, R4, R16 ;  /* 0x000000041810723c */ /* 0x010fde0000041810 */
[----:B------:R-:W-:-:S04]  /*4c510*/  NOP ;  /* 0x0000000000007918 */ /* 0x000fc80000000000 */
[----:B------:R-:W-:Y:S04]  /*4c520*/  STL.64 [R1+0x3f0], R16 ;  /* 0x0003f01001007387 */ /* 0x000fe80000100a00 */
[----:B------:R0:W-:Y:S04]  /*4c530*/  STL.64 [R1+0x3f8], R18 ;  /* 0x0003f81201007387 */ /* 0x0001e80000100a00 */
[----:B0-----:R-:W4:Y:S04]  /*4c540*/  LDL.LU.64 R18, [R1+0x2b00] ;  /* 0x002b000001127983 */ /* 0x001f280000300a00 */
[----:B------:R-:W5:Y:S02]  /*4c550*/  LDL.LU.64 R16, [R1+0x2af8] ;  /* 0x002af80001107983 */ /* 0x000f640000300a00 */
[----:B-----5:R-:W-:-:S15]  /*4c560*/  HMMA.16816.F32.BF16 R8, R24, R16, R8 ;  /* 0x000000101808723c */ /* 0x020fde0000041808 */
[----:B------:R-:W-:-:S04]  /*4c570*/  NOP ;  /* 0x0000000000007918 */ /* 0x000fc80000000000 */
[----:B------:R-:W-:Y:S04]  /*4c580*/  STL.64 [R1+0x3e0], R8 ;  /* 0x0003e00801007387 */ /* 0x000fe80000100a00 */
[----:B------:R0:W-:Y:S04]  /*4c590*/  STL.64 [R1+0x3e8], R10 ;  /* 0x0003e80a01007387 */ /* 0x0001e80000100a00 */
[----:B0-----:R-:W5:Y:S04]  /*4c5a0*/  LDL.LU R10, [R1+0x2af0] ;  /* 0x002af000010a7983 */ /* 0x001f680000300800 */
[----:B------:R-:W2:Y:S04]  /*4c5b0*/  LDL.LU.64 R8, [R1+0x2ae8] ;  /* 0x002ae80001087983 */ /* 0x000ea80000300a00 */
[----:B----4-:R-:W-:Y:S04]  /*4c5c0*/  STL.64 [R1+0x2ad0], R18 ;  /* 0x002ad01201007387 */ /* 0x010fe80000100a00 */
[----:B------:R0:W-:Y:S01]  /*4c5d0*/  STL.64 [R1+0x2ac8], R16 ;  /* 0x002ac81001007387 */ /* 0x0001e20000100a00 */
[----:B---3--:R-:W-:-:S03]  /*4c5e0*/  FADD R0, -R0, R7 ;  /* 0x0000000700007221 */ /* 0x008fc60000000100 */
[----:B0-----:R-:W3:Y:S04]  /*4c5f0*/  LDL.LU R16, [R1+0x270] ;  /* 0x0002700001107983 */ /* 0x001ee80000300800 */
[----:B------:R-:W3:Y:S01]  /*4c600*/  LDL.LU R17, [R1+0x274] ;  /* 0x0002740001117983 */ /* 0x000ee20000300800 */
[----:B--2---:R-:W-:-:S15]  /*4c610*/  HMMA.16816.F32.BF16 R20, R24, R8, R20 ;  /* 0x000000081814723c */ /* 0x004fde0000041814 */
[----:B------:R-:W-:-:S04]  /*4c620*/  NOP ;  /* 0x0000000000007918 */ /* 0x000fc80000000000 */
[----:B------:R-:W-:Y:S04]  /*4c630*/  STL.64 [R1+0x3b0], R20 ;  /* 0x0003b01401007387 */ /* 0x000fe80000100a00 */
[----:B------:R-:W-:Y:S04]  /*4c640*/  STL.64 [R1+0x3b8], R22 ;  /* 0x0003b81601007387 */ /* 0x000fe80000100a00 */
[----:B------:R-:W2:Y:S04]  /*4c650*/  LDL.LU R18, [R1+0x748] ;  /* 0x0007480001127983 */ /* 0x000ea80000300800 */
[----:B------:R-:W4:Y:S04]  /*4c660*/  LDL.LU R15, [R1+0x74c] ;  /* 0x00074c00010f7983 */ /* 0x000f280000300800 */
[----:B------:R-:W2:Y:S01]  /*4c670*/  LDL.LU R7, [R1+0x768] ;  /* 0x0007680001077983 */ /* 0x000ea20000300800 */
[----:B-----5:R-:W-:-:S03]  /*4c680*/  FMUL R10, R3, R10 ;  /* 0x0000000a030a7220 */ /* 0x020fc60000400000 */
[----:B------:R-:W0:Y:S04]  /*4c690*/  LDSM.16.M88.4 R20, [R28+UR7+0x6e000] ;  /* 0x06e000071c14783b */ /* 0x000e280008000200 */
[----:B--2---:R-:W-:Y:S04]  /*4c6a0*/  STL.64 [R1+0x2ae0], R6 ;  /* 0x002ae00601007387 */ /* 0x004fe80000100a00 */
[----:B------:R1:W-:Y:S04]  /*4c6b0*/  STL.64 [R1+0x2ad8], R4 ;  /* 0x002ad80401007387 */ /* 0x0003e80000100a00 */
[----:B-1----:R-:W2:Y:S04]  /*4c6c0*/  LDL.LU R4, [R1+0x280] ;  /* 0x0002800001047983 */ /* 0x002ea80000300800 */
[----:B------:R-:W2:Y:S04]  /*4c6d0*/  LDL.LU R5, [R1+0x284] ;  /* 0x0002840001057983 */ /* 0x000ea80000300800 */
[----:B------:R-:W5:Y:S04]  /*4c6e0*/  LDL.LU R14, [R1+0x76c] ;  /* 0x00076c00010e7983 */ /* 0x000f680000300800 */
[----:B------:R-:W2:Y:S01]  /*4c6f0*/  LDL.LU R26, [R1+0x96c] ;  /* 0x00096c00011a7983 */ /* 0x000ea20000300800 */
[----:B------:R-:W-:-:S03]  /*4c700*/  MOV R6, R10 ;  /* 0x0000000a00067202 */ /* 0x000fc60000000f00 */
[----:B--2---:R-:W-:Y:S04]  /*4c710*/  STL [R1+0x2aa8], R26 ;  /* 0x002aa81a01007387 */ /* 0x004fe80000100800 */
[----:B------:R-:W2:Y:S04]  /*4c720*/  LDL R27, [R1+0x8d8] ;  /* 0x0008d800011b7983 */ /* 0x000ea80000100800 */
[----:B------:R-:W2:Y:S04]  /*4c730*/  LDL.LU R11, [R1+0x970] ;  /* 0x00097000010b7983 */ /* 0x000ea80000300800 */
[----:B------:R-:W2:Y:S01]  /*4c740*/  LDL R10, [R1+0x8bc] ;  /* 0x0008bc00010a7983 */ /* 0x000ea20000100800 */
[----:B------:R-:W-:-:S03]  /*4c750*/  FMUL R2, R3, R2 ;  /* 0x0000000203027220 */ /* 0x000fc60000400000 */
[----:B--2---:R-:W-:Y:S04]  /*4c760*/  STL.64 [R1+0x2ab8], R10 ;  /* 0x002ab80a01007387 */ /* 0x004fe80000100a00 */
[----:B------:R1:W-:Y:S04]  /*4c770*/  STL.64 [R1+0x2ab0], R8 ;  /* 0x002ab00801007387 */ /* 0x0003e80000100a00 */
[----:B-1----:R-:W2:Y:S04]  /*4c780*/  LDL.LU.64 R8, [R1+0x40] ;  /* 0x0000400001087983 */ /* 0x002ea80000300a00 */
[----:B------:R-:W2:Y:S01]  /*4c790*/  LDL.LU.64 R10, [R1+0x48] ;  /* 0x00004800010a7983 */ /* 0x000ea20000300a00 */
[----:B------:R-:W-:-:S03]  /*4c7a0*/  IMAD.MOV.U32 R7, RZ, RZ, R2 ;  /* 0x000000ffff077224 */ /* 0x000fc600078e0002 */
[----:B0-----:R-:W-:Y:S04]  /*4c7b0*/  STL.64 [R1+0x2aa0], R22 ;  /* 0x002aa01601007387 */ /* 0x001fe80000100a00 */
[----:B------:R0:W-:Y:S04]  /*4c7c0*/  STL.64 [R1+0x2a98], R20 ;  /* 0x002a981401007387 */ /* 0x0001e80000100a00 */
[----:B0-----:R-:W3:Y:S04]  /*4c7d0*/  LDL.LU R20, [R1+0x1f0] ;  /* 0x0001f00001147983 */ /* 0x001ee80000300800 */
[----:B------:R-:W3:Y:S01]  /*4c7e0*/  LDL.LU R21, [R1+0x1f4] ;  /* 0x0001f40001157983 */ /* 0x000ee20000300800 */
[----:B--2---:R-:W-:-:S15]  /*4c7f0*/  HMMA.16816.F32.BF16 R4, R8, R12, R4 ;  /* 0x0000000c0804723c */ /* 0x004fde0000041804 */
[----:B------:R-:W-:-:S04]  /*4c800*/  NOP ;  /* 0x0000000000007918 */ /* 0x000fc80000000000 */
[----:B------:R-:W-:Y:S04]  /*4c810*/  STL.64 [R1+0x310], R4 ;  /* 0x0003100401007387 */ /* 0x000fe80000100a00 */
[----:B------:R0:W-:Y:S04]  /*4c820*/  STL.64 [R1+0x318], R6 ;  /* 0x0003180601007387 */ /* 0x0001e80000100a00 */
[----:B0-----:R-:W2:Y:S04]  /*4c830*/  LDL.LU.64 R6, [R1+0x2ae0] ;  /* 0x002ae00001067983 */ /* 0x001ea80000300a00 */
[----:B------:R-:W3:Y:S01]  /*4c840*/  LDL.LU.64 R4, [R1+0x2ad8] ;  /* 0x002ad80001047983 */ /* 0x000ee20000300a00 */
[C---:B------:R-:W-:Y:S01]  /*4c850*/  FMUL R18, R3.reuse, R18 ;  /* 0x0000001203127220 */ /* 0x040fe20000400000 */
[----:B----4-:R-:W-:Y:S01]  /*4c860*/  FMUL R19, R3, R15 ;  /* 0x0000000f03137220 */ /* 0x010fe20000400000 */
[----:B------:R-:W-:Y:S01]  /*4c870*/  FMUL R2, R0, 1.4426950216293334961 ;  /* 0x3fb8aa3b00027820 */ /* 0x000fe20000400000 */
[----:B------:R-:W4:Y:S04]  /*4c880*/  LDL.LU R22, [R1+0x758] ;  /* 0x0007580001167983 */ /* 0x000f280000300800 */
[----:B------:R-:W4:Y:S01]  /*4c890*/  LDL.LU R23, [R1+0x75c] ;  /* 0x00075c0001177983 */ /* 0x000f220000300800 */
[----:B---3--:R-:W-:Y:S01]  /*4c8a0*/  HMMA.16816.F32.BF16 R16, R8, R4, R16 ;  /* 0x000000040810723c */ /* 0x008fe20000041810 */
[----:B--2---:R-:W-:-:S02]  /*4c8b0*/  FADD R0, -R29, R6 ;  /* 0x000000061d007221 */ /* 0x004fc40000000100 */
[----:B------:R-:W0:-:S15]  /*4c8c0*/  MUFU.EX2 R6, R2 ;  /* 0x0000000200067308 */ /* 0x000e1e0000000800 */
[----:B------:R-:W-:Y:S01]  /*4c8d0*/  NOP ;  /* 0x0000000000007918 */ /* 0x000fe20000000000 */
[----:B------:R-:W-:Y:S04]  /*4c8e0*/  STL.64 [R1+0xe0], R16 ;  /* 0x0000e01001007387 */ /* 0x000fe80000100a00 */
[----:B------:R1:W-:Y:S04]  /*4c8f0*/  STL.64 [R1+0xe8], R18 ;  /* 0x0000e81201007387 */ /* 0x0003e80000100a00 */
[----:B-1----:R-:W2:Y:S04]  /*4c900*/  LDL.LU.64 R18, [R1+0x2ad0] ;  /* 0x002ad00001127983 */ /* 0x002ea80000300a00 */
[----:B------:R-:W3:Y:S04]  /*4c910*/  LDL.LU.64 R16, [R1+0x2ac8] ;  /* 0x002ac80001107983 */ /* 0x000ee80000300a00 */
[----:B0-----:R-:W-:Y:S04]  /*4c920*/  STL [R1+0x6b0], R6 ;  /* 0x0006b00601007387 */ /* 0x001fe80000100800 */
[----:B------:R-:W2:Y:S04]  /*4c930*/  LDL.LU R24, [R1+0x770] ;  /* 0x0007700001187983 */ /* 0x000ea80000300800 */
[----:B------:R-:W-:Y:S01]  /*4c940*/  STL [R1+0x2ac4], R27 ;  /* 0x002ac41b01007387 */ /* 0x000fe20000100800 */
[C---:B------:R-:W-:Y:S01]  /*4c950*/  FMUL R7, R3.reuse, R7 ;  /* 0x0000000703077220 */ /* 0x040fe20000400000 */
[----:B-----5:R-:W-:-:S02]  /*4c960*/  FMUL R2, R3, R14 ;  /* 0x0000000e03027220 */ /* 0x020fc40000400000 */
[----:B--2---:R0:W-:Y:S04]  /*4c970*/  STL [R1+0x2ac0], R24 ;  /* 0x002ac01801007387 */ /* 0x0041e80000100800 */
[----:B0-----:R-:W3:Y:S04]  /*4c980*/  LDL.LU R24, [R1+0x260] ;  /* 0x0002600001187983 */ /* 0x001ee80000300800 */
[----:B------:R-:W3:Y:S01]  /*4c990*/  LDL.LU R25, [R1+0x264] ;  /* 0x0002640001197983 */ /* 0x000ee20000300800 */
[----:B------:R-:W-:Y:S01]  /*4c9a0*/  MOV R26, R7 ;  /* 0x00000007001a7202 */ /* 0x000fe20000000f00 */
[----:B------:R-:W-:-:S02]  /*4c9b0*/  IMAD.MOV.U32 R27, RZ, RZ, R2 ;  /* 0x000000ffff1b7224 */ /* 0x000fc400078e0002 */
[----:B------:R-:W2:Y:S01]  /*4c9c0*/  LDL.LU R15, [R1+0x774] ;  /* 0x00077400010f7983 */ /* 0x000ea20000300800 */
[----:B------:R-:W-:-:S03]  /*4c9d0*/  FMUL R0, R0, 1.4426950216293334961 ;  /* 0x3fb8aa3b00007820 */ /* 0x000fc60000400000 */
[----:B------:R-:W5:Y:S04]  /*4c9e0*/  LDL.LU R14, [R1+0x778] ;  /* 0x00077800010e7983 */ /* 0x000f680000300800 */
[----:B------:R-:W2:Y:S01]  /*4c9f0*/  LDL.LU R2, [R1+0x77c] ;  /* 0x00077c0001027983 */ /* 0x000ea20000300800 */
[----:B------:R0:W1:Y:S01]  /*4ca00*/  MUFU.EX2 R7, R0 ;  /* 0x0000000000077308 */ /* 0x0000620000000800 */
[----:B------:R-:W-:Y:S02]  /*4ca10*/  IMAD.MOV.U32 R29, RZ, RZ, R9 ;  /* 0x000000ffff1d7224 */ /* 0x000fe400078e0009 */
[----:B0-----:R-:W-:Y:S01]  /*4ca20*/  IMAD.MOV.U32 R0, RZ, RZ, R11 ;  /* 0x000000ffff007224 */ /* 0x001fe200078e000b */
[----:B---3--:R-:W-:-:S15]  /*4ca30*/  HMMA.16816.F32.BF16 R24, R8, R16, R24 ;  /* 0x000000100818723c */ /* 0x008fde0000041818 */
[----:B------:R-:W-:-:S04]  /*4ca40*/  NOP ;  /* 0x0000000000007918 */ /* 0x000fc80000000000 */
[----:B------:R0:W-:Y:S04]  /*4ca50*/  STL.64 [R1+0xd0], R24 ;  /* 0x0000d01801007387 */ /* 0x0001e80000100a00 */
[----:B------:R3:W-:Y:S01]  /*4ca60*/  STL.64 [R1+0xd8], R26 ;  /* 0x0000d81a01007387 */ /* 0x0007e20000100a00 */
[----:B0-----:R-:W-:-:S03]  /*4ca70*/  MOV R25, R10 ;  /* 0x0000000a00197202 */ /* 0x001fc60000000f00 */
[----:B---3--:R-:W3:Y:S04]  /*4ca80*/  LDL.LU R27, [R1+0x2ac4] ;  /* 0x002ac400011b7983 */ /* 0x008ee80000300800 */
[----:B------:R-:W2:Y:S01]  /*4ca90*/  LDL.LU R24, [R1+0x2ac0] ;  /* 0x002ac00001187983 */ /* 0x000ea20000300800 */
[----:B------:R-:W-:-:S03]  /*4caa0*/  MOV R26, R8 ;  /* 0x00000008001a7202 */ /* 0x000fc60000000f00 */
[----:B------:R-:W2:Y:S04]  /*4cab0*/  LDL.LU.64 R10, [R1+0x2ab8] ;  /* 0x002ab800010a7983 */ /* 0x000ea80000300a00 */
[----:B------:R-:W2:Y:S04]  /*4cac0*/  LDL.LU.64 R8, [R1+0x2ab0] ;  /* 0x002ab00001087983 */ /* 0x000ea80000300a00 */
[----:B------:R0:W-:Y:S04]  /*4cad0*/  STL.64 [R1+0x2a80], R18 ;  /* 0x002a801201007387 */ /* 0x0001e80000100a00 */
[----:B------:R1:W-:Y:S01]  /*4cae0*/  STL.64 [R1+0x2a78], R16 ;  /* 0x002a781001007387 */ /* 0x0003e20000100a00 */
[C---:B----4-:R-:W-:Y:S01]  /*4caf0*/  FMUL R22, R3.reuse, R22 ;  /* 0x0000001603167220 */ /* 0x050fe20000400000 */
[----:B------:R-:W-:Y:S01]  /*4cb00*/  FMUL R23, R3, R23 ;  /* 0x0000001703177220 */ /* 0x000fe20000400000 */
[----:B0-----:R-:W-:-:S02]  /*4cb10*/  MOV R18, R25 ;  /* 0x0000001900127202 */ /* 0x001fc40000000f00 */
[----:B-1----:R-:W-:Y:S01]  /*4cb20*/  MOV R16, R26 ;  /* 0x0000001a00107202 */ /* 0x002fe20000000f00 */
[----:B------:R-:W-:Y:S02]  /*4cb30*/  IMAD.MOV.U32 R17, RZ, RZ, R29 ;  /* 0x000000ffff117224 */ /* 0x000fe400078e001d */
[----:B------:R-:W-:Y:S01]  /*4cb40*/  IMAD.MOV.U32 R19, RZ, RZ, R0 ;  /* 0x000000ffff137224 */ /* 0x000fe200078e0000 */
[----:B------:R-:W3:Y:S04]  /*4cb50*/  LDL.LU R26, [R1+0x2aa8] ;  /* 0x002aa800011a7983 */ /* 0x000ee80000300800 */
[----:B------:R-:W-:Y:S02]  /*4cb60*/  STL [R1+0x6b4], R7 ;  /* 0x0006b40701007387 */ /* 0x000fe40000100800 */
[----:B--2---:R-:W-:Y:S02]  /*4cb70*/  HMMA.16816.F32.BF16 R16, R16, R8, R20 ;  /* 0x000000081010723c */ /* 0x004fe40000041814 */
[----:B------:R-:W2:Y:S04]  /*4cb80*/  LDL.LU.64 R22, [R1+0x2aa0] ;  /* 0x002aa00001167983 */ /* 0x000ea80000300a00 */
[----:B------:R-:W2:Y:S01]  /*4cb90*/  LDL.LU.64 R20, [R1+0x2a98] ;  /* 0x002a980001147983 */ /* 0x000ea20000300a00 */
[C---:B------:R-:W-:Y:S01]  /*4cba0*/  FMUL R25, R6.reuse, R24 ;  /* 0x0000001806197220 */ /* 0x040fe20000400000 */
[----:B------:R-:W-:-:S11]  /*4cbb0*/  FMUL R24, R6, R15 ;  /* 0x0000000f06187220 */ /* 0x000fd60000400000 */
[----:B------:R-:W-:Y:S01]  /*4cbc0*/  IMAD.MOV.U32 R3, RZ, RZ, R19 ;  /* 0x000000ffff037224 */ /* 0x000fe200078e0013 */
[----:B------:R-:W-:Y:S01]  /*4cbd0*/  MOV R29, R18 ;  /* 0x00000012001d7202 */ /* 0x000fe20000000f00 */
[----:B------:R0:W-:Y:S04]  /*4cbe0*/  STL.64 [R1+0xc0], R16 ;  /* 0x0000c01001007387 */ /* 0x0001e80000100a00 */
[----:B------:R1:W-:Y:S01]  /*4cbf0*/  STL [R1+0x2864], R3 ;  /* 0x0028640301007387 */ /* 0x0003e20000100800 */
[----:B-----5:R-:W-:-:S03]  /*4cc00*/  FMUL R19, R7, R14 ;  /* 0x0000000e07137220 */ /* 0x020fc60000400000 */
[----:B------:R-:W-:Y:S04]  /*4cc10*/  STL [R1+0x2860], R29 ;  /* 0x0028601d01007387 */ /* 0x000fe80000100800 */
[----:B------:R-:W4:Y:S04]  /*4cc20*/  LDL.LU R14, [R1+0x78c] ;  /* 0x00078c00010e7983 */ /* 0x000f280000300800 */
[----:B0-----:R-:W5:Y:S04]  /*4cc30*/  LDL.LU R16, [R1+0x780] ;  /* 0x0007800001107983 */ /* 0x001f680000300800 */
[----:B------:R-:W2:Y:S01]  /*4cc40*/  LDL.LU R17, [R1+0x784] ;  /* 0x0007840001117983 */ /* 0x000ea20000300800 */
[----:B-1----:R-:W-:-:S03]  /*4cc50*/  FMUL R3, R7, R2 ;  /* 0x0000000207037220 */ /* 0x002fc60000400000 */
[----:B------:R-:W2:Y:S01]  /*4cc60*/  LDL.LU R18, [R1+0x788] ;  /* 0x0007880001127983 */ /* 0x000ea20000300800 */
[----:B------:R-:W-:-:S03]  /*4cc70*/  FADD R2, -R10, R11 ;  /* 0x0000000b0a027221 */ /* 0x000fc60000000100 */
[----:B------:R-:W2:Y:S04]  /*4cc80*/  LDL.LU R15, [R1+0x7bc] ;  /* 0x0007bc00010f7983 */ /* 0x000ea80000300800 */
[----:B------:R-:W2:Y:S04]  /*4cc90*/  LDL.LU R10, [R1+0x7a0] ;  /* 0x0007a000010a7983 */ /* 0x000ea80000300800 */
[----:B------:R-:W2:Y:S01]  /*4cca0*/  LDL.LU R11, [R1+0x7a4] ;  /* 0x0007a400010b7983 */ /* 0x000ea20000300800 */
[----:B---3--:R-:W-:-:S04]  /*4ccb0*/  FADD R0, -R27, R26 ;  /* 0x0000001a1b007221 */ /* 0x008fc80000000100 */
[----:B------:R-:W-:Y:S01]  /*4ccc0*/  FMUL R0, R0, 1.4426950216293334961 ;  /* 0x3fb8aa3b00007820 */ /* 0x000fe20000400000 */
[----:B--2---:R-:W-:Y:S04]  /*4ccd0*/  STL.64 [R1+0x2a90], R10 ;  /* 0x002a900a01007387 */ /* 0x004fe80000100a00 */
[----:B------:R0:W-:Y:S02]  /*4cce0*/  STL.64 [R1+0x2a88], R8 ;  /* 0x002a880801007387 */ /* 0x0001e40000100a00 */
[----:B0-----:R-:W-:Y:S01]  /*4ccf0*/  MOV R8, R25 ;  /* 0x0000001900087202 */ /* 0x001fe20000000f00 */
[----:B------:R-:W-:Y:S02]  /*4cd00*/  IMAD.MOV.U32 R9, RZ, RZ, R24 ;  /* 0x000000ffff097224 */ /* 0x000fe400078e0018 */
[----:B------:R-:W0:Y:S01]  /*4cd10*/  LDSM.16.M88.4 R24, [R28+UR7+0x6f000] ;  /* 0x06f000071c18783b */ /* 0x000e220008000200 */
[----:B------:R-:W-:Y:S01]  /*4cd20*/  MOV R10, R19 ;  /* 0x00000013000a7202 */ /* 0x000fe20000000f00 */
[----:B------:R-:W-:-:S02]  /*4cd30*/  IMAD.MOV.U32 R11, RZ, RZ, R3 ;  /* 0x000000ffff0b7224 */ /* 0x000fc400078e0003 */
[C---:B-----5:R-:W-:Y:S01]  /*4cd40*/  FMUL R16, R6.reuse, R16 ;  /* 0x0000001006107220 */ /* 0x060fe20000400000 */
[----:B------:R-:W-:Y:S01]  /*4cd50*/  FMUL R17, R6, R17 ;  /* 0x0000001106117220 */ /* 0x000fe20000400000 */
[C---:B------:R-:W-:Y:S01]  /*4cd60*/  FMUL R18, R7.reuse, R18 ;  /* 0x0000001207127220 */ /* 0x040fe20000400000 */
[C---:B----4-:R-:W-:Y:S01]  /*4cd70*/  FMUL R19, R7.reuse, R14 ;  /* 0x0000000e07137220 */ /* 0x050fe20000400000 */
[----:B------:R-:W2:Y:S01]  /*4cd80*/  LDL.LU R3, [R1+0x7a8] ;  /* 0x0007a80001037983 */ /* 0x000ea20000300800 */
[C---:B------:R-:W-:Y:S08]  /*4cd90*/  HMMA.16816.F32.BF16 R8, R20.reuse, R12, R8 ;  /* 0x0000000c1408723c */ /* 0x040ff00000041808 */
[----:B------:R-:W-:Y:S01]  /*4cda0*/  HMMA.16816.F32.BF16 R16, R20, R4, R16 ;  /* 0x000000041410723c */ /* 0x000fe20000041810 */
[----:B------:R-:W1:Y:S01]  /*4cdb0*/  MUFU.EX2 R14, R0 ;  /* 0x00000000000e7308 */ /* 0x000e620000000800 */
[----:B0-----:R0:W-:Y:S04]  /*4cdc0*/  STL.64 [R1+0x2a70], R26 ;  /* 0x002a701a01007387 */ /* 0x0011e80000100a00 */
[----:B0-----:R-:W3:Y:S04]  /*4cdd0*/  LDL.LU R26, [R1+0x7b4] ;  /* 0x0007b400011a7983 */ /* 0x001ee80000300800 */
[----:B------:R-:W4:Y:S04]  /*4cde0*/  LDL.LU R27, [R1+0x7b8] ;  /* 0x0007b800011b7983 */ /* 0x000f280000300800 */
[----:B------:R0:W-:Y:S04]  /*4cdf0*/  STL.64 [R1+0x2a68], R24 ;  /* 0x002a681801007387 */ /* 0x0001e80000100a00 */
[----:B0-----:R-:W5:Y:S04]  /*4ce00*/  LDL.LU R25, [R1+0x7b0] ;  /* 0x0007b00001197983 */ /* 0x001f680000300800 */
[----:B------:R-:W-:Y:S04]  /*4ce10*/  STL.64 [R1+0x4b0], R8 ;  /* 0x0004b00801007387 */ /* 0x000fe80000100a00 */
[----:B------:R0:W-:Y:S04]  /*4ce20*/  STL.64 [R1+0x4b8], R10 ;  /* 0x0004b80a01007387 */ /* 0x0001e80000100a00 */
[----:B0-----:R-:W2:Y:S04]  /*4ce30*/  LDL.LU.64 R10, [R1+0x2a90] ;  /* 0x002a9000010a7983 */ /* 0x001ea80000300a00 */
[----:B------:R-:W2:Y:S04]  /*4ce40*/  LDL.LU.64 R8, [R1+0x2a88] ;  /* 0x002a880001087983 */ /* 0x000ea80000300a00 */
[----:B------:R-:W2:Y:S04]  /*4ce50*/  LDL.LU R29, [R1+0x7ac] ;  /* 0x0007ac00011d7983 */ /* 0x000ea80000300800 */
[----:B-1----:R-:W-:Y:S04]  /*4ce60*/  STL [R1+0x6a8], R14 ;  /* 0x0006a80e01007387 */ /* 0x002fe80000100800 */
[----:B------:R-:W-:Y:S04]  /*4ce70*/  STL.64 [R1+0x660], R16 ;  /* 0x0006601001007387 */ /* 0x000fe80000100a00 */
[----:B------:R0:W-:Y:S04]  /*4ce80*/  STL.64 [R1+0x668], R18 ;  /* 0x0006681201007387 */ /* 0x0001e80000100a00 */
[----:B0-----:R-:W2:Y:S04]  /*4ce90*/  LDL.LU.64 R18, [R1+0x2a80] ;  /* 0x002a800001127983 */ /* 0x001ea80000300a00 */
[----:B------:R-:W2:Y:S01]  /*4cea0*/  LDL.LU.64 R16, [R1+0x2a78] ;  /* 0x002a780001107983 */ /* 0x000ea20000300a00 */
[----:B------:R-:W-:Y:S01]  /*4ceb0*/  FMUL R2, R2, 1.4426950216293334961 ;  /* 0x3fb8aa3b02027820 */ /* 0x000fe20000400000 */
[C---:B-----5:R-:W-:Y:S01]  /*4cec0*/  FMUL R24, R6.reuse, R25 ;  /* 0x0000001906187220 */ /* 0x060fe20000400000 */
[----:B---3--:R-:W-:Y:S01]  /*4ced0*/  FMUL R25, R6, R26 ;  /* 0x0000001a06197220 */ /* 0x008fe20000400000 */
[C---:B----4-:R-:W-:Y:S01]  /*4cee0*/  FMUL R26, R7.reuse, R27 ;  /* 0x0000001b071a7220 */ /* 0x050fe20000400000 */
[----:B------:R-:W-:-:S02]  /*4cef0*/  FMUL R27, R7, R15 ;  /* 0x0000000f071b7220 */ /* 0x000fc40000400000 */
[----:B------:R-:W0:Y:S05]  /*4cf00*/  MUFU.EX2 R15, R2 ;  /* 0x00000002000f7308 */ /* 0x000e2a0000000800 */
[----:B--2---:R-:W-:Y:S01]  /*4cf10*/  HMMA.16816.F32.BF16 R24, R20, R16, R24 ;  /* 0x000000101418723c */ /* 0x004fe20000041818 */
[----:B0-----:R-:W-:Y:S01]  /*4cf20*/  STL [R1+0x6ac], R15 ;  /* 0x0006ac0f01007387 */ /* 0x001fe20000100800 */
[C---:B------:R-:W-:Y:S01]  /*4cf30*/  FMUL R10, R6.reuse, R10 ;  /* 0x0000000a060a7220 */ /* 0x040fe20000400000 */
[----:B------:R-:W-:Y:S01]  /*4cf40*/  FMUL R11, R6, R11 ;  /* 0x0000000b060b7220 */ /* 0x000fe20000400000 */
[----:B------:R-:W-:-:S15]  /*4cf50*/  FMUL R6, R7, R3 ;  /* 0x0000000307067220 */ /* 0x000fde0000400000 */
[----:B------:R-:W-:Y:S04]  /*4cf60*/  STL.64 [R1+0x650], R24 ;  /* 0x0006501801007387 */ /* 0x000fe80000100a00 */
[----:B------:R0:W-:Y:S04]  /*4cf70*/  STL.64 [R1+0x658], R26 ;  /* 0x0006581a01007387 */ /* 0x0001e80000100a00 */
[----:B0-----:R-:W2:Y:S04]  /*4cf80*/  LDL.LU.64 R26, [R1+0x2a70] ;  /* 0x002a7000011a7983 */ /* 0x001ea80000300a00 */
[----:B------:R-:W2:Y:S04]  /*4cf90*/  LDL.LU.64 R24, [R1+0x2a68] ;  /* 0x002a680001187983 */ /* 0x000ea80000300a00 */
[----:B------:R-:W3:Y:S04]  /*4cfa0*/  LDL.LU R3, [R1+0x794] ;  /* 0x0007940001037983 */ /* 0x000ee80000300800 */
[----:B------:R-:W4:Y:S04]  /*4cfb0*/  LDL.LU R2, [R1+0x798] ;  /* 0x0007980001027983 */ /* 0x000f280000300800 */
[----:B------:R-:W5:Y:S04]  /*4cfc0*/  LDL.LU R0, [R1+0x79c] ;  /* 0x00079c0001007983 */ /* 0x000f680000300800 */
[----:B------:R0:W-:Y:S04]  /*4cfd0*/  STL.64 [R1+0x2a48], R18 ;  /* 0x002a481201007387 */ /* 0x0001e80000100a00 */
[----:B------:R1:W-:Y:S01]  /*4cfe0*/  STL.64 [R1+0x2a40], R16 ;  /* 0x002a401001007387 */ /* 0x0003e20000100a00 */
[----:B0-----:R-:W-:-:S02]  /*4cff0*/  MOV R18, R6 ;  /* 0x0000000600127202 */ /* 0x001fc40000000f00 */
[----:B-1----:R-:W-:Y:S01]  /*4d000*/  MOV R16, R10 ;  /* 0x0000000a00107202 */ /* 0x002fe20000000f00 */
[----:B------:R-:W-:Y:S02]  /*4d010*/  IMAD.MOV.U32 R17, RZ, RZ, R11 ;  /* 0x000000ffff117224 */ /* 0x000fe400078e000b */
[----:B------:R-:W-:Y:S01]  /*4d020*/  FMUL R19, R7, R29 ;  /* 0x0000001d07137220 */ /* 0x000fe20000400000 */
[----:B------:R-:W2:Y:S04]  /*4d030*/  LDL.LU R10, [R1+0x2a64] ;  /* 0x002a6400010a7983 */ /* 0x000ea80000300800 */
[----:B------:R-:W2:Y:S04]  /*4d040*/  LDL.LU R11, [R1+0x2a60] ;  /* 0x002a6000010b7983 */ /* 0x000ea80000300800 */
[----:B------:R-:W2:Y:S04]  /*4d050*/  LDL.LU R6, [R1+0x2a5c] ;  /* 0x002a5c0001067983 */ /* 0x000ea80000300800 */
[----:B------:R-:W2:Y:S01]  /*4d060*/  LDL.LU R7, [R1+0x2a58] ;  /* 0x002a580001077983 */ /* 0x000ea20000300800 */
[----:B------:R-:W-:Y:S03]  /*4d070*/  HMMA.16816.F32.BF16 R16, R20, R8, R16 ;  /* 0x000000081410723c */ /* 0x000fe60000041810 */
[----:B------:R-:W2:Y:S04]  /*4d080*/  LDL.LU R23, [R1+0x790] ;  /* 0x0007900001177983 */ /* 0x000ea80000300800 */
[----:B------:R-:W2:-:S12]  /*4d090*/  LDL.LU R29, [R1+0x7c4] ;  /* 0x0007c400011d7983 */ /* 0x000e980000300800 */
[----:B------:R-:W-:Y:S04]  /*4d0a0*/  STL.64 [R1+0x4a0], R16 ;  /* 0x0004a01001007387 */ /* 0x000fe80000100a00 */
[----:B------:R0:W-:Y:S04]  /*4d0b0*/  STL.64 [R1+0x4a8], R18 ;  /* 0x0004a81201007387 */ /* 0x0001e80000100a00 */
[----:B0-----:R-:W2:Y:S04]  /*4d0c0*/  LDL.LU R18, [R1+0x7c8] ;  /* 0x0007c80001127983 */ /* 0x001ea80000300800 */
[----:B------:R-:W2:Y:S04]  /*4d0d0*/  LDL.LU R19, [R1+0x7cc] ;  /* 0x0007cc0001137983 */ /* 0x000ea80000300800 */
[----:B------:R-:W2:Y:S04]  /*4d0e0*/  LDL.LU R17, [R1+0x7e0] ;  /* 0x0007e00001117983 */ /* 0x000ea80000300800 */
[----:B------:R-:W2:Y:S04]  /*4d0f0*/  LDL.LU R16, [R1+0x7e4] ;  /* 0x0007e40001107983 */ /* 0x000ea80000300800 */
[----:B--2---:R0:W-:Y:S04]  /*4d100*/  STL.64 [R1+0x2a50], R16 ;  /* 0x002a501001007387 */ /* 0x0041e80000100a00 */
[----:B0-----:R-:W2:Y:S01]  /*4d110*/  LDL.LU R17, [R1+0x7c0] ;  /* 0x0007c00001117983 */ /* 0x001ea20000300800 */
[C---:B------:R-:W-:Y:S01]  /*4d120*/  FMUL R20, R14.reuse, R23 ;  /* 0x000000170e147220 */ /* 0x040fe20000400000 */
[----:B---3--:R-:W-:Y:S01]  /*4d130*/  FMUL R21, R14, R3 ;  /* 0x000000030e157220 */ /* 0x008fe20000400000 */
[C---:B----4-:R-:W-:Y:S01]  /*4d140*/  FMUL R22, R15.reuse, R2 ;  /* 0x000000020f167220 */ /* 0x050fe20000400000 */
[C---:B-----5:R-:W-:Y:S01]  /*4d150*/  FMUL R23, R15.reuse, R0 ;  /* 0x000000000f177220 */ /* 0x060fe20000400000 */
[C---:B------:R-:W-:Y:S01]  /*4d160*/  FMUL R18, R15.reuse, R18 ;  /* 0x000000120f127220 */ /* 0x040fe20000400000 */
[----:B------:R-:W-:-:S05]  /*4d170*/  FMUL R19, R15, R19 ;  /* 0x000000130f137220 */ /* 0x000fca0000400000 */
[----:B------:R-:W-:Y:S01]  /*4d180*/  HMMA.16816.F32.BF16 R20, R24, R12, R20 ;  /* 0x0000000c1814723c */ /* 0x000fe20000041814 */
[----:B------:R0:W-:Y:S04]  /*4d190*/  STL.64 [R1+0x2a38], R10 ;  /* 0x002a380a01007387 */ /* 0x0001e80000100a00 */
[----:B------:R-:W-:Y:S04]  /*4d1a0*/  STL.64 [R1+0x2a30], R8 ;  /* 0x002a300801007387 */ /* 0x000fe80000100a00 */
[----:B0-----:R-:W3:Y:S04]  /*4d1b0*/  LDL.LU R10, [R1+0x7e8] ;  /* 0x0007e800010a7983 */ /* 0x001ee80000300800 */
[----:B------:R-:W4:Y:S04]  /*4d1c0*/  LDL.LU R3, [R1+0x7ec] ;  /* 0x0007ec0001037983 */ /* 0x000f280000300800 */
[----:B------:R-:W-:Y:S04]  /*4d1d0*/  STL [R1+0x2868], R28 ;  /* 0x0028681c01007387 */ /* 0x000fe80000100800 */
[----:B------:R-:W5:Y:S04]  /*4d1e0*/  LDL.LU R0, [R1+0x7d0] ;  /* 0x0007d00001007983 */ /* 0x000f680000300800 */
[----:B------:R-:W-:Y:S04]  /*4d1f0*/  STL.64 [R1+0x490], R20 ;  /* 0x0004901401007387 */ /* 0x000fe80000100a00 */
[----:B------:R-:W-:Y:S01]  /*4d200*/  STL.64 [R1+0x498], R22 ;  /* 0x0004981601007387 */ /* 0x000fe20000100a00 */
[C---:B--2---:R-:W-:Y:S01]  /*4d210*/  FMUL R16, R14.reuse, R17 ;  /* 0x000000110e107220 */ /* 0x044fe20000400000 */
[----:B------:R-:W-:-:S07]  /*4d220*/  FMUL R17, R14, R29 ;  /* 0x0000001d0e117220 */ /* 0x000fce0000400000 */
[----:B------:R-:W-:-:S15]  /*4d230*/  HMMA.16816.F32.BF16 R16, R24, R4, R16 ;  /* 0x000000041810723c */ /* 0x000fde0000041810 */
[----:B------:R-:W-:-:S04]  /*4d240*/  NOP ;  /* 0x0000000000007918 */ /* 0x000fc80000000000 */
[----:B------:R0:W-:Y:S04]  /*4d250*/  STL.64 [R1+0x640], R16 ;  /* 0x0006401001007387 */ /* 0x0001e80000100a00 */
[----:B------:R-:W-:Y:S04]  /*4d260*/  STL.64 [R1+0x648], R18 ;  /* 0x0006481201007387 */ /* 0x000fe80000100a00 */
[----:B0-----:R-:W2:Y:S01]  /*4d270*/  LDL.LU.64 R16, [R1+0x2a50] ;  /* 0x002a500001107983 */ /* 0x001ea20000300a00 */
[----:B------:R-:W-:-:S03]  /*4d280*/  LOP3.LUT R2, R28, 0x20, RZ, 0x3c, !PT ;  /* 0x000000201c027812 */ /* 0x000fc600078e3cff */
[----:B------:R-:W5:Y:S04]  /*4d290*/  LDL.LU R13, [R1+0x7d8] ;  /* 0x0007d800010d7983 */ /* 0x000f680000300800 */
[----:B------:R-:W5:Y:S01]  /*4d2a0*/  LDL.LU R12, [R1+0x7dc] ;  /* 0x0007dc00010c7983 */ /* 0x000f620000300800 */
[C---:B---3--:R-:W-:Y:S01]  /*4d2b0*/  FMUL R10, R15.reuse, R10 ;  /* 0x0000000a0f0a7220 */ /* 0x048fe20000400000 */
[----:B----4-:R-:W-:Y:S02]  /*4d2c0*/  FMUL R11, R15, R3 ;  /* 0x000000030f0b7220 */ /* 0x010fe40000400000 */
[----:B------:R-:W-:Y:S01]  /*4d2d0*/  LDSM.16.M88.4 R20, [R2+UR7+0x60000] ;  /* 0x060000070214783b */ /* 0x000fe20008000200 */
[C---:B--2---:R-:W-:Y:S01]  /*4d2e0*/  FMUL R8, R14.reuse, R17 ;  /* 0x000000110e087220 */ /* 0x044fe20000400000 */
[----:B------:R-:W-:-:S02]  /*4d2f0*/  FMUL R9, R14, R16 ;  /* 0x000000100e097220 */ /* 0x000fc40000400000 */
[----:B------:R-:W0:Y:S02]  /*4d300*/  LDSM.16.M88.4 R16, [R2+UR7+0x61000] ;  /* 0x061000070210783b */ /* 0x000e240008000200 */
[----:B0-----:R-:W-:Y:S02]  /*4d310*/  IMAD.MOV.U32 R29, RZ, RZ, R18 ;  /* 0x000000ffff1d7224 */ /* 0x001fe400078e0012 */
[----:B------:R0:W-:Y:S01]  /*4d320*/  STL.64 [R1+0x10], R16 ;  /* 0x0000101001007387 */ /* 0x0001e20000100a00 */
[----:B------:R-:W-:-:S03]  /*4d330*/  MOV R4, R19 ;  /* 0x0000001300047202 */ /* 0x000fc60000000f00 */
[----:B------:R-:W2:Y:S04]  /*4d340*/  LDL.LU.64 R18, [R1+0x2a48] ;  /* 0x002a480001127983 */ /* 0x000ea80000300a00 */
[----:B0-----:R-:W3:Y:S02]  /*4d350*/  LDL.LU.64 R16, [R1+0x2a40] ;  /* 0x002a400001107983 */ /* 0x001ee40000300a00 */
[----:B---3--:R-:W-:Y:S02]  /*4d360*/  HMMA.16816.F32.BF16 R8, R24, R16, R8 ;  /* 0x000000101808723c */ /* 0x008fe40000041808 */
[----:B------:R-:W3:Y:S04]  /*4d370*/  LDL.LU R17, [R1+0x7d4] ;  /* 0x0007d40001117983 */ /* 0x000ee80000300800 */
[----:B--2---:R-:W-:-:S13]  /*4d380*/  STL.64 [R1+0x2a00], R18 ;  /* 0x002a001201007387 */ /* 0x004fda0000100a00 */
[----:B------:R-:W-:Y:S04]  /*4d390*/  STL.64 [R1+0x630], R8 ;  /* 0x0006300801007387 */ /* 0x000fe80000100a00 */
[----:B------:R-:W-:Y:S04]  /*4d3a0*/  STL.64 [R1+0x638], R10 ;  /* 0x0006380a01007387 */ /* 0x000fe80000100a00 */
[----:B------:R-:W0:Y:S01]  /*4d3b0*/  LDSM.16.M88.4 R8, [R2+UR7+0x62000] ;  /* 0x062000070208783b */ /* 0x000e220008000200 */
[C---:B-----5:R-:W-:Y:S01]  /*4d3c0*/  FMUL R16, R14.reuse, R0 ;  /* 0x000000000e107220 */ /* 0x060fe20000400000 */
[----:B0-----:R-:W-:Y:S01]  /*4d3d0*/  IMAD.MOV.U32 R3, RZ, RZ, R10 ;  /* 0x000000ffff037224 */ /* 0x001fe200078e000a */
[----:B------:R-:W-:Y:S01]  /*4d3e0*/  MOV R0, R11 ;  /* 0x0000000b00007202 */ /* 0x000fe20000000f00 */
[----:B------:R-:W-:Y:S01]  /*4d3f0*/  IMAD.MOV.U32 R28, RZ, RZ, R8 ;  /* 0x000000ffff1c7224 */ /* 0x000fe200078e0008 */
[----:B------:R-:W-:Y:S01]  /*4d400*/  MOV R5, R9 ;  /* 0x0000000900057202 */ /* 0x000fe20000000f00 */
[----:B------:R-:W2:Y:S04]  /*4d410*/  LDL.LU.64 R10, [R1+0x2a38] ;  /* 0x002a3800010a7983 */ /* 0x000ea80000300a00 */
[----:B------:R-:W4:Y:S04]  /*4d420*/  LDL.LU.64 R8, [R1+0x2a30] ;  /* 0x002a300001087983 */ /* 0x000f280000300a00 */
[----:B------:R-:W-:Y:S04]  /*4d430*/  STL.64 [R1+0x2a10], R6 ;  /* 0x002a100601007387 */ /* 0x000fe80000100a00 */
[----:B------:R-:W-:Y:S04]  /*4d440*/  STL.64 [R1+0x2a08], R4 ;  /* 0x002a080401007387 */ /* 0x000fe80000100a00 */
[----:B------:R-:W0:Y:S01]  /*4d450*/  LDSM.16.M88.4 R4, [R2+UR7+0x63000] ;  /* 0x063000070204783b */ /* 0x000e220008000200 */
[C---:B------:R-:W-:Y:S01]  /*4d460*/  FMUL R18, R15.reuse, R13 ;  /* 0x0000000d0f127220 */ /* 0x040fe20000400000 */
[----:B------:R-:W-:Y:S01]  /*4d470*/  FMUL R19, R15, R12 ;  /* 0x0000000c0f137220 */ /* 0x000fe20000400000 */
[----:B---3--:R-:W-:-:S02]  /*4d480*/  FMUL R17, R14, R17 ;  /* 0x000000110e117220 */ /* 0x008fc40000400000 */
[----:B------:R-:W3:Y:S04]  /*4d490*/  LDL.LU R14, [R1+0x2a2c] ;  /* 0x002a2c00010e7983 */ /* 0x000ee80000300800 */
[----:B------:R-:W5:Y:S01]  /*4d4a0*/  LDL.LU R15, [R1+0x2a28] ;  /* 0x002a2800010f7983 */ /* 0x000f620000300800 */
[----:B----4-:R-:W-:Y:S03]  /*4d4b0*/  HMMA.16816.F32.BF16 R16, R24, R8, R16 ;  /* 0x000000081810723c */ /* 0x010fe60000041810 */
[----:B--2---:R1:W-:Y:S01]  /*4d4c0*/  STL.64 [R1+0x29f8], R10 ;  /* 0x0029f80a01007387 */ /* 0x0043e20000100a00 */
[----:B0-----:R-:W-:Y:S01]  /*4d4d0*/  IMAD.MOV.U32 R27, RZ, RZ, R4 ;  /* 0x000000ffff1b7224 */ /* 0x001fe200078e0004 */
[----:B------:R-:W-:Y:S01]  /*4d4e0*/  MOV R26, R5 ;  /* 0x00000005001a7202 */ /* 0x000fe20000000f00 */
[----:B------:R-:W-:Y:S01]  /*4d4f0*/  IMAD.MOV.U32 R25, RZ, RZ, R6 ;  /* 0x000000ffff197224 */ /* 0x000fe200078e0006 */
[----:B------:R-:W-:-:S12]  /*4d500*/  MOV R24, R7 ;  /* 0x0000000700187202 */ /* 0x000fd80000000f00 */
[----:B------:R0:W-:Y:S04]  /*4d510*/  STL.64 [R1+0x480], R16 ;  /* 0x0004801001007387 */ /* 0x0001e80000100a00 */
[----:B------:R2:W-:Y:S04]  /*4d520*/  STL.64 [R1+0x488], R18 ;  /* 0x0004881201007387 */ /* 0x0005e80000100a00 */
[----:B------:R-:W4:Y:S04]  /*4d530*/  LDL.LU R8, [R1+0x1e0] ;  /* 0x0001e00001087983 */ /* 0x000f280000300800 */
[----:B------:R-:W4:Y:S04]  /*4d540*/  LDL.LU R9, [R1+0x1e4] ;  /* 0x0001e40001097983 */ /* 0x000f280000300800 */
[----:B-1----:R-:W4:Y:S04]  /*4d550*/  LDL.LU R10, [R1+0x1e8] ;  /* 0x0001e800010a7983 */ /* 0x002f280000300800 */
[----:B------:R-:W4:Y:S04]  /*4d560*/  LDL.LU R11, [R1+0x1ec] ;  /* 0x0001ec00010b7983 */ /* 0x000f280000300800 */
[----:B0-----:R-:W3:Y:S04]  /*4d570*/  LDL.LU R16, [R1+0x250] ;  /* 0x0002500001107983 */ /* 0x001ee80000300800 */
[----:B------:R-:W3:Y:S04]  /*4d580*/  LDL.LU R17, [R1+0x254] ;  /* 0x0002540001117983 */ /* 0x000ee80000300800 */
[----:B--2---:R-:W2:Y:S04]  /*4d590*/  LDL.LU R18, [R1+0x258] ;  /* 0x0002580001127983 */ /* 0x004ea80000300800 */
[----:B------:R-:W2:Y:S04]  /*4d5a0*/  LDL.LU R19, [R1+0x25c] ;  /* 0x00025c0001137983 */ /* 0x000ea80000300800 */
        /* <DEDUP_REMOVED lines=14> */
[----:B-----5:R-:W-:Y:S01]  /*4d690*/  IMAD.MOV.U32 R26, RZ, RZ, R15 ;  /* 0x000000ffff1a7224 */ /* 0x020fe200078e000f */
[----:B---3--:R-:W-:-:S02]  /*4d6a0*/  MOV R27, R14 ;  /* 0x0000000e001b7202 */ /* 0x008fc40000000f00 */
[----:B------:R-:W3:Y:S04]  /*4d6b0*/  LDL.LU R15, [R1+0x2a24] ;  /* 0x002a2400010f7983 */ /* 0x000ee80000300800 */
[----:B------:R-:W5:Y:S04]  /*4d6c0*/  LDL.LU R14, [R1+0x2a20] ;  /* 0x002a2000010e7983 */ /* 0x000f680000300800 */
[----:B------:R-:W-:Y:S04]  /*4d6d0*/  STL.64 [R1+0x29d0], R26 ;  /* 0x0029d01a01007387 */ /* 0x000fe80000100a00 */
[----:B--2---:R0:W-:Y:S04]  /*4d6e0*/  STL.64 [R1+0x29c8], R24 ;  /* 0x0029c81801007387 */ /* 0x0041e80000100a00 */
[----:B0-----:R-:W2:Y:S04]  /*4d6f0*/  LDL.LU R24, [R1+0x1c0] ;  /* 0x0001c00001187983 */ /* 0x001ea80000300800 */
[----:B------:R-:W2:Y:S04]  /*4d700*/  LDL.LU R25, [R1+0x1c4] ;  /* 0x0001c40001197983 */ /* 0x000ea80000300800 */
[----:B------:R-:W2:Y:S04]  /*4d710*/  LDL.LU R26, [R1+0x1c8] ;  /* 0x0001c800011a7983 */ /* 0x000ea80000300800 */
[----:B------:R-:W2:Y:S04]  /*4d720*/  LDL.LU R27, [R1+0x1cc] ;  /* 0x0001cc00011b7983 */ /* 0x000ea80000300800 */
[----:B--2---:R5:W-:Y:S04]  /*4d730*/  STL.64 [R1+0x29e0], R26 ;  /* 0x0029e01a01007387 */ /* 0x004be80000100a00 */
[----:B------:R0:W-:Y:S01]  /*4d740*/  STL.64 [R1+0x29d8], R24 ;  /* 0x0029d81801007387 */ /* 0x0001e20000100a00 */
[----:B-----5:R-:W-:-:S03]  /*4d750*/  IMAD.MOV.U32 R26, RZ, RZ, R14 ;  /* 0x000000ffff1a7224 */ /* 0x020fc600078e000e */
[----:B0-----:R-:W2:Y:S04]  /*4d760*/  LDL.LU R24, [R1+0x1d0] ;  /* 0x0001d00001187983 */ /* 0x001ea80000300800 */
[----:B------:R-:W2:Y:S04]  /*4d770*/  LDL.LU R25, [R1+0x1d4] ;  /* 0x0001d40001197983 */ /* 0x000ea80000300800 */
[----:B------:R-:W5:Y:S01]  /*4d780*/  LDL.LU R14, [R1+0x2a1c] ;  /* 0x002a1c00010e7983 */ /* 0x000f620000300800 */
[----:B---3--:R-:W-:-:S03]  /*4d790*/  MOV R27, R15 ;  /* 0x0000000f001b7202 */ /* 0x008fc60000000f00 */
[----:B------:R-:W5:Y:S04]  /*4d7a0*/  LDL.LU R15, [R1+0x2a18] ;  /* 0x002a1800010f7983 */ /* 0x000f680000300800 */
[----:B------:R-:W-:Y:S01]  /*4d7b0*/  STL.64 [R1+0x29f0], R26 ;  /* 0x0029f01a01007387 */ /* 0x000fe20000100a00 */
[C---:B-----5:R-:W-:Y:S03]  /*4d7c0*/  HMMA.16816.F32.BF16 R4, R20.reuse, R14, R4 ;  /* 0x0000000e1404723c */ /* 0x060fe60000041804 */
[----:B--2---:R0:W-:Y:S04]  /*4d7d0*/  STL.64 [R1+0x29e8], R24 ;  /* 0x0029e81801007387 */ /* 0x0041e80000100a00 */
[----:B0-----:R-:W2:Y:S04]  /*4d7e0*/  LDL.LU R24, [R1+0xb0] ;  /* 0x0000b00001187983 */ /* 0x001ea80000300800 */
[----:B------:R-:W2:Y:S04]  /*4d7f0*/  LDL.LU R25, [R1+0xb4] ;  /* 0x0000b40001197983 */ /* 0x000ea80000300800 */
[----:B------:R-:W2:Y:S04]  /*4d800*/  LDL.LU R26, [R1+0xb8] ;  /* 0x0000b800011a7983 */ /* 0x000ea80000300800 */
[----:B------:R-:W2:Y:S04]  /*4d810*/  LDL.LU R27, [R1+0xbc] ;  /* 0x0000bc00011b7983 */ /* 0x000ea80000300800 */
[----:B------:R-:W-:Y:S04]  /*4d820*/  STL.64 [R1+0x620], R4 ;  /* 0x0006200401007387 */ /* 0x000fe80000100a00 */
[----:B------:R0:W-:Y:S04]  /*4d830*/  STL.64 [R1+0x628], R6 ;  /* 0x0006280601007387 */ /* 0x0001e80000100a00 */
[----:B0-----:R-:W3:Y:S04]  /*4d840*/  LDL.LU.64 R6, [R1+0x2a10] ;  /* 0x002a100001067983 */ /* 0x001ee80000300a00 */
[----:B------:R-:W5:Y:S01]  /*4d850*/  LDL.LU.64 R4, [R1+0x2a08] ;  /* 0x002a080001047983 */ /* 0x000f620000300a00 */
[----:B---3--:R-:W-:-:S15]  /*4d860*/  HMMA.16816.F32.BF16 R16, R20, R6, R16 ;  /* 0x000000061410723c */ /* 0x008fde0000041810 */
[----:B------:R-:W-:-:S04]  /*4d870*/  NOP ;  /* 0x0000000000007918 */ /* 0x000fc80000000000 */
[----:B------:R-:W-:Y:S04]  /*4d880*/  STL.64 [R1+0x610], R16 ;  /* 0x0006101001007387 */ /* 0x000fe80000100a00 */
[----:B------:R0:W-:Y:S04]  /*4d890*/  STL.64 [R1+0x618], R18 ;  /* 0x0006181201007387 */ /* 0x0001e80000100a00 */
[----:B0-----:R-:W4:Y:S02]  /*4d8a0*/  LDL.LU.64 R18, [R1+0x2a00] ;  /* 0x002a000001127983 */ /* 0x001f240000300a00 */
[----:B----4-:R-:W-:-:S15]  /*4d8b0*/  HMMA.16816.F32.BF16 R8, R20, R18, R8 ;  /* 0x000000121408723c */ /* 0x010fde0000041808 */
[----:B------:R-:W-:-:S04]  /*4d8c0*/  NOP ;  /* 0x0000000000007918 */ /* 0x000fc80000000000 */
[----:B------:R-:W-:Y:S01]  /*4d8d0*/  IMAD.MOV.U32 R13, RZ, RZ, R10 ;  /* 0x000000ffff0d7224 */ /* 0x000fe200078e000a */
[----:B------:R0:W-:Y:S01]  /*4d8e0*/  STL.64 [R1+0x600], R8 ;  /* 0x0006000801007387 */ /* 0x0001e20000100a00 */
[----:B------:R-:W-:-:S03]  /*4d8f0*/  MOV R12, R11 ;  /* 0x0000000b000c7202 */ /* 0x000fc60000000f00 */
[----:B------:R-:W2:Y:S04]  /*4d900*/  LDL.LU.64 R10, [R1+0x29f8] ;  /* 0x0029f800010a7983 */ /* 0x000ea80000300a00 */
[----:B------:R-:W-:Y:S04]  /*4d910*/  STL [R1+0x268c], R12 ;  /* 0x00268c0c01007387 */ /* 0x000fe80000100800 */
[----:B------:R-:W-:Y:S01]  /*4d920*/  STL [R1+0x2688], R13 ;  /* 0x0026880d01007387 */ /* 0x000fe20000100800 */
[----:B--2---:R-:W-:Y:S03]  /*4d930*/  HMMA.16816.F32.BF16 R20, R20, R10, R24 ;  /* 0x0000000a1414723c */ /* 0x004fe60000041818 */
[----:B------:R-:W2:Y:S04]  /*4d940*/  LDL.LU.64 R26, [R1+0x29f0] ;  /* 0x0029f000011a7983 */ /* 0x000ea80000300a00 */
[----:B------:R-:W2:-:S12]  /*4d950*/  LDL.LU.64 R24, [R1+0x29e8] ;  /* 0x0029e80001187983 */ /* 0x000e980000300a00 */
[----:B------:R-:W-:Y:S01]  /*4d960*/  IMAD.MOV.U32 R16, RZ, RZ, R20 ;  /* 0x000000ffff107224 */ /* 0x000fe200078e0014 */
[----:B------:R-:W-:Y:S01]  /*4d970*/  MOV R17, R21 ;  /* 0x0000001500117202 */ /* 0x000fe20000000f00 */
[----:B0-----:R-:W-:Y:S01]  /*4d980*/  IMAD.MOV.U32 R9, RZ, RZ, R22 ;  /* 0x000000ffff097224 */ /* 0x001fe200078e0016 */
[----:B------:R-:W-:Y:S02]  /*4d990*/  MOV R8, R23 ;  /* 0x0000001700087202 */ /* 0x000fe40000000f00 */
[----:B------:R-:W0:Y:S04]  /*4d9a0*/  LDSM.16.M88.4 R20, [R2+UR7+0x64000] ;  /* 0x064000070214783b */ /* 0x000e280008000200 */
[----:B------:R-:W-:Y:S04]  /*4d9b0*/  STL [R1+0x288c], R8 ;  /* 0x00288c0801007387 */ /* 0x000fe80000100800 */
[----:B------:R-:W-:Y:S04]  /*4d9c0*/  STL [R1+0x2888], R9 ;  /* 0x0028880901007387 */ /* 0x000fe80000100800 */
[----:B------:R-:W-:Y:S04]  /*4d9d0*/  STL [R1+0x2634], R17 ;  /* 0x0026341101007387 */ /* 0x000fe80000100800 */
[----:B------:R-:W-:Y:S04]  /*4d9e0*/  STL [R1+0x2630], R16 ;  /* 0x0026301001007387 */ /* 0x000fe80000100800 */
[----:B0-----:R-:W-:Y:S04]  /*4d9f0*/  STL.64 [R1+0x2948], R22 ;  /* 0x0029481601007387 */ /* 0x001fe80000100a00 */
[----:B------:R0:W-:Y:S04]  /*4da00*/  STL.64 [R1+0x2940], R20 ;  /* 0x0029401401007387 */ /* 0x0001e80000100a00 */
[----:B0-----:R-:W2:Y:S04]  /*4da10*/  LDL.LU R20, [R1+0x10] ;  /* 0x0000100001147983 */ /* 0x001ea80000300800 */
[----:B------:R-:W2:Y:S01]  /*4da20*/  LDL.LU R21, [R1+0x14] ;  /* 0x0000140001157983 */ /* 0x000ea20000300800 */
[----:B------:R-:W-:Y:S01]  /*4da30*/  IMAD.MOV.U32 R22, RZ, RZ, R29 ;  /* 0x000000ffff167224 */ /* 0x000fe200078e001d */
[----:B-----5:R-:W-:-:S07]  /*4da40*/  MOV R23, R4 ;  /* 0x0000000400177202 */ /* 0x020fce0000000f00 */
[----:B--2---:R-:W-:-:S15]  /*4da50*/  HMMA.16816.F32.BF16 R24, R20, R14, R24 ;  /* 0x0000000e1418723c */ /* 0x004fde0000041818 */
[----:B------:R-:W-:-:S04]  /*4da60*/  NOP ;  /* 0x0000000000007918 */ /* 0x000fc80000000000 */
[----:B------:R-:W-:Y:S04]  /*4da70*/  STL [R1+0x5f4], R25 ;  /* 0x0005f41901007387 */ /* 0x000fe80000100800 */
[----:B------:R0:W-:Y:S01]  /*4da80*/  STL.64 [R1+0x5f8], R26 ;  /* 0x0005f81a01007387 */ /* 0x0001e20000100a00 */
[----:B------:R-:W-:-:S03]  /*4da90*/  IMAD.MOV.U32 R4, RZ, RZ, R24 ;  /* 0x000000ffff047224 */ /* 0x000fc600078e0018 */
[----:B0-----:R-:W2:Y:S04]  /*4daa0*/  LDL.LU.64 R26, [R1+0x29e0] ;  /* 0x0029e000011a7983 */ /* 0x001ea80000300a00 */
[----:B------:R-:W2:Y:S04]  /*4dab0*/  LDL.LU.64 R24, [R1+0x29d8] ;  /* 0x0029d80001187983 */ /* 0x000ea80000300a00 */
[----:B------:R-:W-:Y:S01]  /*4dac0*/  STL [R1+0x25f0], R4 ;  /* 0x0025f00401007387 */ /* 0x000fe20000100800 */
        /* <DEDUP_REMOVED lines=14> */
[----:B------:R-:W3:Y:S04]  /*4dbb0*/  LDL.LU.64 R24, [R1+0x29a8] ;  /* 0x0029a80001187983 */ /* 0x000ee80000300a00 */
[----:B------:R0:W-:Y:S04]  /*4dbc0*/  STL.64 [R1+0x29a0], R10 ;  /* 0x0029a00a01007387 */ /* 0x0001e80000100a00 */
[----:B------:R-:W4:Y:S05]  /*4dbd0*/  LDL.LU R8, [R1+0x190] ;  /* 0x0001900001087983 */ /* 0x000f2a0000300800 */
[----:B------:R2:W-:Y:S04]  /*4dbe0*/  STL.64 [R1+0xa0], R20 ;  /* 0x0000a01401007387 */ /* 0x0005e80000100a00 */
[----:B------:R3:W-:Y:S04]  /*4dbf0*/  STL.64 [R1+0xa8], R22 ;  /* 0x0000a81601007387 */ /* 0x0007e80000100a00 */
[----:B------:R-:W4:Y:S04]  /*4dc00*/  LDL.LU R9, [R1+0x194] ;  /* 0x0001940001097983 */ /* 0x000f280000300800 */
[----:B0-----:R-:W4:Y:S04]  /*4dc10*/  LDL.LU R10, [R1+0x198] ;  /* 0x00019800010a7983 */ /* 0x001f280000300800 */
[----:B------:R-:W4:Y:S01]  /*4dc20*/  LDL.LU R11, [R1+0x19c] ;  /* 0x00019c00010b7983 */ /* 0x000f220000300800 */
[----:B--2---:R-:W-:Y:S01]  /*4dc30*/  MOV R20, R27 ;  /* 0x0000001b00147202 */ /* 0x004fe20000000f00 */
[----:B------:R-:W-:Y:S01]  /*4dc40*/  IMAD.MOV.U32 R21, RZ, RZ, R26 ;  /* 0x000000ffff157224 */ /* 0x000fe200078e001a */
[----:B---3--:R-:W-:Y:S01]  /*4dc50*/  MOV R22, R25 ;  /* 0x0000001900167202 */ /* 0x008fe20000000f00 */
[----:B------:R-:W-:-:S02]  /*4dc60*/  IMAD.MOV.U32 R23, RZ, RZ, R24 ;  /* 0x000000ffff177224 */ /* 0x000fc400078e0018 */
[----:B------:R-:W0:Y:S04]  /*4dc70*/  LDSM.16.M88.4 R24, [R2+UR7+0x65000] ;  /* 0x065000070218783b */ /* 0x000e280008000200 */
        /* <DEDUP_REMOVED lines=11> */
[----:B------:R-:W-:-:S07]  /*4dd30*/  IMAD.MOV.U32 R23, RZ, RZ, R0 ;  /* 0x000000ffff177224 */ /* 0x000fce00078e0000 */
[C---:B----4-:R-:W-:Y:S01]  /*4dd40*/  HMMA.16816.F32.BF16 R8, R20.reuse, R6, R8 ;  /* 0x000000061408723c */ /* 0x050fe20000041808 */
[----:B------:R-:W-:Y:S07]  /*4dd50*/  STL.64 [R1+0x2998], R14 ;  /* 0x0029980e01007387 */ /* 0x000fee0000100a00 */
[----:B--2---:R-:W-:-:S15]  /*4dd60*/  HMMA.16816.F32.BF16 R24, R20, R14, R24 ;  /* 0x0000000e1418723c */ /* 0x004fde0000041818 */
[----:B------:R-:W-:-:S04]  /*4dd70*/  NOP ;  /* 0x0000000000007918 */ /* 0x000fc80000000000 */
[----:B------:R0:W-:Y:S04]  /*4dd80*/  STL.64 [R1+0x5c0], R24 ;  /* 0x0005c01801007387 */ /* 0x0001e80000100a00 */
[----:B------:R1:W-:Y:S04]  /*4dd90*/  STL.64 [R1+0x5c8], R26 ;  /* 0x0005c81a01007387 */ /* 0x0003e80000100a00 */
[----:B------:R-:W-:Y:S04]  /*4dda0*/  STL.64 [R1+0x2980], R6 ;  /* 0x0029800601007387 */ /* 0x000fe80000100a00 */
[----:B0-----:R-:W2:Y:S04]  /*4ddb0*/  LDL.LU R24, [R1+0x70] ;  /* 0x0000700001187983 */ /* 0x001ea80000300800 */
[----:B------:R-:W-:Y:S04]  /*4ddc0*/  STL.64 [R1+0x5b0], R8 ;  /* 0x0005b00801007387 */ /* 0x000fe80000100a00 */
[----:B------:R-:W-:Y:S04]  /*4ddd0*/  STL.64 [R1+0x5b8], R10 ;  /* 0x0005b80a01007387 */ /* 0x000fe80000100a00 */
[----:B------:R-:W2:Y:S04]  /*4dde0*/  LDL.LU R25, [R1+0x74] ;  /* 0x0000740001197983 */ /* 0x000ea80000300800 */
[----:B-1----:R-:W3:Y:S04]  /*4ddf0*/  LDL.LU R26, [R1+0x78] ;  /* 0x00007800011a7983 */ /* 0x002ee80000300800 */
        /* <DEDUP_REMOVED lines=37> */
[C---:B----4-:R-:W-:Y:S03]  /*4e050*/  HMMA.16816.F32.BF16 R8, R20.reuse, R18, R8 ;  /* 0x000000121408723c */ /* 0x050fe60000041808 */
        /* <DEDUP_REMOVED lines=12> */
[----:B------:R-:W-:Y:S04]  /*4e120*/  STL.64 [R1+0x5a0], R8 ;  /* 0x0005a00801007387 */ /* 0x000fe80000100a00 */
[----:B------:R0:W-:Y:S04]  /*4e130*/  STL.64 [R1+0x5a8], R10 ;  /* 0x0005a80a01007387 */ /* 0x0001e80000100a00 */
[----:B0-----:R-:W5:Y:S02]  /*4e140*/  LDL.LU.64 R10, [R1+0x29a0] ;  /* 0x0029a000010a7983 */ /* 0x001f640000300a00 */
[----:B-----5:R-:W-:Y:S02]  /*4e150*/  HMMA.16816.F32.BF16 R20, R20, R10, R12 ;  /* 0x0000000a1414723c */ /* 0x020fe4000004180c */
[----:B------:R-:W3:-:S15]  /*4e160*/  LDL.LU.64 R14, [R1+0x2998] ;  /* 0x00299800010e7983 */ /* 0x000ede0000300a00 */
[----:B------:R-:W-:Y:S02]  /*4e170*/  NOP ;  /* 0x0000000000007918 */ /* 0x000fe40000000000 */
[----:B------:R-:W-:Y:S04]  /*4e180*/  STL.64 [R1+0x90], R20 ;  /* 0x0000901401007387 */ /* 0x000fe80000100a00 */
[----:B------:R-:W-:Y:S04]  /*4e190*/  STL.64 [R1+0x98], R22 ;  /* 0x0000981601007387 */ /* 0x000fe80000100a00 */
[----:B------:R-:W0:Y:S04]  /*4e1a0*/  LDSM.16.M88.4 R20, [R2+UR7+0x66000] ;  /* 0x066000070214783b */ /* 0x000e280008000200 */
[----:B0-----:R-:W-:Y:S04]  /*4e1b0*/  STL.64 [R1+0x50], R20 ;  /* 0x0000501401007387 */ /* 0x001fe80000100a00 */
[----:B------:R0:W-:Y:S04]  /*4e1c0*/  STL.64 [R1+0x58], R22 ;  /* 0x0000581601007387 */ /* 0x0001e80000100a00 */
[----:B0-----:R-:W3:Y:S04]  /*4e1d0*/  LDL.LU.64 R22, [R1+0x2990] ;  /* 0x0029900001167983 */ /* 0x001ee80000300a00 */
[----:B------:R-:W3:Y:S02]  /*4e1e0*/  LDL.LU.64 R20, [R1+0x2988] ;  /* 0x0029880001147983 */ /* 0x000ee40000300a00 */
[----:B---3--:R-:W-:-:S15]  /*4e1f0*/  HMMA.16816.F32.BF16 R4, R20, R14, R4 ;  /* 0x0000000e1404723c */ /* 0x008fde0000041804 */
[----:B------:R-:W-:-:S04]  /*4e200*/  NOP ;  /* 0x0000000000007918 */ /* 0x000fc80000000000 */
[----:B------:R-:W-:Y:S04]  /*4e210*/  STL.64 [R1+0x590], R4 ;  /* 0x0005900401007387 */ /* 0x000fe80000100a00 */
[----:B------:R0:W-:Y:S04]  /*4e220*/  STL.64 [R1+0x598], R6 ;  /* 0x0005980601007387 */ /* 0x0001e80000100a00 */
[----:B0-----:R-:W2:Y:S02]  /*4e230*/  LDL.LU.64 R6, [R1+0x2980] ;  /* 0x0029800001067983 */ /* 0x001ea40000300a00 */
[----:B--2---:R-:W-:-:S15]  /*4e240*/  HMMA.16816.F32.BF16 R24, R20, R6, R24 ;  /* 0x000000061418723c */ /* 0x004fde0000041818 */
[----:B------:R-:W-:-:S04]  /*4e250*/  NOP ;  /* 0x0000000000007918 */ /* 0x000fc80000000000 */
[----:B------:R-:W-:Y:S04]  /*4e260*/  STL.64 [R1+0x580], R24 ;  /* 0x0005801801007387 */ /* 0x000fe80000100a00 */
[----:B------:R0:W-:Y:S01]  /*4e270*/  STL [R1+0x588], R26 ;  /* 0x0005881a01007387 */ /* 0x0001e20000100800 */
[----:B------:R-:W-:-:S03]  /*4e280*/  MOV R5, R27 ;  /* 0x0000001b00057202 */ /* 0x000fc60000000f00 */
        /* <DEDUP_REMOVED lines=13> */
[----:B------:R-:W-:Y:S01]  /*4e360*/  STL [R1+0x47c], R23 ;  /* 0x00047c1701007387 */ /* 0x000fe20000100800 */
[----:B------:R-:W-:-:S03]  /*4e370*/  IMAD.MOV.U32 R5, RZ, RZ, R22 ;  /* 0x000000ffff057224 */ /* 0x000fc600078e0016 */
[----:B------:R-:W0:Y:S04]  /*4e380*/  LDSM.16.M88.4 R20, [R2+UR7+0x67000] ;  /* 0x067000070214783b */ /* 0x000e280008000200 */
[----:B------:R1:W-:Y:S01]  /*4e390*/  STL [R1+0x2680], R5 ;  /* 0x0026800501007387 */ /* 0x0003e20000100800 */
[----:B0-----:R-:W-:Y:S01]  /*4e3a0*/  MOV R3, R22 ;  /* 0x0000001600037202 */ /* 0x001fe20000000f00 */
[----:B------:R-:W-:Y:S01]  /*4e3b0*/  IMAD.MOV.U32 R0, RZ, RZ, R23 ;  /* 0x000000ffff007224 */ /* 0x000fe200078e0017 */
[----:B-1----:R-:W-:Y:S01]  /*4e3c0*/  MOV R5, R20 ;  /* 0x0000001400057202 */ /* 0x002fe20000000f00 */
[----:B------:R-:W-:Y:S01]  /*4e3d0*/  IMAD.MOV.U32 R4, RZ, RZ, R21 ;  /* 0x000000ffff047224 */ /* 0x000fe200078e0015 */
[----:B------:R-:W2:Y:S04]  /*4e3e0*/  LDL.LU.64 R22, [R1+0x2948] ;  /* 0x0029480001167983 */ /* 0x000ea80000300a00 */
        /* <DEDUP_REMOVED lines=13> */
[----:B------:R-:W-:Y:S04]  /*4e4c0*/  STL.64 [R1+0x28f8], R6 ;  /* 0x0028f80601007387 */ /* 0x000fe80000100a00 */
        /* <DEDUP_REMOVED lines=11> */
[----:B------:R0:W-:Y:S04]  /*4e580*/  STL.64 [R1+0x28e8], R18 ;  /* 0x0028e81201007387 */ /* 0x0001e80000100a00 */
[----:B------:R-:W4:Y:S04]  /*4e590*/  LDL.LU R16, [R1+0x100] ;  /* 0x0001000001107983 */ /* 0x000f280000300800 */
[----:B------:R-:W4:Y:S04]  /*4e5a0*/  LDL.LU R17, [R1+0x104] ;  /* 0x0001040001117983 */ /* 0x000f280000300800 */
[----:B0-----:R-:W4:Y:S04]  /*4e5b0*/  LDL.LU R18, [R1+0x108] ;  /* 0x0001080001127983 */ /* 0x001f280000300800 */
[----:B------:R-:W4:Y:S04]  /*4e5c0*/  LDL.LU R19, [R1+0x10c] ;  /* 0x00010c0001137983 */ /* 0x000f280000300800 */
[----:B------:R0:W-:Y:S04]  /*4e5d0*/  STL.64 [R1+0x28e0], R10 ;  /* 0x0028e00a01007387 */ /* 0x0001e80000100a00 */
[----:B------:R-:W5:Y:S01]  /*4e5e0*/  LDL.LU R8, [R1+0xf0] ;  /* 0x0000f00001087983 */ /* 0x000f620000300800 */
[----:B--2---:R-:W-:Y:S03]  /*4e5f0*/  HMMA.16816.F32.BF16 R20, R20, R10, R24 ;  /* 0x0000000a1414723c */ /* 0x004fe60000041818 */
[----:B------:R-:W1:-:S15]  /*4e600*/  LDSM.16.M88.4 R24, [R2+UR7+0x68000] ;  /* 0x068000070218783b */ /* 0x000e5e0008000200 */
[----:B------:R-:W-:Y:S01]  /*4e610*/  NOP ;  /* 0x0000000000007918 */ /* 0x000fe20000000000 */
[----:B------:R2:W-:Y:S04]  /*4e620*/  STL.64 [R1+0x300], R20 ;  /* 0x0003001401007387 */ /* 0x0005e80000100a00 */
[----:B------:R1:W-:Y:S04]  /*4e630*/  STL.64 [R1+0x308], R22 ;  /* 0x0003081601007387 */ /* 0x0003e80000100a00 */
[----:B------:R-:W5:Y:S04]  /*4e640*/  LDL.LU R9, [R1+0xf4] ;  /* 0x0000f40001097983 */ /* 0x000f680000300800 */
[----:B0-----:R-:W5:Y:S04]  /*4e650*/  LDL.LU R10, [R1+0xf8] ;  /* 0x0000f800010a7983 */ /* 0x001f680000300800 */
[----:B------:R-:W5:Y:S04]  /*4e660*/  LDL.LU R11, [R1+0xfc] ;  /* 0x0000fc00010b7983 */ /* 0x000f680000300800 */
[----:B--2---:R-:W2:Y:S04]  /*4e670*/  LDL.LU R20, [R1+0x60] ;  /* 0x0000600001147983 */ /* 0x004ea80000300800 */
[----:B------:R-:W2:Y:S04]  /*4e680*/  LDL.LU R21, [R1+0x64] ;  /* 0x0000640001157983 */ /* 0x000ea80000300800 */
[----:B-1----:R-:W2:Y:S04]  /*4e690*/  LDL.LU R22, [R1+0x68] ;  /* 0x0000680001167983 */ /* 0x002ea80000300800 */
[----:B------:R-:W2:Y:S04]  /*4e6a0*/  LDL.LU R23, [R1+0x6c] ;  /* 0x00006c0001177983 */ /* 0x000ea80000300800 */
[----:B------:R-:W-:Y:S04]  /*4e6b0*/  STL.64 [R1+0x30], R24 ;  /* 0x0000301801007387 */ /* 0x000fe80000100a00 */
[----:B------:R0:W-:Y:S04]  /*4e6c0*/  STL.64 [R1+0x38], R26 ;  /* 0x0000381a01007387 */ /* 0x0001e80000100a00 */
[----:B0-----:R-:W3:Y:S04]  /*4e6d0*/  LDL.LU.64 R26, [R1+0x2908] ;  /* 0x00290800011a7983 */ /* 0x001ee80000300a00 */
[----:B------:R-:W3:Y:S02]  /*4e6e0*/  LDL.LU.64 R24, [R1+0x2900] ;  /* 0x0029000001187983 */ /* 0x000ee40000300a00 */
[----:B---3--:R-:W-:-:S15]  /*4e6f0*/  HMMA.16816.F32.BF16 R4, R24, R14, R4 ;  /* 0x0000000e1804723c */ /* 0x008fde0000041804 */
[----:B------:R-:W-:-:S04]  /*4e700*/  NOP ;  /* 0x0000000000007918 */ /* 0x000fc80000000000 */
[----:B------:R-:W-:Y:S04]  /*4e710*/  STL.64 [R1+0x530], R4 ;  /* 0x0005300401007387 */ /* 0x000fe80000100a00 */
[----:B------:R0:W-:Y:S04]  /*4e720*/  STL.64 [R1+0x538], R6 ;  /* 0x0005380601007387 */ /* 0x0001e80000100a00 */
[----:B0-----:R-:W4:Y:S04]  /*4e730*/  LDL.LU.64 R6, [R1+0x28f8] ;  /* 0x0028f80001067983 */ /* 0x001f280000300a00 */
[----:B------:R-:W3:Y:S01]  /*4e740*/  LDL.LU.64 R4, [R1+0x28f0] ;  /* 0x0028f00001047983 */ /* 0x000ee20000300a00 */
[----:B----4-:R-:W-:-:S15]  /*4e750*/  HMMA.16816.F32.BF16 R16, R24, R6, R16 ;  /* 0x000000061810723c */ /* 0x010fde0000041810 */
[----:B------:R-:W-:-:S04]  /*4e760*/  NOP ;  /* 0x0000000000007918 */ /* 0x000fc80000000000 */
[----:B------:R-:W-:Y:S04]  /*4e770*/  STL.64 [R1+0x520], R16 ;  /* 0x0005201001007387 */ /* 0x000fe80000100a00 */
[----:B------:R0:W-:Y:S04]  /*4e780*/  STL.64 [R1+0x528], R18 ;  /* 0x0005281201007387 */ /* 0x0001e80000100a00 */
[----:B0-----:R-:W5:Y:S02]  /*4e790*/  LDL.LU.64 R18, [R1+0x28e8] ;  /* 0x0028e80001127983 */ /* 0x001f640000300a00 */
[----:B-----5:R-:W-:-:S15]  /*4e7a0*/  HMMA.16816.F32.BF16 R8, R24, R18, R8 ;  /* 0x000000121808723c */ /* 0x020fde0000041808 */
[----:B------:R-:W-:-:S04]  /*4e7b0*/  NOP ;  /* 0x0000000000007918 */ /* 0x000fc80000000000 */
[----:B------:R-:W-:Y:S04]  /*4e7c0*/  STL.64 [R1+0x510], R8 ;  /* 0x0005100801007387 */ /* 0x000fe80000100a00 */
[----:B------:R0:W-:Y:S04]  /*4e7d0*/  STL.64 [R1+0x518], R10 ;  /* 0x0005180a01007387 */ /* 0x0001e80000100a00 */
[----:B0-----:R-:W2:Y:S02]  /*4e7e0*/  LDL.LU.64 R10, [R1+0x28e0] ;  /* 0x0028e000010a7983 */ /* 0x001ea40000300a00 */
[----:B--2---:R-:W-:Y:S02]  /*4e7f0*/  HMMA.16816.F32.BF16 R20, R24, R10, R20 ;  /* 0x0000000a1814723c */ /* 0x004fe40000041814 */
[----:B------:R0:W-:Y:S04]  /*4e800*/  STL.64 [R1+0x28a8], R10 ;  /* 0x0028a80a01007387 */ /* 0x0001e80000100a00 */
[----:B------:R-:W2:-:S13]  /*4e810*/  LDL.LU.64 R24, [R1+0x30] ;  /* 0x0000300001187983 */ /* 0x000e9a0000300a00 */
[----:B------:R-:W-:Y:S04]  /*4e820*/  STL.64 [R1+0x460], R20 ;  /* 0x0004601401007387 */ /* 0x000fe80000100a00 */
[----:B------:R-:W-:Y:S04]  /*4e830*/  STL.64 [R1+0x468], R22 ;  /* 0x0004681601007387 */ /* 0x000fe80000100a00 */
[----:B------:R-:W4:Y:S04]  /*4e840*/  LDL.LU.64 R26, [R1+0x38] ;  /* 0x00003800011a7983 */ /* 0x000f280000300a00 */
[----:B----4-:R-:W-:Y:S04]  /*4e850*/  STL.64 [R1+0x2828], R26 ;  /* 0x0028281a01007387 */ /* 0x010fe80000100a00 */
[----:B--2---:R-:W-:Y:S04]  /*4e860*/  STL.64 [R1+0x2820], R24 ;  /* 0x0028201801007387 */ /* 0x004fe80000100a00 */
[----:B------:R-:W2:Y:S04]  /*4e870*/  LDL.LU R8, [R1+0x2c0] ;  /* 0x0002c00001087983 */ /* 0x000ea80000300800 */
[----:B------:R-:W2:Y:S04]  /*4e880*/  LDL.LU R9, [R1+0x2c4] ;  /* 0x0002c40001097983 */ /* 0x000ea80000300800 */
[----:B0-----:R-:W4:Y:S04]  /*4e890*/  LDL.LU R10, [R1+0x2c8] ;  /* 0x0002c800010a7983 */ /* 0x001f280000300800 */
[----:B------:R-:W4:Y:S04]  /*4e8a0*/  LDL.LU R11, [R1+0x2cc] ;  /* 0x0002cc00010b7983 */ /* 0x000f280000300800 */
        /* <DEDUP_REMOVED lines=10> */
[----:B------:R-:W4:Y:S04]  /*4e950*/  LDL.LU R10, [R1+0x248] ;  /* 0x00024800010a7983 */ /* 0x000f280000300800 */
[----:B------:R-:W4:Y:S01]  /*4e960*/  LDL.LU R11, [R1+0x24c] ;  /* 0x00024c00010b7983 */ /* 0x000f220000300800 */
[----:B------:R-:W-:Y:S01]  /*4e970*/  MOV R26, R3 ;  /* 0x00000003001a7202 */ /* 0x000fe20000000f00 */
[----:B------:R-:W-:Y:S01]  /*4e980*/  IMAD.MOV.U32 R27, RZ, RZ, R0 ;  /* 0x000000ffff1b7224 */ /* 0x000fe200078e0000 */
[----:B---3--:R-:W-:Y:S01]  /*4e990*/  MOV R24, R5 ;  /* 0x0000000500187202 */ /* 0x008fe20000000f00 */
[----:B------:R-:W-:Y:S01]  /*4e9a0*/  IMAD.MOV.U32 R25, RZ, RZ, R4 ;  /* 0x000000ffff197224 */ /* 0x000fe200078e0004 */
[----:B----4-:R-:W-:Y:S04]  /*4e9b0*/  STL.64 [R1+0x28d8], R10 ;  /* 0x0028d80a01007387 */ /* 0x010fe80000100a00 */
[----:B--2---:R-:W-:Y:S04]  /*4e9c0*/  STL.64 [R1+0x28d0], R8 ;  /* 0x0028d00801007387 */ /* 0x004fe80000100a00 */
[----:B------:R-:W-:Y:S04]  /*4e9d0*/  STL.64 [R1+0x2880], R26 ;  /* 0x0028801a01007387 */ /* 0x000fe80000100a00 */
[----:B------:R0:W-:Y:S04]  /*4e9e0*/  STL.64 [R1+0x2878], R24 ;  /* 0x0028781801007387 */ /* 0x0001e80000100a00 */
[----:B------:R-:W1:Y:S04]  /*4e9f0*/  LDSM.16.M88.4 R8, [R2+UR7+0x69000] ;  /* 0x069000070208783b */ /* 0x000e680008000200 */
[----:B0-----:R-:W2:Y:S04]  /*4ea00*/  LDL.LU R24, [R1+0x230] ;  /* 0x0002300001187983 */ /* 0x001ea80000300800 */
[----:B------:R-:W2:Y:S04]  /*4ea10*/  LDL.LU R25, [R1+0x234] ;  /* 0x0002340001197983 */ /* 0x000ea80000300800 */
[----:B------:R-:W3:Y:S04]  /*4ea20*/  LDL.LU R26, [R1+0x238] ;  /* 0x00023800011a7983 */ /* 0x000ee80000300800 */
[----:B------:R-:W3:Y:S04]  /*4ea30*/  LDL.LU R27, [R1+0x23c] ;  /* 0x00023c00011b7983 */ /* 0x000ee80000300800 */
[----:B---3--:R-:W-:Y:S04]  /*4ea40*/  STL.64 [R1+0x28a0], R26 ;  /* 0x0028a01a01007387 */ /* 0x008fe80000100a00 */
[----:B--2---:R0:W-:Y:S04]  /*4ea50*/  STL.64 [R1+0x2898], R24 ;  /* 0x0028981801007387 */ /* 0x0041e80000100a00 */
[----:B0-----:R-:W2:Y:S04]  /*4ea60*/  LDL.LU.64 R24, [R1+0x50] ;  /* 0x0000500001187983 */ /* 0x001ea80000300a00 */
[----:B------:R-:W2:Y:S04]  /*4ea70*/  LDL.LU.64 R26, [R1+0x58] ;  /* 0x00005800011a7983 */ /* 0x000ea80000300a00 */
[----:B------:R-:W3:Y:S01]  /*4ea80*/  LDL.LU R20, [R1+0x220] ;  /* 0x0002200001147983 */ /* 0x000ee20000300800 */
[----:B-1----:R-:W-:Y:S01]  /*4ea90*/  MOV R17, R8 ;  /* 0x0000000800117202 */ /* 0x002fe20000000f00 */
[----:B------:R-:W-:Y:S01]  /*4eaa0*/  IMAD.MOV.U32 R16, RZ, RZ, R9 ;  /* 0x000000ffff107224 */ /* 0x000fe200078e0009 */
[----:B------:R-:W-:Y:S01]  /*4eab0*/  MOV R13, R10 ;  /* 0x0000000a000d7202 */ /* 0x000fe20000000f00 */
[----:B------:R-:W-:-:S02]  /*4eac0*/  IMAD.MOV.U32 R12, RZ, RZ, R11 ;  /* 0x000000ffff0c7224 */ /* 0x000fc400078e000b */
[----:B------:R-:W0:Y:S04]  /*4ead0*/  LDSM.16.M88.4 R8, [R2+UR7+0x6a000] ;  /* 0x06a000070208783b */ /* 0x000e280008000200 */
[----:B---3--:R-:W-:Y:S04]  /*4eae0*/  STL [R1+0x2890], R20 ;  /* 0x0028901401007387 */ /* 0x008fe80000100800 */
[----:B------:R-:W3:Y:S01]  /*4eaf0*/  LDL.LU R21, [R1+0x224] ;  /* 0x0002240001157983 */ /* 0x000ee20000300800 */
[----:B0-----:R-:W-:Y:S01]  /*4eb00*/  MOV R4, R10 ;  /* 0x0000000a00047202 */ /* 0x001fe20000000f00 */
[----:B------:R-:W-:Y:S01]  /*4eb10*/  IMAD.MOV.U32 R0, RZ, RZ, R11 ;  /* 0x000000ffff007224 */ /* 0x000fe200078e000b */
[----:B------:R-:W-:Y:S01]  /*4eb20*/  MOV R29, R8 ;  /* 0x00000008001d7202 */ /* 0x000fe20000000f00 */
[----:B------:R-:W-:Y:S01]  /*4eb30*/  IMAD.MOV.U32 R5, RZ, RZ, R9 ;  /* 0x000000ffff057224 */ /* 0x000fe200078e0009 */
[----:B---3--:R-:W-:Y:S04]  /*4eb40*/  STL [R1+0x2894], R21 ;  /* 0x0028941501007387 */ /* 0x008fe80000100800 */
[----:B------:R-:W3:Y:S04]  /*4eb50*/  LDL.LU R22, [R1+0x228] ;  /* 0x0002280001167983 */ /* 0x000ee80000300800 */
[----:B------:R-:W3:Y:S04]  /*4eb60*/  LDL.LU R23, [R1+0x22c] ;  /* 0x00022c0001177983 */ /* 0x000ee80000300800 */
[----:B------:R-:W2:Y:S04]  /*4eb70*/  LDL.LU.64 R10, [R1+0x28d8] ;  /* 0x0028d800010a7983 */ /* 0x000ea80000300a00 */
[----:B------:R-:W2:Y:S04]  /*4eb80*/  LDL.LU.64 R8, [R1+0x28d0] ;  /* 0x0028d00001087983 */ /* 0x000ea80000300a00 */
[----:B------:R-:W-:Y:S04]  /*4eb90*/  STL [R1+0x2870], R5 ;  /* 0x0028700501007387 */ /* 0x000fe80000100800 */
[----:B------:R-:W-:Y:S01]  /*4eba0*/  STL [R1+0x286c], R0 ;  /* 0x00286c0001007387 */ /* 0x000fe20000100800 */
[----:B--2---:R-:W-:-:S15]  /*4ebb0*/  HMMA.16816.F32.BF16 R8, R24, R14, R8 ;  /* 0x0000000e1808723c */ /* 0x004fde0000041808 */
[----:B------:R-:W-:-:S04]  /*4ebc0*/  NOP ;  /* 0x0000000000007918 */ /* 0x000fc80000000000 */
[----:B------:R-:W-:Y:S04]  /*4ebd0*/  STL.64 [R1+0x500], R8 ;  /* 0x0005000801007387 */ /* 0x000fe80000100a00 */
[----:B------:R-:W-:Y:S04]  /*4ebe0*/  STL.64 [R1+0x508], R10 ;  /* 0x0005080a01007387 */ /* 0x000fe80000100a00 */
[----:B------:R-:W0:Y:S02]  /*4ebf0*/  LDSM.16.M88.4 R8, [R2+UR7+0x6b000] ;  /* 0x06b000070208783b */ /* 0x000e240008000200 */
[----:B0-----:R-:W-:Y:S01]  /*4ec00*/  MOV R28, R10 ;  /* 0x0000000a001c7202 */ /* 0x001fe20000000f00 */
[----:B------:R-:W-:Y:S01]  /*4ec10*/  IMAD.MOV.U32 R3, RZ, RZ, R11 ;  /* 0x000000ffff037224 */ /* 0x000fe200078e000b */
[----:B------:R-:W-:Y:S01]  /*4ec20*/  MOV R5, R8 ;  /* 0x0000000800057202 */ /* 0x000fe20000000f00 */
        /* <DEDUP_REMOVED lines=8> */
[----:B------:R-:W2:Y:S01]  /*4ecb0*/  LDL.LU.64 R8, [R1+0x28b0] ;  /* 0x0028b00001087983 */ /* 0x000ea20000300a00 */
[----:B------:R-:W-:Y:S01]  /*4ecc0*/  MOV R21, R24 ;  /* 0x0000001800157202 */ /* 0x000fe20000000f00 */
[----:B------:R-:W-:Y:S01]  /*4ecd0*/  IMAD.MOV.U32 R20, RZ, RZ, R25 ;  /* 0x000000ffff147224 */ /* 0x000fe200078e0019 */
[----:B--2---:R-:W-:-:S15]  /*4ece0*/  HMMA.16816.F32.BF16 R8, R24, R18, R8 ;  /* 0x000000121808723c */ /* 0x004fde0000041808 */
[----:B------:R-:W-:-:S04]  /*4ecf0*/  NOP ;  /* 0x0000000000007918 */ /* 0x000fc80000000000 */
[----:B------:R0:W-:Y:S04]  /*4ed00*/  STL.64 [R1+0x4e0], R8 ;  /* 0x0004e00801007387 */ /* 0x0001e80000100a00 */
[----:B------:R1:W-:Y:S01]  /*4ed10*/  STL.64 [R1+0x4e8], R10 ;  /* 0x0004e80a01007387 */ /* 0x0003e20000100a00 */
[----:B0-----:R-:W-:-:S03]  /*4ed20*/  MOV R8, R26 ;  /* 0x0000001a00087202 */ /* 0x001fc60000000f00 */
[----:B-1----:R-:W2:Y:S01]  /*4ed30*/  LDL.LU.64 R10, [R1+0x28a8] ;  /* 0x0028a800010a7983 */ /* 0x002ea20000300a00 */
[----:B------:R-:W-:-:S03]  /*4ed40*/  IMAD.MOV.U32 R9, RZ, RZ, R27 ;  /* 0x000000ffff097224 */ /* 0x000fc600078e001b */
[----:B------:R-:W2:Y:S04]  /*4ed50*/  LDL.LU.64 R26, [R1+0x28a0] ;  /* 0x0028a000011a7983 */ /* 0x000ea80000300a00 */
[----:B------:R-:W2:Y:S04]  /*4ed60*/  LDL.LU.64 R24, [R1+0x2898] ;  /* 0x0028980001187983 */ /* 0x000ea80000300a00 */
[----:B------:R0:W-:Y:S04]  /*4ed70*/  STL.64 [R1+0x2858], R18 ;  /* 0x0028581201007387 */ /* 0x0001e80000100a00 */
[----:B------:R1:W-:Y:S01]  /*4ed80*/  STL.64 [R1+0x2850], R16 ;  /* 0x0028501001007387 */ /* 0x0003e20000100a00 */
[----:B0-----:R-:W-:-:S02]  /*4ed90*/  MOV R18, R8 ;  /* 0x0000000800127202 */ /* 0x001fc40000000f00 */
[----:B-1----:R-:W-:Y:S01]  /*4eda0*/  MOV R16, R21 ;  /* 0x0000001500107202 */ /* 0x002fe20000000f00 */
[----:B------:R-:W-:Y:S02]  /*4edb0*/  IMAD.MOV.U32 R17, RZ, RZ, R20 ;  /* 0x000000ffff117224 */ /* 0x000fe400078e0014 */
[----:B------:R-:W-:Y:S01]  /*4edc0*/  IMAD.MOV.U32 R19, RZ, RZ, R9 ;  /* 0x000000ffff137224 */ /* 0x000fe200078e0009 */
[----:B------:R-:W3:Y:S04]  /*4edd0*/  LDL.LU R21, [R1+0x2894] ;  /* 0x0028940001157983 */ /* 0x000ee80000300800 */
[----:B------:R-:W3:Y:S04]  /*4ede0*/  LDL.LU R20, [R1+0x2890] ;  /* 0x0028900001147983 */ /* 0x000ee80000300800 */
        /* <DEDUP_REMOVED lines=10> */
[----:B------:R-:W2:Y:S04]  /*4ee90*/  LDL.LU R19, [R1+0x2bc] ;  /* 0x0002bc0001137983 */ /* 0x000ea80000300800 */
[----:B------:R-:W-:Y:S04]  /*4eea0*/  STL.64 [R1+0x2848], R10 ;  /* 0x0028480a01007387 */ /* 0x000fe80000100a00 */
[----:B----4-:R0:W-:Y:S04]  /*4eeb0*/  STL.64 [R1+0x2840], R8 ;  /* 0x0028400801007387 */ /* 0x0101e80000100a00 */
[----:B0-----:R-:W4:Y:S04]  /*4eec0*/  LDL.LU R8, [R1+0x2a0] ;  /* 0x0002a00001087983 */ /* 0x001f280000300800 */
[----:B------:R-:W4:Y:S04]  /*4eed0*/  LDL.LU R9, [R1+0x2a4] ;  /* 0x0002a40001097983 */ /* 0x000f280000300800 */
[----:B------:R-:W4:Y:S04]  /*4eee0*/  LDL.LU R10, [R1+0x2a8] ;  /* 0x0002a800010a7983 */ /* 0x000f280000300800 */
[----:B------:R-:W4:Y:S04]  /*4eef0*/  LDL.LU R11, [R1+0x2ac] ;  /* 0x0002ac00010b7983 */ /* 0x000f280000300800 */
[----:B------:R-:W-:Y:S04]  /*4ef00*/  STL.64 [R1+0x2838], R14 ;  /* 0x0028380e01007387 */ /* 0x000fe80000100a00 */
[----:B------:R0:W-:Y:S01]  /*4ef10*/  STL.64 [R1+0x2830], R12 ;  /* 0x0028300c01007387 */ /* 0x0001e20000100a00 */
[----:B---3--:R-:W-:-:S15]  /*4ef20*/  HMMA.16816.F32.BF16 R20, R24, R14, R20 ;  /* 0x0000000e1814723c */ /* 0x008fde0000041814 */
[----:B------:R-:W-:-:S04]  /*4ef30*/  NOP ;  /* 0x0000000000007918 */ /* 0x000fc80000000000 */
[----:B------:R-:W-:Y:S04]  /*4ef40*/  STL.64 [R1+0x4d0], R20 ;  /* 0x0004d01401007387 */ /* 0x000fe80000100a00 */
[----:B------:R-:W-:Y:S04]  /*4ef50*/  STL.64 [R1+0x4d8], R22 ;  /* 0x0004d81601007387 */ /* 0x000fe80000100a00 */
[----:B------:R-:W1:Y:S04]  /*4ef60*/  LDSM.16.M88.4 R20, [R2+UR7+0x6c000] ;  /* 0x06c000070214783b */ /* 0x000e680008000200 */
[----:B0-----:R-:W3:Y:S04]  /*4ef70*/  LDL.LU R12, [R1+0x210] ;  /* 0x00021000010c7983 */ /* 0x001ee80000300800 */
[----:B------:R-:W3:Y:S04]  /*4ef80*/  LDL.LU R13, [R1+0x214] ;  /* 0x00021400010d7983 */ /* 0x000ee80000300800 */
[----:B------:R-:W3:Y:S04]  /*4ef90*/  LDL.LU R14, [R1+0x218] ;  /* 0x00021800010e7983 */ /* 0x000ee80000300800 */
[----:B------:R-:W3:Y:S04]  /*4efa0*/  LDL.LU R15, [R1+0x21c] ;  /* 0x00021c00010f7983 */ /* 0x000ee80000300800 */
[----:B-1----:R-:W-:Y:S04]  /*4efb0*/  STL.64 [R1+0x2710], R22 ;  /* 0x0027101601007387 */ /* 0x002fe80000100a00 */
[----:B------:R0:W-:Y:S02]  /*4efc0*/  STL.64 [R1+0x2708], R20 ;  /* 0x0027081401007387 */ /* 0x0001e40000100a00 */
[----:B0-----:R-:W-:Y:S01]  /*4efd0*/  MOV R20, R5 ;  /* 0x0000000500147202 */ /* 0x001fe20000000f00 */
[----:B------:R-:W-:Y:S01]  /*4efe0*/  IMAD.MOV.U32 R21, RZ, RZ, R0 ;  /* 0x000000ffff157224 */ /* 0x000fe200078e0000 */
[----:B------:R-:W5:Y:S04]  /*4eff0*/  LDL.LU R5, [R1+0x2870] ;  /* 0x0028700001057983 */ /* 0x000f680000300800 */
[----:B------:R-:W3:Y:S01]  /*4f000*/  LDL.LU R0, [R1+0x286c] ;  /* 0x00286c0001007983 */ /* 0x000ee20000300800 */
[----:B--2---:R-:W-:Y:S01]  /*4f010*/  HMMA.16816.F32.BF16 R16, R24, R6, R16 ;  /* 0x000000061810723c */ /* 0x004fe20000041810 */
[----:B------:R-:W-:Y:S01]  /*4f020*/  MOV R22, R28 ;  /* 0x0000001c00167202 */ /* 0x000fe20000000f00 */
[----:B------:R-:W-:Y:S01]  /*4f030*/  IMAD.MOV.U32 R23, RZ, RZ, R3 ;  /* 0x000000ffff177224 */ /* 0x000fe200078e0003 */
[----:B------:R-:W2:Y:S04]  /*4f040*/  LDL.LU R28, [R1+0x2868] ;  /* 0x00286800011c7983 */ /* 0x000ea80000300800 */
[----:B------:R-:W2:Y:S04]  /*4f050*/  LDL.LU R3, [R1+0x2864] ;  /* 0x0028640001037983 */ /* 0x000ea80000300800 */
[----:B------:R0:W-:Y:S04]  /*4f060*/  STL.64 [R1+0x2758], R22 ;  /* 0x0027581601007387 */ /* 0x0001e80000100a00 */
[----:B------:R1:W-:Y:S01]  /*4f070*/  STL.64 [R1+0x2750], R20 ;  /* 0x0027501401007387 */ /* 0x0003e20000100a00 */
[----:B0-----:R-:W-:-:S02]  /*4f080*/  MOV R22, R4 ;  /* 0x0000000400167202 */ /* 0x001fc40000000f00 */
[----:B-1----:R-:W-:Y:S02]  /*4f090*/  MOV R20, R29 ;  /* 0x0000001d00147202 */ /* 0x002fe40000000f00 */
[----:B------:R-:W2:Y:S01]  /*4f0a0*/  LDL.LU R29, [R1+0x2860] ;  /* 0x00286000011d7983 */ /* 0x000ea20000300800 */
[----:B-----5:R-:W-:Y:S02]  /*4f0b0*/  IMAD.MOV.U32 R21, RZ, RZ, R5 ;  /* 0x000000ffff157224 */ /* 0x020fe400078e0005 */
[----:B---3--:R-:W-:-:S05]  /*4f0c0*/  IMAD.MOV.U32 R23, RZ, RZ, R0 ;  /* 0x000000ffff177224 */ /* 0x008fca00078e0000 */
[----:B------:R-:W-:Y:S04]  /*4f0d0*/  STL.64 [R1+0x27a8], R22 ;  /* 0x0027a81601007387 */ /* 0x000fe80000100a00 */
[----:B------:R0:W-:Y:S04]  /*4f0e0*/  STL.64 [R1+0x27a0], R20 ;  /* 0x0027a01401007387 */ /* 0x0001e80000100a00 */
[----:B0-----:R-:W3:Y:S04]  /*4f0f0*/  LDL.LU R20, [R1+0x200] ;  /* 0x0002000001147983 */ /* 0x001ee80000300800 */
[----:B------:R-:W3:Y:S04]  /*4f100*/  LDL.LU R21, [R1+0x204] ;  /* 0x0002040001157983 */ /* 0x000ee80000300800 */
[----:B------:R-:W3:Y:S04]  /*4f110*/  LDL.LU R22, [R1+0x208] ;  /* 0x0002080001167983 */ /* 0x000ee80000300800 */
[----:B------:R-:W3:Y:S04]  /*4f120*/  LDL.LU R23, [R1+0x20c] ;  /* 0x00020c0001177983 */ /* 0x000ee80000300800 */
[----:B------:R-:W-:Y:S04]  /*4f130*/  STL.64 [R1+0x4c0], R16 ;  /* 0x0004c01001007387 */ /* 0x000fe80000100a00 */
[----:B------:R0:W-:Y:S04]  /*4f140*/  STL.64 [R1+0x4c8], R18 ;  /* 0x0004c81201007387 */ /* 0x0001e80000100a00 */
[----:B0-----:R-:W4:Y:S04]  /*4f150*/  LDL.LU.64 R18, [R1+0x2858] ;  /* 0x0028580001127983 */ /* 0x001f280000300a00 */
[----:B------:R-:W5:Y:S01]  /*4f160*/  LDL.LU.64 R16, [R1+0x2850] ;  /* 0x0028500001107983 */ /* 0x000f620000300a00 */
[----:B----4-:R-:W-:-:S15]  /*4f170*/  HMMA.16816.F32.BF16 R8, R24, R18, R8 ;  /* 0x000000121808723c */ /* 0x010fde0000041808 */
[----:B------:R-:W-:-:S04]  /*4f180*/  NOP ;  /* 0x0000000000007918 */ /* 0x000fc80000000000 */
[----:B------:R-:W-:Y:S04]  /*4f190*/  STL.64 [R1+0x440], R8 ;  /* 0x0004400801007387 */ /* 0x000fe80000100a00 */
[----:B------:R0:W-:Y:S04]  /*4f1a0*/  STL.64 [R1+0x448], R10 ;  /* 0x0004480a01007387 */ /* 0x0001e80000100a00 */
[----:B0-----:R-:W4:Y:S04]  /*4f1b0*/  LDL.LU.64 R10, [R1+0x2848] ;  /* 0x00284800010a7983 */ /* 0x001f280000300a00 */
[----:B------:R-:W2:Y:S04]  /*4f1c0*/  LDL.LU.64 R8, [R1+0x2840] ;  /* 0x0028400001087983 */ /* 0x000ea80000300a00 */
[----:B------:R-:W-:Y:S01]  /*4f1d0*/  STL.64 [R1+0x2818], R18 ;  /* 0x0028181201007387 */ /* 0x000fe20000100a00 */
[----:B----4-:R-:W-:Y:S03]  /*4f1e0*/  HMMA.16816.F32.BF16 R24, R24, R10, R12 ;  /* 0x0000000a1818723c */ /* 0x010fe6000004180c */
[----:B------:R-:W3:Y:S04]  /*4f1f0*/  LDL.LU.64 R14, [R1+0x2838] ;  /* 0x00283800010e7983 */ /* 0x000ee80000300a00 */
[----:B------:R-:W4:-:S12]  /*4f200*/  LDL.LU.64 R12, [R1+0x2830] ;  /* 0x00283000010c7983 */ /* 0x000f180000300a00 */
[----:B------:R-:W-:Y:S04]  /*4f210*/  STL.64 [R1+0x430], R24 ;  /* 0x0004301801007387 */ /* 0x000fe80000100a00 */
[----:B------:R0:W-:Y:S04]  /*4f220*/  STL.64 [R1+0x438], R26 ;  /* 0x0004381a01007387 */ /* 0x0001e80000100a00 */
[----:B0-----:R-:W3:Y:S04]  /*4f230*/  LDL.LU.64 R26, [R1+0x2828] ;  /* 0x00282800011a7983 */ /* 0x001ee80000300a00 */
[----:B------:R-:W4:Y:S04]  /*4f240*/  LDL.LU.64 R24, [R1+0x2820] ;  /* 0x0028200001187983 */ /* 0x000f280000300a00 */
[----:B------:R-:W-:Y:S04]  /*4f250*/  STL.64 [R1+0x2810], R10 ;  /* 0x0028100a01007387 */ /* 0x000fe80000100a00 */
[----:B--2---:R0:W-:Y:S01]  /*4f260*/  STL.64 [R1+0x2808], R8 ;  /* 0x0028080801007387 */ /* 0x0041e20000100a00 */
[----:B---3--:R-:W-:Y:S01]  /*4f270*/  MOV R4, R26 ;  /* 0x0000001a00047202 */ /* 0x008fe20000000f00 */
[----:B----4-:R-:W-:Y:S01]  /*4f280*/  HMMA.16816.F32.BF16 R20, R24, R14, R20 ;  /* 0x0000000e1814723c */ /* 0x010fe20000041814 */
[----:B0-----:R-:W-:Y:S01]  /*4f290*/  MOV R8, R24 ;  /* 0x0000001800087202 */ /* 0x001fe20000000f00 */
[----:B------:R-:W-:-:S02]  /*4f2a0*/  IMAD.MOV.U32 R5, RZ, RZ, R25 ;  /* 0x000000ffff057224 */ /* 0x000fc400078e0019 */
[----:B------:R-:W-:Y:S02]  /*4f2b0*/  IMAD.MOV.U32 R0, RZ, RZ, R27 ;  /* 0x000000ffff007224 */ /* 0x000fe400078e001b */
[----:B------:R-:W0:-:S13]  /*4f2c0*/  LDSM.16.M88.4 R24, [R2+UR7+0x6d000] ;  /* 0x06d000070218783b */ /* 0x000e1a0008000200 */
[----:B------:R5:W-:Y:S04]  /*4f2d0*/  STL.64 [R1+0x420], R20 ;  /* 0x0004201401007387 */ /* 0x000be80000100a00 */
[----:B------:R1:W-:Y:S04]  /*4f2e0*/  STL.64 [R1+0x428], R22 ;  /* 0x0004281601007387 */ /* 0x0003e80000100a00 */
[----:B------:R-:W-:Y:S01]  /*4f2f0*/  STL.64 [R1+0x27f0], R14 ;  /* 0x0027f00e01007387 */ /* 0x000fe20000100a00 */
[----:B-----5:R-:W-:Y:S02]  /*4f300*/  MOV R20, R17 ;  /* 0x0000001100147202 */ /* 0x020fe40000000f00 */
[----:B-1----:R-:W-:Y:S01]  /*4f310*/  MOV R22, R13 ;  /* 0x0000000d00167202 */ /* 0x002fe20000000f00 */
[----:B------:R-:W-:-:S02]  /*4f320*/  IMAD.MOV.U32 R23, RZ, RZ, R12 ;  /* 0x000000ffff177224 */ /* 0x000fc400078e000c */
[----:B------:R-:W-:-:S03]  /*4f330*/  IMAD.MOV.U32 R21, RZ, RZ, R16 ;  /* 0x000000ffff157224 */ /* 0x000fc600078e0010 */
[----:B------:R-:W-:Y:S04]  /*4f340*/  STL.64 [R1+0x2800], R22 ;  /* 0x0028001601007387 */ /* 0x000fe80000100a00 */
[----:B------:R-:W-:Y:S04]  /*4f350*/  STL.64 [R1+0x27f8], R20 ;  /* 0x0027f81401007387 */ /* 0x000fe80000100a00 */
[----:B0-----:R-:W-:Y:S04]  /*4f360*/  STL.64 [R1+0x26d0], R26 ;  /* 0x0026d01a01007387 */ /* 0x001fe80000100a00 */
[----:B------:R0:W-:Y:S04]  /*4f370*/  STL.64 [R1+0x26c8], R24 ;  /* 0x0026c81801007387 */ /* 0x0001e80000100a00 */
        /* <DEDUP_REMOVED lines=16> */
[----:B------:R-:W-:-:S03]  /*4f480*/  MOV R12, R8 ;  /* 0x00000008000c7202 */ /* 0x000fc60000000f00 */
        /* <DEDUP_REMOVED lines=55> */
[----:B-----5:R-:W-:-:S15]  /*4f800*/  HMMA.16816.F32.BF16 R8, R12, R18, R8 ;  /* 0x000000120c08723c */ /* 0x020fde0000041808 */
[----:B------:R-:W-:-:S04]  /*4f810*/  NOP ;  /* 0x0000000000007918 */ /* 0x000fc80000000000 */
[----:B------:R-:W-:Y:S04]  /*4f820*/  STL.64 [R1+0x2a0], R8 ;  /* 0x0002a00801007387 */ /* 0x000fe80000100a00 */
[----:B------:R0:W-:Y:S04]  /*4f830*/  STL.64 [R1+0x2a8], R10 ;  /* 0x0002a80a01007387 */ /* 0x0001e80000100a00 */
[----:B0-----:R-:W3:Y:S04]  /*4f840*/  LDL.LU.64 R10, [R1+0x2810] ;  /* 0x00281000010a7983 */ /* 0x001ee80000300a00 */
[----:B------:R-:W4:Y:S01]  /*4f850*/  LDL.LU.64 R8, [R1+0x2808] ;  /* 0x0028080001087983 */ /* 0x000f220000300a00 */
[----:B---3--:R-:W-:Y:S03]  /*4f860*/  HMMA.16816.F32.BF16 R12, R12, R10, R20 ;  /* 0x0000000a0c0c723c */ /* 0x008fe60000041814 */
[----:B------:R-:W2:Y:S04]  /*4f870*/  LDL.LU.64 R22, [R1+0x2800] ;  /* 0x0028000001167983 */ /* 0x000ea80000300a00 */
[----:B------:R-:W2:-:S12]  /*4f880*/  LDL.LU.64 R20, [R1+0x27f8] ;  /* 0x0027f80001147983 */ /* 0x000e980000300a00 */
[----:B------:R-:W-:Y:S04]  /*4f890*/  STL.64 [R1+0x1c0], R12 ;  /* 0x0001c00c01007387 */ /* 0x000fe80000100a00 */
[----:B------:R0:W-:Y:S04]  /*4f8a0*/  STL.64 [R1+0x1c8], R14 ;  /* 0x0001c80e01007387 */ /* 0x0001e80000100a00 */
[----:B0-----:R-:W2:Y:S02]  /*4f8b0*/  LDL.LU.64 R14, [R1+0x27f0] ;  /* 0x0027f000010e7983 */ /* 0x001ea40000300a00 */
        /* <DEDUP_REMOVED lines=49> */
[----:B------:R-:W2:Y:S04]  /*4fbd0*/  LDL.LU.64 R20, [R1+0x2750] ;  /* 0x0027500001147983 */ /* 0x000ea80000300a00 */
[----:B------:R-:W-:Y:S04]  /*4fbe0*/  STL.64 [R1+0x2728], R10 ;  /* 0x0027280a01007387 */ /* 0x000fe80000100a00 */
[----:B----4-:R2:W-:Y:S02]  /*4fbf0*/  STL.64 [R1+0x2720], R8 ;  /* 0x0027200801007387 */ /* 0x0105e40000100a00 */
[----:B--2---:R-:W-:Y:S02]  /*4fc00*/  HMMA.16816.F32.BF16 R8, R20, R14, R24 ;  /* 0x0000000e1408723c */ /* 0x004fe40000041818 */
[----:B------:R-:W-:Y:S04]  /*4fc10*/  STL.64 [R1+0x2748], R22 ;  /* 0x0027481601007387 */ /* 0x000fe80000100a00 */
[----:B------:R-:W-:Y:S04]  /*4fc20*/  STL.64 [R1+0x2740], R20 ;  /* 0x0027401401007387 */ /* 0x000fe80000100a00 */
[----:B------:R-:W0:Y:S09]  /*4fc30*/  LDSM.16.M88.4 R20, [R2+UR7+0x6e000] ;  /* 0x06e000070214783b */ /* 0x000e320008000200 */
[----:B------:R1:W-:Y:S04]  /*4fc40*/  STL.64 [R1+0x250], R8 ;  /* 0x0002500801007387 */ /* 0x0003e80000100a00 */
[----:B------:R2:W-:Y:S04]  /*4fc50*/  STL.64 [R1+0x258], R10 ;  /* 0x0002580a01007387 */ /* 0x0005e80000100a00 */
[----:B-1----:R-:W3:Y:S04]  /*4fc60*/  LDL.LU R8, [R1+0x400] ;  /* 0x0004000001087983 */ /* 0x002ee80000300800 */
[----:B------:R-:W3:Y:S04]  /*4fc70*/  LDL.LU R9, [R1+0x404] ;  /* 0x0004040001097983 */ /* 0x000ee80000300800 */
[----:B--2---:R-:W2:Y:S04]  /*4fc80*/  LDL.LU R10, [R1+0x408] ;  /* 0x00040800010a7983 */ /* 0x004ea80000300800 */
[----:B------:R-:W2:Y:S04]  /*4fc90*/  LDL.LU R11, [R1+0x40c] ;  /* 0x00040c00010b7983 */ /* 0x000ea80000300800 */
[----:B--2---:R-:W-:Y:S04]  /*4fca0*/  STL.64 [R1+0x2738], R10 ;  /* 0x0027380a01007387 */ /* 0x004fe80000100a00 */
[----:B---3--:R1:W-:Y:S04]  /*4fcb0*/  STL.64 [R1+0x2730], R8 ;  /* 0x0027300801007387 */ /* 0x0083e80000100a00 */
[----:B-1----:R-:W2:Y:S04]  /*4fcc0*/  LDL.LU R8, [R1+0x410] ;  /* 0x0004100001087983 */ /* 0x002ea80000300800 */
[----:B------:R-:W2:Y:S04]  /*4fcd0*/  LDL.LU R9, [R1+0x414] ;  /* 0x0004140001097983 */ /* 0x000ea80000300800 */
[----:B------:R-:W2:Y:S04]  /*4fce0*/  LDL.LU R10, [R1+0x418] ;  /* 0x00041800010a7983 */ /* 0x000ea80000300800 */
[----:B------:R-:W2:Y:S04]  /*4fcf0*/  LDL.LU R11, [R1+0x41c] ;  /* 0x00041c00010b7983 */ /* 0x000ea80000300800 */
[----:B------:R1:W-:Y:S04]  /*4fd00*/  STL.64 [R1+0x2718], R14 ;  /* 0x0027180e01007387 */ /* 0x0003e80000100a00 */
[----:B------:R-:W3:Y:S04]  /*4fd10*/  LDL.LU R12, [R1+0x3d0] ;  /* 0x0003d000010c7983 */ /* 0x000ee80000300800 */
[----:B------:R-:W3:Y:S04]  /*4fd20*/  LDL.LU R13, [R1+0x3d4] ;  /* 0x0003d400010d7983 */ /* 0x000ee80000300800 */
[----:B-1----:R-:W3:Y:S04]  /*4fd30*/  LDL.LU R14, [R1+0x3d8] ;  /* 0x0003d800010e7983 */ /* 0x002ee80000300800 */
[----:B------:R-:W3:Y:S04]  /*4fd40*/  LDL.LU R15, [R1+0x3dc] ;  /* 0x0003dc00010f7983 */ /* 0x000ee80000300800 */
[----:B------:R-:W4:Y:S04]  /*4fd50*/  LDL.LU R24, [R1+0x3b0] ;  /* 0x0003b00001187983 */ /* 0x000f280000300800 */
[----:B------:R-:W4:Y:S04]  /*4fd60*/  LDL.LU R25, [R1+0x3b4] ;  /* 0x0003b40001197983 */ /* 0x000f280000300800 */
[----:B------:R-:W5:Y:S04]  /*4fd70*/  LDL.LU R26, [R1+0x3b8] ;  /* 0x0003b800011a7983 */ /* 0x000f680000300800 */
[----:B------:R-:W5:Y:S04]  /*4fd80*/  LDL.LU R27, [R1+0x3bc] ;  /* 0x0003bc00011b7983 */ /* 0x000f680000300800 */
[----:B-----5:R-:W-:Y:S04]  /*4fd90*/  STL.64 [R1+0x26e0], R26 ;  /* 0x0026e01a01007387 */ /* 0x020fe80000100a00 */
[----:B----4-:R1:W-:Y:S04]  /*4fda0*/  STL.64 [R1+0x26d8], R24 ;  /* 0x0026d81801007387 */ /* 0x0103e80000100a00 */
[----:B-1----:R-:W4:Y:S04]  /*4fdb0*/  LDL.LU R24, [R1+0x3e0] ;  /* 0x0003e00001187983 */ /* 0x002f280000300800 */
        /* <DEDUP_REMOVED lines=10> */
[----:B------:R-:W-:Y:S01]  /*4fe60*/  IMAD.MOV.U32 R4, RZ, RZ, R23 ;  /* 0x000000ffff047224 */ /* 0x000fe200078e0017 */
[----:B------:R-:W-:Y:S01]  /*4fe70*/  MOV R17, R20 ;  /* 0x0000001400117202 */ /* 0x000fe20000000f00 */
[----:B------:R-:W-:Y:S01]  /*4fe80*/  IMAD.MOV.U32 R16, RZ, RZ, R21 ;  /* 0x000000ffff107224 */ /* 0x000fe200078e0015 */
[----:B-----5:R-:W-:Y:S04]  /*4fe90*/  STL.64 [R1+0x2700], R26 ;  /* 0x0027001a01007387 */ /* 0x020fe80000100a00 */
[----:B----4-:R0:W-:Y:S04]  /*4fea0*/  STL.64 [R1+0x26f8], R24 ;  /* 0x0026f81801007387 */ /* 0x0101e80000100a00 */
[----:B0-----:R-:W4:Y:S04]  /*4feb0*/  LDL.LU R24, [R1+0x3c0] ;  /* 0x0003c00001187983 */ /* 0x001f280000300800 */
[----:B------:R-:W4:Y:S04]  /*4fec0*/  LDL.LU R25, [R1+0x3c4] ;  /* 0x0003c40001197983 */ /* 0x000f280000300800 */
[----:B------:R-:W4:Y:S04]  /*4fed0*/  LDL.LU R26, [R1+0x3c8] ;  /* 0x0003c800011a7983 */ /* 0x000f280000300800 */
[----:B------:R-:W4:Y:S04]  /*4fee0*/  LDL.LU R27, [R1+0x3cc] ;  /* 0x0003cc00011b7983 */ /* 0x000f280000300800 */
[----:B------:R-:W2:Y:S04]  /*4fef0*/  LDL.LU.64 R22, [R1+0x2748] ;  /* 0x0027480001167983 */ /* 0x000ea80000300a00 */
        /* <DEDUP_REMOVED lines=12> */
[----:B0-----:R-:W3:Y:S04]  /*4ffc0*/  LDL.LU.64 R10, [R1+0x2728] ;  /* 0x00272800010a7983 */ /* 0x001ee80000300a00 */
[----:B------:R-:W2:Y:S01]  /*4ffd0*/  LDL.LU.64 R8, [R1+0x2720] ;  /* 0x0027200001087983 */ /* 0x000ea20000300a00 */
[----:B---3--:R-:W-:Y:S03]  /*4ffe0*/  HMMA.16816.F32.BF16 R20, R20, R10, R12 ;  /* 0x0000000a1414723c */ /* 0x008fe6000004180c */
[----:B------:R-:W4:-:S15]  /*4fff0*/  LDL.LU.64 R14, [R1+0x2718] ;  /* 0x00271800010e7983 */ /* 0x000f1e0000300a00 */
[----:B------:R-:W-:Y:S01]  /*50000*/  NOP ;  /* 0x0000000000007918 */ /* 0x000fe20000000000 */
[----:B------:R-:W-:Y:S04]  /*50010*/  STL.64 [R1+0x240], R20 ;  /* 0x0002401401007387 */ /* 0x000fe80000100a00 */
[----:B------:R0:W-:Y:S04]  /*50020*/  STL.64 [R1+0x248], R22 ;  /* 0x0002481601007387 */ /* 0x0001e80000100a00 */
[----:B0-----:R-:W4:Y:S04]  /*50030*/  LDL.LU.64 R22, [R1+0x2710] ;  /* 0x0027100001167983 */ /* 0x001f280000300a00 */
[----:B------:R-:W4:Y:S02]  /*50040*/  LDL.LU.64 R20, [R1+0x2708] ;  /* 0x0027080001147983 */ /* 0x000f240000300a00 */
[----:B----4-:R-:W-:-:S15]  /*50050*/  HMMA.16816.F32.BF16 R24, R20, R14, R24 ;  /* 0x0000000e1418723c */ /* 0x010fde0000041818 */
[----:B------:R-:W-:-:S04]  /*50060*/  NOP ;  /* 0x0000000000007918 */ /* 0x000fc80000000000 */
[----:B------:R-:W-:Y:S04]  /*50070*/  STL.64 [R1+0x230], R24 ;  /* 0x0002301801007387 */ /* 0x000fe80000100a00 */
[----:B------:R-:W-:Y:S04]  /*50080*/  STL.64 [R1+0x238], R26 ;  /* 0x0002381a01007387 */ /* 0x000fe80000100a00 */
[----:B------:R-:W0:Y:S02]  /*50090*/  LDSM.16.M88.4 R24, [R2+UR7+0x6f000] ;  /* 0x06f000070218783b */ /* 0x000e240008000200 */
[----:B0-----:R-:W-:-:S02]  /*500a0*/  IMAD.MOV.U32 R12, RZ, RZ, R26 ;  /* 0x000000ffff0c7224 */ /* 0x001fc400078e001a */
[----:B------:R0:W-:Y:S01]  /*500b0*/  STL [R1+0x4], R25 ;  /* 0x0000041901007387 */ /* 0x0001e20000100800 */
[----:B------:R-:W-:Y:S02]  /*500c0*/  MOV R13, R27 ;  /* 0x0000001b000d7202 */ /* 0x000fe40000000f00 */
[----:B------:R-:W-:Y:S01]  /*500d0*/  MOV R5, R24 ;  /* 0x0000001800057202 */ /* 0x000fe20000000f00 */
[----:B------:R-:W3:Y:S04]  /*500e0*/  LDL.LU.64 R26, [R1+0x2700] ;  /* 0x00270000011a7983 */ /* 0x000ee80000300a00 */
[----:B0-----:R-:W3:Y:S04]  /*500f0*/  LDL.LU.64 R24, [R1+0x26f8] ;  /* 0x0026f80001187983 */ /* 0x001ee80000300a00 */
[----:B------:R0:W-:Y:S04]  /*50100*/  STL [R1+0x1bc0], R2 ;  /* 0x001bc00201007387 */ /* 0x0001e80000100800 */
[----:B0-----:R-:W4:Y:S01]  /*50110*/  LDL.LU R2, [R1+0x6a0] ;  /* 0x0006a00001027983 */ /* 0x001f220000300800 */
[----:B---3--:R-:W-:-:S15]  /*50120*/  HMMA.16816.F32.BF16 R24, R20, R6, R24 ;  /* 0x000000061418723c */ /* 0x008fde0000041818 */
[----:B------:R-:W-:-:S04]  /*50130*/  NOP ;  /* 0x0000000000007918 */ /* 0x000fc80000000000 */
[----:B------:R-:W-:Y:S04]  /*50140*/  STL.64 [R1+0x220], R24 ;  /* 0x0002201801007387 */ /* 0x000fe80000100a00 */
[----:B------:R0:W-:Y:S04]  /*50150*/  STL.64 [R1+0x228], R26 ;  /* 0x0002281a01007387 */ /* 0x0001e80000100a00 */
[----:B0-----:R-:W3:Y:S04]  /*50160*/  LDL.LU.64 R26, [R1+0x26f0] ;  /* 0x0026f000011a7983 */ /* 0x001ee80000300a00 */
[----:B------:R-:W3:Y:S04]  /*50170*/  LDL.LU.64 R24, [R1+0x26e8] ;  /* 0x0026e80001187983 */ /* 0x000ee80000300a00 */
[----:B------:R-:W-:Y:S04]  /*50180*/  STL.64 [R1+0x26c0], R6 ;  /* 0x0026c00601007387 */ /* 0x000fe80000100a00 */
[----:B------:R0:W-:Y:S04]  /*50190*/  STL.64 [R1+0x26b8], R4 ;  /* 0x0026b80401007387 */ /* 0x0001e80000100a00 */
[----:B0-----:R-:W5:Y:S04]  /*501a0*/  LDL.LU R4, [R1+0x310] ;  /* 0x0003100001047983 */ /* 0x001f680000300800 */
[----:B------:R-:W5:Y:S04]  /*501b0*/  LDL.LU R5, [R1+0x314] ;  /* 0x0003140001057983 */ /* 0x000f680000300800 */
[----:B------:R-:W5:Y:S04]  /*501c0*/  LDL.LU R6, [R1+0x318] ;  /* 0x0003180001067983 */ /* 0x000f680000300800 */
[----:B------:R-:W5:Y:S01]  /*501d0*/  LDL.LU R7, [R1+0x31c] ;  /* 0x00031c0001077983 */ /* 0x000f620000300800 */
        /* <DEDUP_REMOVED lines=8> */
[----:B0-----:R-:W4:Y:S04]  /*50260*/  LDL.LU R16, [R1+0xe0] ;  /* 0x0000e00001107983 */ /* 0x001f280000300800 */
[----:B------:R-:W4:Y:S04]  /*50270*/  LDL.LU R17, [R1+0xe4] ;  /* 0x0000e40001117983 */ /* 0x000f280000300800 */
[----:B------:R-:W4:Y:S04]  /*50280*/  LDL.LU R18, [R1+0xe8] ;  /* 0x0000e80001127983 */ /* 0x000f280000300800 */
[----:B------:R-:W4:Y:S01]  /*50290*/  LDL.LU R19, [R1+0xec] ;  /* 0x0000ec0001137983 */ /* 0x000f220000300800 */
[----:B---3--:R-:W-:Y:S03]  /*502a0*/  HMMA.16816.F32.BF16 R20, R20, R10, R24 ;  /* 0x0000000a1414723c */ /* 0x008fe60000041818 */
[----:B------:R-:W5:Y:S04]  /*502b0*/  LDL.LU.64 R26, [R1+0x26d0] ;  /* 0x0026d000011a7983 */ /* 0x000f680000300a00 */
[----:B------:R-:W5:Y:S04]  /*502c0*/  LDL.LU.64 R24, [R1+0x26c8] ;  /* 0x0026c80001187983 */ /* 0x000f680000300a00 */
[----:B------:R-:W-:Y:S04]  /*502d0*/  STL.64 [R1+0x26a0], R10 ;  /* 0x0026a00a01007387 */ /* 0x000fe80000100a00 */
[----:B--2---:R0:W-:Y:S04]  /*502e0*/  STL.64 [R1+0x2698], R8 ;  /* 0x0026980801007387 */ /* 0x0041e80000100a00 */
[----:B------:R1:W-:Y:S04]  /*502f0*/  STL.64 [R1+0x1b0], R20 ;  /* 0x0001b01401007387 */ /* 0x0003e80000100a00 */
[----:B------:R-:W-:Y:S04]  /*50300*/  STL.64 [R1+0x1b8], R22 ;  /* 0x0001b81601007387 */ /* 0x000fe80000100a00 */
[----:B0-----:R-:W2:Y:S04]  /*50310*/  LDL.LU R8, [R1+0xd0] ;  /* 0x0000d00001087983 */ /* 0x001ea80000300800 */
[----:B------:R-:W2:Y:S04]  /*50320*/  LDL.LU R9, [R1+0xd4] ;  /* 0x0000d40001097983 */ /* 0x000ea80000300800 */
[----:B------:R-:W2:Y:S04]  /*50330*/  LDL.LU R10, [R1+0xd8] ;  /* 0x0000d800010a7983 */ /* 0x000ea80000300800 */
[----:B------:R-:W2:Y:S04]  /*50340*/  LDL.LU R11, [R1+0xdc] ;  /* 0x0000dc00010b7983 */ /* 0x000ea80000300800 */
[----:B-1----:R-:W3:Y:S04]  /*50350*/  LDL.LU R20, [R1+0xc0] ;  /* 0x0000c00001147983 */ /* 0x002ee80000300800 */
[----:B------:R-:W3:Y:S01]  /*50360*/  LDL.LU R21, [R1+0xc4] ;  /* 0x0000c40001157983 */ /* 0x000ee20000300800 */
[----:B-----5:R-:W-:-:S15]  /*50370*/  HMMA.16816.F32.BF16 R4, R24, R14, R4 ;  /* 0x0000000e1804723c */ /* 0x020fde0000041804 */
[----:B------:R-:W-:-:S04]  /*50380*/  NOP ;  /* 0x0000000000007918 */ /* 0x000fc80000000000 */
        /* <DEDUP_REMOVED lines=8> */
[----:B0-----:R-:W2:Y:S04]  /*50410*/  LDL.LU.64 R18, [R1+0x26b0] ;  /* 0x0026b00001127983 */ /* 0x001ea80000300a00 */
[----:B------:R-:W4:Y:S04]  /*50420*/  LDL.LU.64 R16, [R1+0x26a8] ;  /* 0x0026a80001107983 */ /* 0x000f280000300a00 */
[----:B------:R-:W-:Y:S01]  /*50430*/  STL [R1+0x2684], R7 ;  /* 0x0026840701007387 */ /* 0x000fe20000100800 */
[----:B--2---:R-:W-:-:S15]  /*50440*/  HMMA.16816.F32.BF16 R8, R24, R18, R8 ;  /* 0x000000121808723c */ /* 0x004fde0000041808 */
[----:B------:R-:W-:-:S04]  /*50450*/  NOP ;  /* 0x0000000000007918 */ /* 0x000fc80000000000 */
[----:B------:R-:W-:Y:S04]  /*50460*/  STL.64 [R1+0x1f0], R8 ;  /* 0x0001f00801007387 */ /* 0x000fe80000100a00 */
[----:B------:R0:W-:Y:S01]  /*50470*/  STL [R1+0x1f8], R10 ;  /* 0x0001f80a01007387 */ /* 0x0001e20000100800 */
[----:B------:R-:W-:-:S03]  /*50480*/  IMAD.MOV.U32 R0, RZ, RZ, R11 ;  /* 0x000000ffff007224 */ /* 0x000fc600078e000b */
[----:B0-----:R-:W3:Y:S04]  /*50490*/  LDL.LU.64 R10, [R1+0x26a0] ;  /* 0x0026a000010a7983 */ /* 0x001ee80000300a00 */
[----:B------:R-:W2:Y:S01]  /*504a0*/  LDL.LU.64 R8, [R1+0x2698] ;  /* 0x0026980001087983 */ /* 0x000ea20000300a00 */
[----:B------:R-:W-:Y:S01]  /*504b0*/  IMAD.MOV.U32 R22, RZ, RZ, R29 ;  /* 0x000000ffff167224 */ /* 0x000fe200078e001d */
[----:B------:R-:W-:Y:S02]  /*504c0*/  MOV R23, R3 ;  /* 0x0000000300177202 */ /* 0x000fe40000000f00 */
[----:B------:R-:W-:Y:S01]  /*504d0*/  LOP3.LUT R3, R28, 0x40, RZ, 0x3c, !PT ;  /* 0x000000401c037812 */ /* 0x000fe200078e3cff */
[----:B------:R-:W-:Y:S04]  /*504e0*/  STL [R1+0x1fb8], R2 ;  /* 0x001fb80201007387 */ /* 0x000fe80000100800 */
[----:B---3--:R-:W-:Y:S01]  /*504f0*/  HMMA.16816.F32.BF16 R20, R24, R10, R20 ;  /* 0x0000000a1814723c */ /* 0x008fe20000041814 */
[----:B------:R-:W3:-:S15]  /*50500*/  LDL.LU R24, [R1+0x4b0] ;  /* 0x0004b00001187983 */ /* 0x000ede0000300800 */
[----:B------:R-:W-:-:S03]  /*50510*/  NOP ;  /* 0x0000000000007918 */ /* 0x000fc60000000000 */
[----:B------:R-:W-:Y:S04]  /*50520*/  STL.64 [R1+0x190], R20 ;  /* 0x0001901401007387 */ /* 0x000fe80000100a00 */
[----:B------:R-:W-:Y:S04]  /*50530*/  STL.64 [R1+0x198], R22 ;  /* 0x0001981601007387 */ /* 0x000fe80000100a00 */
[----:B------:R-:W0:Y:S04]  /*50540*/  LDSM.16.M88.4 R20, [R3+UR7+0x60000] ;  /* 0x060000070314783b */ /* 0x000e280008000200 */
[----:B------:R-:W3:Y:S04]  /*50550*/  LDL.LU R25, [R1+0x4b4] ;  /* 0x0004b40001197983 */ /* 0x000ee80000300800 */
[----:B------:R-:W3:Y:S04]  /*50560*/  LDL.LU R26, [R1+0x4b8] ;  /* 0x0004b800011a7983 */ /* 0x000ee80000300800 */
[----:B------:R-:W3:Y:S04]  /*50570*/  LDL.LU R27, [R1+0x4bc] ;  /* 0x0004bc00011b7983 */ /* 0x000ee80000300800 */
[----:B------:R-:W-:Y:S04]  /*50580*/  STL.64 [R1+0x2668], R10 ;  /* 0x0026680a01007387 */ /* 0x000fe80000100a00 */
[----:B--2---:R-:W-:Y:S04]  /*50590*/  STL.64 [R1+0x2660], R8 ;  /* 0x0026600801007387 */ /* 0x004fe80000100a00 */
[----:B0-----:R-:W-:Y:S04]  /*505a0*/  STL.64 [R1+0x2600], R22 ;  /* 0x0026001601007387 */ /* 0x001fe80000100a00 */
[----:B------:R5:W-:Y:S02]  /*505b0*/  STL.64 [R1+0x25f8], R20 ;  /* 0x0025f81401007387 */ /* 0x000be40000100a00 */
[----:B-----5:R-:W-:-:S02]  /*505c0*/  MOV R20, R5 ;  /* 0x0000000500147202 */ /* 0x020fc40000000f00 */
[----:B------:R-:W2:Y:S04]  /*505d0*/  LDL.LU R5, [R1+0x2690] ;  /* 0x0026900001057983 */ /* 0x000ea80000300800 */
[----:B------:R-:W5:Y:S01]  /*505e0*/  LDL.LU R21, [R1+0x4] ;  /* 0x0000040001157983 */ /* 0x000f620000300800 */
[----:B------:R-:W-:-:S05]  /*505f0*/  LOP3.LUT R29, R2, 0x40, RZ, 0x3c, !PT ;  /* 0x00000040021d7812 */ /* 0x000fca00078e3cff */
[----:B------:R-:W0:Y:S01]  /*50600*/  LDSM.16.M88.4 R8, [R29+UR7+0x40000] ;  /* 0x040000071d08783b */ /* 0x000e220008000200 */
[----:B------:R-:W-:Y:S01]  /*50610*/  IMAD.MOV.U32 R22, RZ, RZ, R12 ;  /* 0x000000ffff167224 */ /* 0x000fe200078e000c */
[----:B------:R-:W-:Y:S02]  /*50620*/  MOV R23, R13 ;  /* 0x0000000d00177202 */ /* 0x000fe40000000f00 */
[----:B------:R-:W3:Y:S04]  /*50630*/  LDL.LU R12, [R1+0x268c] ;  /* 0x00268c00010c7983 */ /* 0x000ee80000300800 */
[----:B------:R-:W3:Y:S04]  /*50640*/  LDL.LU R13, [R1+0x2688] ;  /* 0x00268800010d7983 */ /* 0x000ee80000300800 */
[----:B------:R1:W-:Y:S01]  /*50650*/  STL.64 [R1+0x2650], R22 ;  /* 0x0026501601007387 */ /* 0x0003e20000100a00 */
[----:B0-----:R-:W-:Y:S01]  /*50660*/  IMAD.MOV.U32 R7, RZ, RZ, R8 ;  /* 0x000000ffff077224 */ /* 0x001fe200078e0008 */
[----:B-1----:R-:W-:Y:S01]  /*50670*/  MOV R23, R4 ;  /* 0x0000000400177202 */ /* 0x002fe20000000f00 */
[----:B--2---:R-:W-:Y:S01]  /*50680*/  IMAD.MOV.U32 R22, RZ, RZ, R5 ;  /* 0x000000ffff167224 */ /* 0x004fe200078e0005 */
[----:B-----5:R-:W-:Y:S04]  /*50690*/  STL.64 [R1+0x2648], R20 ;  /* 0x0026481401007387 */ /* 0x020fe80000100a00 */
[----:B------:R-:W-:Y:S04]  /*506a0*/  STL.64 [R1+0x40], R8 ;  /* 0x0000400801007387 */ /* 0x000fe80000100a00 */
[----:B------:R-:W-:Y:S01]  /*506b0*/  STL.64 [R1+0x48], R10 ;  /* 0x0000480a01007387 */ /* 0x000fe20000100a00 */
[----:B------:R-:W-:-:S03]  /*506c0*/  MOV R5, R9 ;  /* 0x0000000900057202 */ /* 0x000fc60000000f00 */
[----:B------:R-:W0:Y:S04]  /*506d0*/  LDSM.16.M88.4 R8, [R29+UR7+0x48000] ;  /* 0x048000071d08783b */ /* 0x000e280008000200 */
[----:B0-----:R-:W-:Y:S04]  /*506e0*/  STL.64 [R1+0x30], R8 ;  /* 0x0000300801007387 */ /* 0x001fe80000100a00 */
[----:B------:R-:W-:Y:S04]  /*506f0*/  STL.64 [R1+0x38], R10 ;  /* 0x0000380a01007387 */ /* 0x000fe80000100a00 */
[----:B------:R-:W0:Y:S01]  /*50700*/  LDSM.16.M88.4 R8, [R29+UR7+0x50000] ;  /* 0x050000071d08783b */ /* 0x000e220008000200 */
[----:B----4-:R-:W-:Y:S01]  /*50710*/  IMAD.MOV.U32 R20, RZ, RZ, R17 ;  /* 0x000000ffff147224 */ /* 0x010fe200078e0011 */
[----:B------:R-:W-:-:S02]  /*50720*/  MOV R21, R16 ;  /* 0x0000001000157202 */ /* 0x000fc40000000f00 */
[----:B0-----:R-:W-:Y:S01]  /*50730*/  STL.64 [R1+0x20], R8 ;  /* 0x0000200801007387 */ /* 0x001fe20000100a00 */
[----:B------:R-:W-:-:S03]  /*50740*/  IMAD.MOV.U32 R4, RZ, RZ, R8 ;  /* 0x000000ffff047224 */ /* 0x000fc600078e0008 */
[----:B------:R-:W-:Y:S01]  /*50750*/  STL.64 [R1+0x28], R10 ;  /* 0x0000280a01007387 */ /* 0x000fe20000100a00 */
[----:B------:R-:W-:-:S03]  /*50760*/  MOV R2, R9 ;  /* 0x0000000900027202 */ /* 0x000fc60000000f00 */
[----:B------:R-:W0:Y:S04]  /*50770*/  LDSM.16.M88.4 R8, [R29+UR7+0x58000] ;  /* 0x058000071d08783b */ /* 0x000e280008000200 */
[----:B0-----:R-:W-:Y:S01]  /*50780*/  STL.64 [R1+0x50], R8 ;  /* 0x0000500801007387 */ /* 0x001fe20000100a00 */
[----:B------:R-:W-:-:S03]  /*50790*/  IMAD.MOV.U32 R17, RZ, RZ, R8 ;  /* 0x000000ffff117224 */ /* 0x000fc600078e0008 */
[----:B------:R3:W-:Y:S01]  /*507a0*/  STL.64 [R1+0x58], R10 ;  /* 0x0000580a01007387 */ /* 0x0007e20000100a00 */
[----:B------:R-:W-:Y:S02]  /*507b0*/  MOV R16, R9 ;  /* 0x0000000900107202 */ /* 0x000fe40000000f00 */
[----:B---3--:R-:W-:Y:S01]  /*507c0*/  HMMA.16816.F32.BF16 R8, R20, R14, R24 ;  /* 0x0000000e1408723c */ /* 0x008fe20000041818 */
[----:B------:R-:W0:Y:S04]  /*507d0*/  LDSM.16.M88.4 R24, [R3+UR7+0x61000] ;  /* 0x061000070318783b */ /* 0x000e280008000200 */
[----:B------:R-:W-:Y:S04]  /*507e0*/  STL.64 [R1+0x2678], R18 ;  /* 0x0026781201007387 */ /* 0x000fe80000100a00 */
[----:B------:R-:W-:Y:S04]  /*507f0*/  STL.64 [R1+0x2670], R16 ;  /* 0x0026701001007387 */ /* 0x000fe80000100a00 */
[----:B------:R-:W-:Y:S04]  /*50800*/  STL [R1+0x17e0], R29 ;  /* 0x0017e01d01007387 */ /* 0x000fe80000100800 */
[----:B------:R-:W-:Y:S04]  /*50810*/  STL.64 [R1+0x2658], R14 ;  /* 0x0026580e01007387 */ /* 0x000fe80000100a00 */
[----:B------:R-:W-:Y:S04]  /*50820*/  STL.64 [R1+0x180], R8 ;  /* 0x0001800801007387 */ /* 0x000fe80000100a00 */
[----:B------:R-:W-:Y:S04]  /*50830*/  STL.64 [R1+0x188], R10 ;  /* 0x0001880a01007387 */ /* 0x000fe80000100a00 */
[----:B0-----:R-:W-:Y:S04]  /*50840*/  STL.64 [R1+0x25b8], R26 ;  /* 0x0025b81a01007387 */ /* 0x001fe80000100a00 */
[----:B------:R0:W-:Y:S04]  /*50850*/  STL.64 [R1+0x25b0], R24 ;  /* 0x0025b01801007387 */ /* 0x0001e80000100a00 */
[----:B0-----:R-:W2:Y:S04]  /*50860*/  LDL.LU R24, [R1+0x600] ;  /* 0x0006000001187983 */ /* 0x001ea80000300800 */
[----:B------:R-:W2:Y:S01]  /*50870*/  LDL.LU R25, [R1+0x604] ;  /* 0x0006040001197983 */ /* 0x000ea20000300800 */
[----:B------:R-:W-:Y:S01]  /*50880*/  MOV R27, R12 ;  /* 0x0000000c001b7202 */ /* 0x000fe20000000f00 */
[----:B------:R-:W-:-:S02]  /*50890*/  IMAD.MOV.U32 R26, RZ, RZ, R13 ;  /* 0x000000ffff1a7224 */ /* 0x000fc400078e000d */
        /* <DEDUP_REMOVED lines=12> */
[----:B------:R-:W-:Y:S04]  /*50960*/  STL.64 [R1+0x25c8], R26 ;  /* 0x0025c81a01007387 */ /* 0x000fe80000100a00 */
[----:B--2---:R0:W-:Y:S04]  /*50970*/  STL.64 [R1+0x25c0], R24 ;  /* 0x0025c01801007387 */ /* 0x0041e80000100a00 */
[----:B0-----:R-:W2:Y:S04]  /*50980*/  LDL.64 R24, [R1+0x30] ;  /* 0x0000300001187983 */ /* 0x001ea80000100a00 */
[----:B--2---:R0:W-:Y:S02]  /*50990*/  STL.64 [R1+0x25d8], R24 ;  /* 0x0025d81801007387 */ /* 0x0041e40000100a00 */
[----:B0-----:R-:W-:Y:S01]  /*509a0*/  IMAD.MOV.U32 R24, RZ, RZ, R7 ;  /* 0x000000ffff187224 */ /* 0x001fe200078e0007 */
[----:B------:R-:W-:Y:S01]  /*509b0*/  MOV R25, R5 ;  /* 0x0000000500197202 */ /* 0x000fe20000000f00 */
[----:B------:R-:W4:Y:S04]  /*509c0*/  LDL.LU R7, [R1+0x2684] ;  /* 0x0026840001077983 */ /* 0x000f280000300800 */
[----:B------:R-:W2:Y:S04]  /*509d0*/  LDL.LU R5, [R1+0x2680] ;  /* 0x0026800001057983 */ /* 0x000ea80000300800 */
        /* <DEDUP_REMOVED lines=11> */
[C---:B----4-:R-:W-:Y:S03]  /*50a90*/  HMMA.16816.F32.BF16 R16, R20.reuse, R6, R16 ;  /* 0x000000061410723c */ /* 0x050fe60000041810 */
[----:B--2---:R-:W-:Y:S04]  /*50aa0*/  STL.64 [R1+0x2628], R26 ;  /* 0x0026281a01007387 */ /* 0x004fe80000100a00 */
[----:B------:R0:W-:Y:S04]  /*50ab0*/  STL.64 [R1+0x2620], R24 ;  /* 0x0026201801007387 */ /* 0x0001e80000100a00 */
        /* <DEDUP_REMOVED lines=12> */
[----:B0-----:R-:W5:Y:S04]  /*50b80*/  LDL.LU.64 R18, [R1+0x2678] ;  /* 0x0026780001127983 */ /* 0x001f680000300a00 */
[----:B------:R-:W4:Y:S01]  /*50b90*/  LDL.LU.64 R16, [R1+0x2670] ;  /* 0x0026700001107983 */ /* 0x000f220000300a00 */
[----:B-----5:R-:W-:-:S15]  /*50ba0*/  HMMA.16816.F32.BF16 R8, R20, R18, R8 ;  /* 0x000000121408723c */ /* 0x020fde0000041808 */
[----:B------:R-:W-:-:S04]  /*50bb0*/  NOP ;  /* 0x0000000000007918 */ /* 0x000fc80000000000 */
[----:B------:R-:W-:Y:S04]  /*50bc0*/  STL.64 [R1+0x1d0], R8 ;  /* 0x0001d00801007387 */ /* 0x000fe80000100a00 */
[----:B------:R0:W-:Y:S04]  /*50bd0*/  STL.64 [R1+0x1d8], R10 ;  /* 0x0001d80a01007387 */ /* 0x0001e80000100a00 */
[----:B0-----:R-:W3:Y:S04]  /*50be0*/  LDL.LU.64 R10, [R1+0x2668] ;  /* 0x00266800010a7983 */ /* 0x001ee80000300a00 */
[----:B------:R-:W5:Y:S01]  /*50bf0*/  LDL.LU.64 R8, [R1+0x2660] ;  /* 0x0026600001087983 */ /* 0x000f620000300a00 */
[----:B---3--:R-:W-:Y:S03]  /*50c00*/  HMMA.16816.F32.BF16 R20, R20, R10, R12 ;  /* 0x0000000a1414723c */ /* 0x008fe6000004180c */
[----:B------:R-:W2:-:S15]  /*50c10*/  LDL.LU.64 R14, [R1+0x2658] ;  /* 0x00265800010e7983 */ /* 0x000e9e0000300a00 */
[----:B------:R-:W-:Y:S01]  /*50c20*/  NOP ;  /* 0x0000000000007918 */ /* 0x000fe20000000000 */
        /* <DEDUP_REMOVED lines=11> */
[----:B------:R4:W-:Y:S02]  /*50ce0*/  STL.64 [R1+0x2570], R12 ;  /* 0x0025700c01007387 */ /* 0x0009e40000100a00 */
[----:B----4-:R-:W-:Y:S01]  /*50cf0*/  IMAD.MOV.U32 R12, RZ, RZ, R17 ;  /* 0x000000ffff0c7224 */ /* 0x010fe200078e0011 */
[----:B------:R-:W-:Y:S01]  /*50d00*/  MOV R13, R16 ;  /* 0x00000010000d7202 */ /* 0x000fe20000000f00 */
[----:B------:R-:W3:Y:S04]  /*50d10*/  LDL.LU R17, [R1+0x2634] ;  /* 0x0026340001117983 */ /* 0x000ee80000300800 */
[----:B------:R-:W3:Y:S04]  /*50d20*/  LDL.LU R16, [R1+0x2630] ;  /* 0x0026300001107983 */ /* 0x000ee80000300800 */
[----:B------:R0:W-:Y:S04]  /*50d30*/  STL.64 [R1+0x25d0], R12 ;  /* 0x0025d00c01007387 */ /* 0x0001e80000100a00 */
[----:B0-----:R-:W4:Y:S04]  /*50d40*/  LDL.LU R12, [R1+0x610] ;  /* 0x00061000010c7983 */ /* 0x001f280000300800 */
[----:B------:R-:W4:Y:S04]  /*50d50*/  LDL.LU R13, [R1+0x614] ;  /* 0x00061400010d7983 */ /* 0x000f280000300800 */
[----:B------:R-:W3:Y:S04]  /*50d60*/  LDL.LU R14, [R1+0x618] ;  /* 0x00061800010e7983 */ /* 0x000ee80000300800 */
[----:B------:R-:W3:Y:S01]  /*50d70*/  LDL.LU R15, [R1+0x61c] ;  /* 0x00061c00010f7983 */ /* 0x000ee20000300800 */
[C---:B--2---:R-:W-:Y:S03]  /*50d80*/  HMMA.16816.F32.BF16 R24, R20.reuse, R6, R24 ;  /* 0x000000061418723c */ /* 0x044fe60000041818 */
[----:B---3--:R-:W-:Y:S04]  /*50d90*/  STL.64 [R1+0x25e8], R14 ;  /* 0x0025e80e01007387 */ /* 0x008fe80000100a00 */
[----:B----4-:R0:W-:Y:S04]  /*50da0*/  STL.64 [R1+0x25e0], R12 ;  /* 0x0025e00c01007387 */ /* 0x0101e80000100a00 */
[----:B0-----:R-:W2:Y:S04]  /*50db0*/  LDL.LU R12, [R1+0x620] ;  /* 0x00062000010c7983 */ /* 0x001ea80000300800 */
[----:B------:R-:W2:Y:S04]  /*50dc0*/  LDL.LU R13, [R1+0x624] ;  /* 0x00062400010d7983 */ /* 0x000ea80000300800 */
[----:B------:R-:W2:Y:S04]  /*50dd0*/  LDL.LU R14, [R1+0x628] ;  /* 0x00062800010e7983 */ /* 0x000ea80000300800 */
[----:B------:R-:W2:Y:S04]  /*50de0*/  LDL.LU R15, [R1+0x62c] ;  /* 0x00062c00010f7983 */ /* 0x000ea80000300800 */
[----:B------:R-:W-:Y:S04]  /*50df0*/  STL.64 [R1+0x150], R24 ;  /* 0x0001501801007387 */ /* 0x000fe80000100a00 */
[----:B------:R0:W-:Y:S04]  /*50e00*/  STL.64 [R1+0x158], R26 ;  /* 0x0001581a01007387 */ /* 0x0001e80000100a00 */
[----:B0-----:R-:W3:Y:S04]  /*50e10*/  LDL.LU.64 R26, [R1+0x2628] ;  /* 0x00262800011a7983 */ /* 0x001ee80000300a00 */
[----:B------:R-:W3:Y:S04]  /*50e20*/  LDL.LU.64 R24, [R1+0x2620] ;  /* 0x0026200001187983 */ /* 0x000ee80000300a00 */
[----:B------:R-:W-:Y:S01]  /*50e30*/  STL [R1+0x25a8], R5 ;  /* 0x0025a80501007387 */ /* 0x000fe20000100800 */
[----:B---3--:R-:W-:-:S15]  /*50e40*/  HMMA.16816.F32.BF16 R24, R20, R18, R24 ;  /* 0x000000121418723c */ /* 0x008fde0000041818 */
[----:B------:R-:W-:-:S04]  /*50e50*/  NOP ;  /* 0x0000000000007918 */ /* 0x000fc80000000000 */
[----:B------:R-:W-:Y:S04]  /*50e60*/  STL.64 [R1+0x140], R24 ;  /* 0x0001401801007387 */ /* 0x000fe80000100a00 */
[----:B------:R0:W-:Y:S04]  /*50e70*/  STL.64 [R1+0x148], R26 ;  /* 0x0001481a01007387 */ /* 0x0001e80000100a00 */
[----:B0-----:R-:W3:Y:S04]  /*50e80*/  LDL.LU.64 R26, [R1+0x2618] ;  /* 0x00261800011a7983 */ /* 0x001ee80000300a00 */
[----:B------:R-:W3:Y:S01]  /*50e90*/  LDL.LU.64 R24, [R1+0x2610] ;  /* 0x0026100001187983 */ /* 0x000ee20000300a00 */
[----:B-----5:R-:W-:Y:S01]  /*50ea0*/  IMAD.MOV.U32 R18, RZ, RZ, R9 ;  /* 0x000000ffff127224 */ /* 0x020fe200078e0009 */
[----:B------:R-:W-:-:S02]  /*50eb0*/  MOV R19, R8 ;  /* 0x0000000800137202 */ /* 0x000fc40000000f00 */
[----:B---3--:R-:W-:Y:S01]  /*50ec0*/  HMMA.16816.F32.BF16 R8, R20, R10, R24 ;  /* 0x0000000a1408723c */ /* 0x008fe20000041818 */
[----:B------:R-:W2:Y:S04]  /*50ed0*/  LDL.LU.64 R24, [R1+0x2608] ;  /* 0x0026080001187983 */ /* 0x000ea80000300a00 */
[----:B------:R-:W2:Y:S04]  /*50ee0*/  LDL.LU.64 R22, [R1+0x2600] ;  /* 0x0026000001167983 */ /* 0x000ea80000300a00 */
[----:B------:R-:W2:Y:S10]  /*50ef0*/  LDL.LU.64 R20, [R1+0x25f8] ;  /* 0x0025f80001147983 */ /* 0x000eb40000300a00 */
[----:B------:R-:W-:Y:S04]  /*50f00*/  STL.64 [R1+0x70], R8 ;  /* 0x0000700801007387 */ /* 0x000fe80000100a00 */
[----:B------:R-:W-:Y:S04]  /*50f10*/  STL.64 [R1+0x78], R10 ;  /* 0x0000780a01007387 */ /* 0x000fe80000100a00 */
[----:B------:R-:W0:Y:S04]  /*50f20*/  LDSM.16.M88.4 R8, [R3+UR7+0x63000] ;  /* 0x063000070308783b */ /* 0x000e280008000200 */
[----:B0-----:R-:W-:Y:S04]  /*50f30*/  STL.64 [R1+0x2530], R10 ;  /* 0x0025300a01007387 */ /* 0x001fe80000100a00 */
[----:B------:R0:W-:Y:S02]  /*50f40*/  STL.64 [R1+0x2528], R8 ;  /* 0x0025280801007387 */ /* 0x0001e40000100a00 */
[----:B0-----:R-:W-:-:S02]  /*50f50*/  IMAD.MOV.U32 R8, RZ, RZ, R4 ;  /* 0x000000ffff087224 */ /* 0x001fc400078e0004 */
[----:B------:R-:W3:Y:S01]  /*50f60*/  LDL.LU R4, [R1+0x25f0] ;  /* 0x0025f00001047983 */ /* 0x000ee20000300800 */
[----:B--2---:R-:W-:Y:S03]  /*50f70*/  HMMA.16816.F32.BF16 R24, R20, R24, R12 ;  /* 0x000000181418723c */ /* 0x004fe6000004180c */
[----:B------:R-:W2:Y:S04]  /*50f80*/  LDL.LU.64 R14, [R1+0x25e8] ;  /* 0x0025e800010e7983 */ /* 0x000ea80000300a00 */
[----:B------:R-:W2:-:S12]  /*50f90*/  LDL.LU.64 R12, [R1+0x25e0] ;  /* 0x0025e000010c7983 */ /* 0x000e980000300a00 */
[----:B------:R0:W-:Y:S04]  /*50fa0*/  STL.64 [R1+0x130], R24 ;  /* 0x0001301801007387 */ /* 0x0001e80000100a00 */
[----:B------:R-:W-:Y:S04]  /*50fb0*/  STL.64 [R1+0x138], R26 ;  /* 0x0001381a01007387 */ /* 0x000fe80000100a00 */
[----:B0-----:R-:W2:Y:S01]  /*50fc0*/  LDL.LU.64 R24, [R1+0x25d8] ;  /* 0x0025d80001187983 */ /* 0x001ea20000300a00 */
[----:B------:R-:W-:Y:S01]  /*50fd0*/  MOV R9, R2 ;  /* 0x0000000200097202 */ /* 0x000fe20000000f00 */
[----:B--2---:R-:W-:Y:S01]  /*50fe0*/  HMMA.16816.F32.BF16 R12, R20, R24, R12 ;  /* 0x00000018140c723c */ /* 0x004fe2000004180c */
[----:B------:R-:W-:Y:S01]  /*50ff0*/  IMAD.MOV.U32 R5, RZ, RZ, R24 ;  /* 0x000000ffff057224 */ /* 0x000fe200078e0018 */
[----:B------:R-:W-:-:S15]  /*51000*/  MOV R2, R25 ;  /* 0x0000001900027202 */ /* 0x000fde0000000f00 */
[----:B------:R-:W-:Y:S02]  /*51010*/  NOP ;  /* 0x0000000000007918 */ /* 0x000fe40000000000 */
[----:B------:R0:W-:Y:S04]  /*51020*/  STL.64 [R1+0x120], R12 ;  /* 0x0001200c01007387 */ /* 0x0001e80000100a00 */
[----:B------:R-:W-:Y:S04]  /*51030*/  STL.64 [R1+0x128], R14 ;  /* 0x0001280e01007387 */ /* 0x000fe80000100a00 */
[----:B0-----:R-:W2:Y:S04]  /*51040*/  LDL.LU.64 R12, [R1+0x25d0] ;  /* 0x0025d000010c7983 */ /* 0x001ea80000300a00 */
[----:B------:R-:W4:Y:S04]  /*51050*/  LDL.LU.64 R26, [R1+0x25c8] ;  /* 0x0025c800011a7983 */ /* 0x000f280000300a00 */
[----:B------:R-:W4:Y:S02]  /*51060*/  LDL.LU.64 R24, [R1+0x25c0] ;  /* 0x0025c00001187983 */ /* 0x000f240000300a00 */
[----:B----4-:R-:W-:-:S15]  /*51070*/  HMMA.16816.F32.BF16 R24, R20, R8, R24 ;  /* 0x000000081418723c */ /* 0x010fde0000041818 */
[----:B------:R-:W-:-:S04]  /*51080*/  NOP ;  /* 0x0000000000007918 */ /* 0x000fc80000000000 */
[----:B------:R-:W-:Y:S04]  /*51090*/  STL.64 [R1+0x110], R24 ;  /* 0x0001101801007387 */ /* 0x000fe80000100a00 */
[----:B------:R0:W-:Y:S04]  /*510a0*/  STL.64 [R1+0x118], R26 ;  /* 0x0001181a01007387 */ /* 0x0001e80000100a00 */
[----:B0-----:R-:W3:Y:S04]  /*510b0*/  LDL.LU.64 R26, [R1+0x25b8] ;  /* 0x0025b800011a7983 */ /* 0x001ee80000300a00 */
[----:B------:R-:W3:Y:S04]  /*510c0*/  LDL.LU.64 R24, [R1+0x25b0] ;  /* 0x0025b00001187983 */ /* 0x000ee80000300a00 */
[----:B------:R2:W-:Y:S02]  /*510d0*/  STL.64 [R1+0x2598], R8 ;  /* 0x0025980801007387 */ /* 0x0005e40000100a00 */
[----:B--2---:R-:W-:Y:S02]  /*510e0*/  HMMA.16816.F32.BF16 R8, R20, R12, R16 ;  /* 0x0000000c1408723c */ /* 0x004fe40000041810 */
[----:B------:R-:W0:Y:S04]  /*510f0*/  LDSM.16.M88.4 R16, [R3+UR7+0x64000] ;  /* 0x064000070310783b */ /* 0x000e280008000200 */
[----:B------:R-:W-:-:S13]  /*51100*/  STL.64 [R1+0x2590], R12 ;  /* 0x0025900c01007387 */ /* 0x000fda0000100a00 */
[----:B------:R-:W-:Y:S04]  /*51110*/  STL.64 [R1+0x60], R8 ;  /* 0x0000600801007387 */ /* 0x000fe80000100a00 */
[----:B------:R-:W-:Y:S04]  /*51120*/  STL.64 [R1+0x68], R10 ;  /* 0x0000680a01007387 */ /* 0x000fe80000100a00 */
[----:B0-----:R-:W-:Y:S04]  /*51130*/  STL.64 [R1+0x24f8], R18 ;  /* 0x0024f81201007387 */ /* 0x001fe80000100a00 */
[----:B------:R0:W-:Y:S02]  /*51140*/  STL.64 [R1+0x24f0], R16 ;  /* 0x0024f01001007387 */ /* 0x0001e40000100a00 */
[----:B0-----:R-:W-:Y:S01]  /*51150*/  IMAD.MOV.U32 R16, RZ, RZ, R5 ;  /* 0x000000ffff107224 */ /* 0x001fe200078e0005 */
[----:B------:R-:W-:-:S05]  /*51160*/  MOV R17, R2 ;  /* 0x0000000200117202 */ /* 0x000fca0000000f00 */
[----:B------:R0:W-:Y:S04]  /*51170*/  STL.64 [R1+0x25a0], R16 ;  /* 0x0025a01001007387 */ /* 0x0001e80000100a00 */
[----:B------:R-:W2:Y:S04]  /*51180*/  LDL.LU R12, [R1+0x5d0] ;  /* 0x0005d000010c7983 */ /* 0x000ea80000300800 */
[----:B------:R-:W2:Y:S04]  /*51190*/  LDL.LU R13, [R1+0x5d4] ;  /* 0x0005d400010d7983 */ /* 0x000ea80000300800 */
[----:B------:R-:W2:Y:S04]  /*511a0*/  LDL.LU R14, [R1+0x5d8] ;  /* 0x0005d800010e7983 */ /* 0x000ea80000300800 */
[----:B------:R-:W2:Y:S04]  /*511b0*/  LDL.LU R15, [R1+0x5dc] ;  /* 0x0005dc00010f7983 */ /* 0x000ea80000300800 */
[----:B------:R-:W3:Y:S04]  /*511c0*/  LDL.LU R5, [R1+0x5f4] ;  /* 0x0005f40001057983 */ /* 0x000ee80000300800 */
[----:B------:R-:W3:Y:S04]  /*511d0*/  LDL.LU R6, [R1+0x5f8] ;  /* 0x0005f80001067983 */ /* 0x000ee80000300800 */
[----:B------:R-:W3:Y:S04]  /*511e0*/  LDL.LU R7, [R1+0x5fc] ;  /* 0x0005fc0001077983 */ /* 0x000ee80000300800 */
[----:B0-----:R-:W3:Y:S04]  /*511f0*/  LDL.64 R16, [R1+0x40] ;  /* 0x0000400001107983 */ /* 0x001ee80000100a00 */
        /* <DEDUP_REMOVED lines=20> */
[----:B---3--:R-:W-:Y:S03]  /*51340*/  HMMA.16816.F32.BF16 R4, R24, R16, R4 ;  /* 0x000000101804723c */ /* 0x008fe60000041804 */
[----:B-----5:R-:W-:Y:S04]  /*51350*/  STL.64 [R1+0x2560], R22 ;  /* 0x0025601601007387 */ /* 0x020fe80000100a00 */
        /* <DEDUP_REMOVED lines=10> */
[----:B------:R-:W2:Y:S04]  /*51400*/  LDL.LU R22, [R1+0xa8] ;  /* 0x0000a80001167983 */ /* 0x000ea80000300800 */
[----:B------:R-:W2:Y:S04]  /*51410*/  LDL.LU R23, [R1+0xac] ;  /* 0x0000ac0001177983 */ /* 0x000ea80000300800 */
[----:B------:R0:W-:Y:S04]  /*51420*/  STL.64 [R1+0x100], R4 ;  /* 0x0001000401007387 */ /* 0x0001e80000100a00 */
[----:B------:R-:W-:Y:S04]  /*51430*/  STL.64 [R1+0x108], R6 ;  /* 0x0001080601007387 */ /* 0x000fe80000100a00 */
[----:B0-----:R-:W3:Y:S01]  /*51440*/  LDL.LU R5, [R1+0x25a8] ;  /* 0x0025a80001057983 */ /* 0x001ee20000300800 */
[----:B------:R-:W-:-:S03]  /*51450*/  IMAD.MOV.U32 R4, RZ, RZ, R16 ;  /* 0x000000ffff047224 */ /* 0x000fc600078e0010 */
[----:B------:R-:W4:Y:S02]  /*51460*/  LDL.LU.64 R16, [R1+0x25a0] ;  /* 0x0025a00001107983 */ /* 0x000f240000300a00 */
[----:B----4-:R-:W-:-:S15]  /*51470*/  HMMA.16816.F32.BF16 R8, R24, R16, R8 ;  /* 0x000000101808723c */ /* 0x010fde0000041808 */
[----:B------:R-:W-:-:S04]  /*51480*/  NOP ;  /* 0x0000000000007918 */ /* 0x000fc80000000000 */
[----:B------:R0:W-:Y:S04]  /*51490*/  STL.64 [R1+0xf0], R8 ;  /* 0x0000f00801007387 */ /* 0x0001e80000100a00 */
[----:B------:R-:W-:Y:S04]  /*514a0*/  STL.64 [R1+0xf8], R10 ;  /* 0x0000f80a01007387 */ /* 0x000fe80000100a00 */
[----:B0-----:R-:W4:Y:S02]  /*514b0*/  LDL.LU.64 R8, [R1+0x2598] ;  /* 0x0025980001087983 */ /* 0x001f240000300a00 */
[----:B----4-:R-:W-:-:S15]  /*514c0*/  HMMA.16816.F32.BF16 R12, R24, R8, R12 ;  /* 0x00000008180c723c */ /* 0x010fde000004180c */
[----:B------:R-:W-:-:S04]  /*514d0*/  NOP ;  /* 0x0000000000007918 */ /* 0x000fc80000000000 */
[----:B------:R0:W-:Y:S04]  /*514e0*/  STL.64 [R1+0xe0], R12 ;  /* 0x0000e00c01007387 */ /* 0x0001e80000100a00 */
[----:B------:R1:W-:Y:S04]  /*514f0*/  STL.64 [R1+0xe8], R14 ;  /* 0x0000e80e01007387 */ /* 0x0003e80000100a00 */
[----:B0-----:R-:W2:Y:S02]  /*51500*/  LDL.LU.64 R12, [R1+0x2590] ;  /* 0x00259000010c7983 */ /* 0x001ea40000300a00 */
[----:B--2---:R-:W-:Y:S02]  /*51510*/  HMMA.16816.F32.BF16 R24, R24, R12, R20 ;  /* 0x0000000c1818723c */ /* 0x004fe40000041814 */
[----:B------:R-:W2:Y:S04]  /*51520*/  LDL.LU.64 R22, [R1+0x2588] ;  /* 0x0025880001167983 */ /* 0x000ea80000300a00 */
[----:B------:R-:W2:Y:S04]  /*51530*/  LDL.LU.64 R20, [R1+0x2580] ;  /* 0x0025800001147983 */ /* 0x000ea80000300a00 */
[----:B-1----:R-:W2:Y:S04]  /*51540*/  LDL.LU.64 R14, [R1+0x2578] ;  /* 0x00257800010e7983 */ /* 0x002ea80000300a00 */
[----:B------:R-:W2:Y:S05]  /*51550*/  LDL.LU.64 R12, [R1+0x2570] ;  /* 0x00257000010c7983 */ /* 0x000eaa0000300a00 */
[----:B------:R0:W-:Y:S04]  /*51560*/  STL.64 [R1+0x10], R24 ;  /* 0x0000101801007387 */ /* 0x0001e80000100a00 */
[----:B------:R3:W-:Y:S04]  /*51570*/  STL.64 [R1+0x18], R26 ;  /* 0x0000181a01007387 */ /* 0x0007e80000100a00 */
[----:B0-----:R-:W4:Y:S04]  /*51580*/  LDL.LU R24, [R1+0x470] ;  /* 0x0004700001187983 */ /* 0x001f280000300800 */
[----:B------:R-:W4:Y:S01]  /*51590*/  LDL.LU R25, [R1+0x474] ;  /* 0x0004740001197983 */ /* 0x000f220000300800 */
[----:B---3--:R-:W-:-:S03]  /*515a0*/  IMAD.MOV.U32 R26, RZ, RZ, R5 ;  /* 0x000000ffff1a7224 */ /* 0x008fc600078e0005 */
[----:B------:R-:W3:Y:S04]  /*515b0*/  LDL.LU R5, [R1+0x2568] ;  /* 0x0025680001057983 */ /* 0x000ee80000300800 */
[----:B------:R-:W5:Y:S04]  /*515c0*/  LDL.LU R27, [R1+0x47c] ;  /* 0x00047c00011b7983 */ /* 0x000f680000300800 */
[----:B-----5:R-:W-:Y:S04]  /*515d0*/  STL.64 [R1+0x2508], R26 ;  /* 0x0025081a01007387 */ /* 0x020fe80000100a00 */
[----:B----4-:R0:W-:Y:S04]  /*515e0*/  STL.64 [R1+0x2500], R24 ;  /* 0x0025001801007387 */ /* 0x0101e80000100a00 */
[----:B0-----:R-:W4:Y:S04]  /*515f0*/  LDL.LU R24, [R1+0x580] ;  /* 0x0005800001187983 */ /* 0x001f280000300800 */
[----:B------:R-:W4:Y:S04]  /*51600*/  LDL.LU R25, [R1+0x584] ;  /* 0x0005840001197983 */ /* 0x000f280000300800 */
[----:B------:R-:W5:Y:S01]  /*51610*/  LDL.LU R26, [R1+0x588] ;  /* 0x00058800011a7983 */ /* 0x000f620000300800 */
[----:B---3--:R-:W-:-:S05]  /*51620*/  MOV R27, R5 ;  /* 0x00000005001b7202 */ /* 0x008fca0000000f00 */
[----:B-----5:R-:W-:Y:S04]  /*51630*/  STL.64 [R1+0x2518], R26 ;  /* 0x0025181a01007387 */ /* 0x020fe80000100a00 */
[----:B----4-:R0:W-:Y:S02]  /*51640*/  STL.64 [R1+0x2510], R24 ;  /* 0x0025101801007387 */ /* 0x0101e40000100a00 */
[----:B0-----:R-:W-:Y:S02]  /*51650*/  IMAD.MOV.U32 R24, RZ, RZ, R4 ;  /* 0x000000ffff187224 */ /* 0x001fe400078e0004 */
[----:B------:R-:W0:Y:S01]  /*51660*/  LDSM.16.M88.4 R4, [R3+UR7+0x65000] ;  /* 0x065000070304783b */ /* 0x000e220008000200 */
[----:B------:R-:W-:-:S07]  /*51670*/  MOV R25, R2 ;  /* 0x0000000200197202 */ /* 0x000fce0000000f00 */
[C---:B--2---:R-:W-:Y:S01]  /*51680*/  HMMA.16816.F32.BF16 R20, R12.reuse, R24, R20 ;  /* 0x000000180c14723c */ /* 0x044fe20000041814 */
[----:B0-----:R-:W-:Y:S04]  /*51690*/  STL.64 [R1+0x24e0], R6 ;  /* 0x0024e00601007387 */ /* 0x001fe80000100a00 */
[----:B------:R0:W-:Y:S04]  /*516a0*/  STL.64 [R1+0x24d8], R4 ;  /* 0x0024d80401007387 */ /* 0x0001e80000100a00 */
[----:B0-----:R-:W2:Y:S10]  /*516b0*/  LDL.64 R4, [R1+0x50] ;  /* 0x0000500001047983 */ /* 0x001eb40000100a00 */
        /* <DEDUP_REMOVED lines=8> */
[----:B0-----:R-:W3:Y:S04]  /*51740*/  LDL.LU.64 R22, [R1+0x2550] ;  /* 0x0025500001167983 */ /* 0x001ee80000300a00 */
[----:B------:R-:W3:Y:S04]  /*51750*/  LDL.LU.64 R20, [R1+0x2548] ;  /* 0x0025480001147983 */ /* 0x000ee80000300a00 */
        /* <DEDUP_REMOVED lines=9> */
[----:B------:R0:W-:Y:S04]  /*517f0*/  STL.64 [R1+0xb8], R10 ;  /* 0x0000b80a01007387 */ /* 0x0001e80000100a00 */
[----:B0-----:R-:W4:Y:S04]  /*51800*/  LDL.LU.64 R10, [R1+0x2530] ;  /* 0x00253000010a7983 */ /* 0x001f280000300a00 */
[----:B------:R-:W4:Y:S01]  /*51810*/  LDL.LU.64 R8, [R1+0x2528] ;  /* 0x0025280001087983 */ /* 0x000f220000300a00 */
[----:B--2---:R-:W-:Y:S03]  /*51820*/  HMMA.16816.F32.BF16 R20, R12, R4, R20 ;  /* 0x000000040c14723c */ /* 0x004fe60000041814 */
[----:B------:R-:W2:-:S15]  /*51830*/  LDL.LU R12, [R1+0x570] ;  /* 0x00057000010c7983 */ /* 0x000e9e0000300800 */
[----:B------:R-:W-:Y:S01]  /*51840*/  NOP ;  /* 0x0000000000007918 */ /* 0x000fe20000000000 */
[----:B------:R-:W-:Y:S04]  /*51850*/  STL.64 [R1], R20 ;  /* 0x0000001401007387 */ /* 0x000fe80000100a00 */
[----:B------:R-:W-:Y:S04]  /*51860*/  STL.64 [R1+0x8], R22 ;  /* 0x0000081601007387 */ /* 0x000fe80000100a00 */
[----:B------:R-:W0:Y:S04]  /*51870*/  LDSM.16.M88.4 R20, [R3+UR7+0x66000] ;  /* 0x066000070314783b */ /* 0x000e280008000200 */
[----:B------:R-:W2:Y:S04]  /*51880*/  LDL.LU R13, [R1+0x574] ;  /* 0x00057400010d7983 */ /* 0x000ea80000300800 */
[----:B------:R-:W2:Y:S04]  /*51890*/  LDL.LU R14, [R1+0x578] ;  /* 0x00057800010e7983 */ /* 0x000ea80000300800 */
[----:B------:R-:W2:Y:S01]  /*518a0*/  LDL.LU R15, [R1+0x57c] ;  /* 0x00057c00010f7983 */ /* 0x000ea20000300800 */
[C---:B----4-:R-:W-:Y:S03]  /*518b0*/  HMMA.16816.F32.BF16 R24, R8.reuse, R24, R16 ;  /* 0x000000180818723c */ /* 0x050fe60000041810 */
[----:B0-----:R-:W-:Y:S04]  /*518c0*/  STL.64 [R1+0x24a0], R22 ;  /* 0x0024a01601007387 */ /* 0x001fe80000100a00 */
[----:B------:R0:W-:Y:S04]  /*518d0*/  STL.64 [R1+0x2498], R20 ;  /* 0x0024981401007387 */ /* 0x0001e80000100a00 */
[----:B0-----:R-:W2:Y:S04]  /*518e0*/  LDL.64 R20, [R1+0x20] ;  /* 0x0000200001147983 */ /* 0x001ea80000100a00 */
[----:B------:R-:W3:Y:S04]  /*518f0*/  LDL.LU.64 R16, [R1+0x2520] ;  /* 0x0025200001107983 */ /* 0x000ee80000300a00 */
[----:B------:R-:W-:Y:S04]  /*51900*/  STL.64 [R1+0xa0], R24 ;  /* 0x0000a01801007387 */ /* 0x000fe80000100a00 */
[----:B------:R0:W-:Y:S04]  /*51910*/  STL.64 [R1+0xa8], R26 ;  /* 0x0000a81a01007387 */ /* 0x0001e80000100a00 */
[----:B0-----:R-:W3:Y:S04]  /*51920*/  LDL.LU.64 R26, [R1+0x2518] ;  /* 0x00251800011a7983 */ /* 0x001ee80000300a00 */
[----:B------:R-:W3:Y:S02]  /*51930*/  LDL.LU.64 R24, [R1+0x2510] ;  /* 0x0025100001187983 */ /* 0x000ee40000300a00 */
[C---:B---3--:R-:W-:Y:S02]  /*51940*/  HMMA.16816.F32.BF16 R16, R8.reuse, R16, R24 ;  /* 0x000000100810723c */ /* 0x048fe40000041818 */
[----:B------:R-:W3:Y:S04]  /*51950*/  LDL.LU.64 R26, [R1+0x2508] ;  /* 0x00250800011a7983 */ /* 0x000ee80000300a00 */
[----:B------:R-:W3:Y:S02]  /*51960*/  LDL.LU.64 R24, [R1+0x2500] ;  /* 0x0025000001187983 */ /* 0x000ee40000300a00 */
[C---:B--2---:R-:W-:Y:S11]  /*51970*/  HMMA.16816.F32.BF16 R12, R8.reuse, R20, R12 ;  /* 0x00000014080c723c */ /* 0x044ff6000004180c */
[----:B------:R-:W-:Y:S04]  /*51980*/  STL.64 [R1+0x90], R16 ;  /* 0x0000901001007387 */ /* 0x000fe80000100a00 */
[----:B------:R0:W-:Y:S04]  /*51990*/  STL.64 [R1+0x98], R18 ;  /* 0x0000981201007387 */ /* 0x0001e80000100a00 */
[----:B0-----:R-:W2:Y:S04]  /*519a0*/  LDL.LU.64 R18, [R1+0x24f8] ;  /* 0x0024f80001127983 */ /* 0x001ea80000300a00 */
[----:B------:R-:W2:Y:S01]  /*519b0*/  LDL.LU.64 R16, [R1+0x24f0] ;  /* 0x0024f00001107983 */ /* 0x000ea20000300a00 */
[----:B---3--:R-:W-:Y:S03]  /*519c0*/  HMMA.16816.F32.BF16 R24, R8, R4, R24 ;  /* 0x000000040818723c */ /* 0x008fe60000041818 */
[----:B------:R-:W2:Y:S04]  /*519d0*/  LDL.64 R8, [R1+0x30] ;  /* 0x0000300001087983 */ /* 0x000ea80000100a00 */
[----:B------:R-:W-:Y:S04]  /*519e0*/  STL.64 [R1+0x80], R12 ;  /* 0x0000800c01007387 */ /* 0x000fe80000100a00 */
[----:B------:R-:W-:Y:S04]  /*519f0*/  STL.64 [R1+0x88], R14 ;  /* 0x0000880e01007387 */ /* 0x000fe80000100a00 */
[----:B------:R-:W0:Y:S04]  /*51a00*/  LDSM.16.M88.4 R12, [R3+UR7+0x67000] ;  /* 0x06700007030c783b */ /* 0x000e280008000200 */
[----:B------:R1:W-:Y:S04]  /*51a10*/  STL.64 [R1+0x24e8], R4 ;  /* 0x0024e80401007387 */ /* 0x0003e80000100a00 */
[----:B-1----:R-:W2:Y:S04]  /*51a20*/  LDL.LU R4, [R1+0x550] ;  /* 0x0005500001047983 */ /* 0x002ea80000300800 */
[----:B------:R-:W2:Y:S04]  /*51a30*/  LDL.LU R5, [R1+0x554] ;  /* 0x0005540001057983 */ /* 0x000ea80000300800 */
[----:B------:R-:W2:Y:S04]  /*51a40*/  LDL.LU R6, [R1+0x558] ;  /* 0x0005580001067983 */ /* 0x000ea80000300800 */
[----:B------:R-:W2:Y:S04]  /*51a50*/  LDL.LU R7, [R1+0x55c] ;  /* 0x00055c0001077983 */ /* 0x000ea80000300800 */
[----:B------:R-:W-:Y:S04]  /*51a60*/  STL.64 [R1+0x2198], R26 ;  /* 0x0021981a01007387 */ /* 0x000fe80000100a00 */
[----:B------:R1:W-:Y:S04]  /*51a70*/  STL.64 [R1+0x2190], R24 ;  /* 0x0021901801007387 */ /* 0x0003e80000100a00 */
[----:B-1----:R-:W3:Y:S04]  /*51a80*/  LDL.LU.64 R24, [R1+0x40] ;  /* 0x0000400001187983 */ /* 0x002ee80000300a00 */
[----:B0-----:R-:W-:Y:S04]  /*51a90*/  STL.64 [R1+0x2470], R14 ;  /* 0x0024700e01007387 */ /* 0x001fe80000100a00 */
[----:B------:R0:W-:Y:S04]  /*51aa0*/  STL.64 [R1+0x2468], R12 ;  /* 0x0024680c01007387 */ /* 0x0001e80000100a00 */
[----:B0-----:R-:W4:Y:S04]  /*51ab0*/  LDL.LU R12, [R1+0x560] ;  /* 0x00056000010c7983 */ /* 0x001f280000300800 */
[----:B------:R-:W4:Y:S04]  /*51ac0*/  LDL.LU R13, [R1+0x564] ;  /* 0x00056400010d7983 */ /* 0x000f280000300800 */
[----:B------:R-:W4:Y:S04]  /*51ad0*/  LDL.LU R14, [R1+0x568] ;  /* 0x00056800010e7983 */ /* 0x000f280000300800 */
[----:B------:R-:W4:Y:S01]  /*51ae0*/  LDL.LU R15, [R1+0x56c] ;  /* 0x00056c00010f7983 */ /* 0x000f220000300800 */
[----:B--2---:R-:W-:Y:S01]  /*51af0*/  HMMA.16816.F32.BF16 R4, R16, R8, R4 ;  /* 0x000000081004723c */ /* 0x004fe20000041804 */
[----:B------:R-:W-:Y:S01]  /*51b00*/  IMAD.MOV.U32 R29, RZ, RZ, R8 ;  /* 0x000000ffff1d7224 */ /* 0x000fe200078e0008 */
[----:B------:R-:W-:Y:S01]  /*51b10*/  MOV R2, R9 ;  /* 0x0000000900027202 */ /* 0x000fe20000000f00 */
[----:B---3--:R-:W-:Y:S01]  /*51b20*/  IMAD.MOV.U32 R23, RZ, RZ, R24 ;  /* 0x000000ffff177224 */ /* 0x008fe200078e0018 */
[----:B------:R-:W-:-:S04]  /*51b30*/  MOV R22, R25 ;  /* 0x0000001900167202 */ /* 0x000fc80000000f00 */
[----:B----4-:R-:W-:-:S15]  /*51b40*/  HMMA.16816.F32.BF16 R12, R16, R24, R12 ;  /* 0x00000018100c723c */ /* 0x010fde000004180c */
[----:B------:R-:W-:-:S04]  /*51b50*/  NOP ;  /* 0x0000000000007918 */ /* 0x000fc80000000000 */
[----:B------:R-:W-:Y:S04]  /*51b60*/  STL.64 [R1+0x2c0], R12 ;  /* 0x0002c00c01007387 */ /* 0x000fe80000100a00 */
[----:B------:R-:W-:Y:S04]  /*51b70*/  STL.64 [R1+0x2c8], R14 ;  /* 0x0002c80e01007387 */ /* 0x000fe80000100a00 */
[----:B------:R0:W-:Y:S04]  /*51b80*/  STL.64 [R1+0x2d0], R4 ;  /* 0x0002d00401007387 */ /* 0x0001e80000100a00 */
[----:B------:R1:W-:Y:S04]  /*51b90*/  STL.64 [R1+0x2d8], R6 ;  /* 0x0002d80601007387 */ /* 0x0003e80000100a00 */
[----:B------:R-:W2:Y:S04]  /*51ba0*/  LDL.LU R24, [R1+0x300] ;  /* 0x0003000001187983 */ /* 0x000ea80000300800 */
        /* <DEDUP_REMOVED lines=13> */
[----:B0-----:R-:W4:Y:S04]  /*51c80*/  LDL.LU R8, [R1+0x510] ;  /* 0x0005100001087983 */ /* 0x001f280000300800 */
        /* <DEDUP_REMOVED lines=8> */
[----:B------:R-:W5:Y:S01]  /*51d10*/  LDL.LU R11, [R1+0x52c] ;  /* 0x00052c00010b7983 */ /* 0x000f620000300800 */
[----:B---3--:R-:W-:Y:S03]  /*51d20*/  HMMA.16816.F32.BF16 R4, R16, R20, R4 ;  /* 0x000000141004723c */ /* 0x008fe60000041804 */
[----:B-----5:R-:W-:Y:S04]  /*51d30*/  STL.64 [R1+0x24d0], R10 ;  /* 0x0024d00a01007387 */ /* 0x020fe80000100a00 */
[----:B----4-:R0:W-:Y:S04]  /*51d40*/  STL.64 [R1+0x24c8], R8 ;  /* 0x0024c80801007387 */ /* 0x0101e80000100a00 */
[----:B0-----:R-:W3:Y:S04]  /*51d50*/  LDL.LU R8, [R1+0x530] ;  /* 0x0005300001087983 */ /* 0x001ee80000300800 */
[----:B------:R-:W3:Y:S04]  /*51d60*/  LDL.LU R9, [R1+0x534] ;  /* 0x0005340001097983 */ /* 0x000ee80000300800 */
[----:B------:R-:W3:Y:S04]  /*51d70*/  LDL.LU R10, [R1+0x538] ;  /* 0x00053800010a7983 */ /* 0x000ee80000300800 */
[----:B------:R-:W3:Y:S04]  /*51d80*/  LDL.LU R11, [R1+0x53c] ;  /* 0x00053c00010b7983 */ /* 0x000ee80000300800 */
[----:B------:R-:W4:Y:S04]  /*51d90*/  LDL.LU R12, [R1+0x4e0] ;  /* 0x0004e000010c7983 */ /* 0x000f280000300800 */
[----:B------:R-:W4:Y:S04]  /*51da0*/  LDL.LU R13, [R1+0x4e4] ;  /* 0x0004e400010d7983 */ /* 0x000f280000300800 */
[----:B------:R-:W5:Y:S04]  /*51db0*/  LDL.LU R14, [R1+0x4e8] ;  /* 0x0004e800010e7983 */ /* 0x000f680000300800 */
[----:B------:R-:W5:Y:S04]  /*51dc0*/  LDL.LU R15, [R1+0x4ec] ;  /* 0x0004ec00010f7983 */ /* 0x000f680000300800 */
[----:B-----5:R-:W-:Y:S04]  /*51dd0*/  STL.64 [R1+0x2480], R14 ;  /* 0x0024800e01007387 */ /* 0x020fe80000100a00 */
[----:B----4-:R-:W-:Y:S04]  /*51de0*/  STL.64 [R1+0x2478], R12 ;  /* 0x0024780c01007387 */ /* 0x010fe80000100a00 */
[----:B------:R0:W-:Y:S04]  /*51df0*/  STL.64 [R1+0x2f0], R4 ;  /* 0x0002f00401007387 */ /* 0x0001e80000100a00 */
[----:B------:R1:W-:Y:S04]  /*51e00*/  STL.64 [R1+0x2f8], R6 ;  /* 0x0002f80601007387 */ /* 0x0003e80000100a00 */
[----:B0-----:R-:W2:Y:S01]  /*51e10*/  LDL.LU.64 R4, [R1+0x24e8] ;  /* 0x0024e80001047983 */ /* 0x001ea20000300a00 */
[----:B------:R-:W-:-:S03]  /*51e20*/  MOV R13, R2 ;  /* 0x00000002000d7202 */ /* 0x000fc60000000f00 */
[----:B-1----:R-:W3:Y:S01]  /*51e30*/  LDL.LU.64 R6, [R1+0x24e0] ;  /* 0x0024e00001067983 */ /* 0x002ee20000300a00 */
[----:B--2---:R-:W-:Y:S01]  /*51e40*/  HMMA.16816.F32.BF16 R16, R16, R4, R24 ;  /* 0x000000041010723c */ /* 0x004fe20000041818 */
[----:B------:R-:W-:Y:S01]  /*51e50*/  IMAD.MOV.U32 R14, RZ, RZ, R4 ;  /* 0x000000ffff0e7224 */ /* 0x000fe200078e0004 */
[----:B------:R-:W-:Y:S02]  /*51e60*/  MOV R2, R5 ;  /* 0x0000000500027202 */ /* 0x000fe40000000f00 */
[----:B------:R-:W3:-:S15]  /*51e70*/  LDL.LU.64 R4, [R1+0x24d8] ;  /* 0x0024d80001047983 */ /* 0x000ede0000300a00 */
[----:B------:R-:W-:Y:S01]  /*51e80*/  IMAD.MOV.U32 R27, RZ, RZ, R16 ;  /* 0x000000ffff1b7224 */ /* 0x000fe200078e0010 */
[----:B------:R-:W-:Y:S01]  /*51e90*/  MOV R26, R17 ;  /* 0x00000011001a7202 */ /* 0x000fe20000000f00 */
[----:B------:R-:W-:Y:S01]  /*51ea0*/  IMAD.MOV.U32 R25, RZ, RZ, R18 ;  /* 0x000000ffff197224 */ /* 0x000fe200078e0012 */
[----:B------:R-:W-:Y:S02]  /*51eb0*/  MOV R24, R19 ;  /* 0x0000001300187202 */ /* 0x000fe40000000f00 */
[----:B------:R-:W0:Y:S04]  /*51ec0*/  LDSM.16.M88.4 R16, [R3+UR7+0x68000] ;  /* 0x068000070310783b */ /* 0x000e280008000200 */
[----:B------:R-:W-:Y:S04]  /*51ed0*/  STL.64 [R1+0x2200], R26 ;  /* 0x0022001a01007387 */ /* 0x000fe80000100a00 */
[----:B------:R1:W-:Y:S02]  /*51ee0*/  STL.64 [R1+0x21f8], R24 ;  /* 0x0021f81801007387 */ /* 0x0003e40000100a00 */
[----:B-1----:R-:W-:Y:S01]  /*51ef0*/  IMAD.MOV.U32 R24, RZ, RZ, R23 ;  /* 0x000000ffff187224 */ /* 0x002fe200078e0017 */
[----:B------:R-:W-:Y:S01]  /*51f00*/  MOV R25, R22 ;  /* 0x0000001600197202 */ /* 0x000fe20000000f00 */
[----:B0-----:R-:W-:Y:S04]  /*51f10*/  STL.64 [R1+0x2438], R18 ;  /* 0x0024381201007387 */ /* 0x001fe80000100a00 */
[----:B------:R-:W-:Y:S02]  /*51f20*/  STL.64 [R1+0x2430], R16 ;  /* 0x0024301001007387 */ /* 0x000fe40000100a00 */
[----:B---3--:R-:W-:-:S15]  /*51f30*/  HMMA.16816.F32.BF16 R8, R4, R24, R8 ;  /* 0x000000180408723c */ /* 0x008fde0000041808 */
[----:B------:R-:W-:-:S04]  /*51f40*/  NOP ;  /* 0x0000000000007918 */ /* 0x000fc80000000000 */
[----:B------:R-:W-:Y:S04]  /*51f50*/  STL.64 [R1+0x300], R8 ;  /* 0x0003000801007387 */ /* 0x000fe80000100a00 */
[----:B------:R0:W-:Y:S04]  /*51f60*/  STL.64 [R1+0x308], R10 ;  /* 0x0003080a01007387 */ /* 0x0001e80000100a00 */
[----:B0-----:R-:W2:Y:S04]  /*51f70*/  LDL.LU.64 R10, [R1+0x24d0] ;  /* 0x0024d000010a7983 */ /* 0x001ea80000300a00 */
[----:B------:R-:W2:Y:S01]  /*51f80*/  LDL.LU.64 R8, [R1+0x24c8] ;  /* 0x0024c80001087983 */ /* 0x000ea20000300a00 */
[----:B------:R-:W-:-:S07]  /*51f90*/  IMAD.MOV.U32 R12, RZ, RZ, R29 ;  /* 0x000000ffff0c7224 */ /* 0x000fce00078e001d */
[----:B--2---:R-:W-:-:S15]  /*51fa0*/  HMMA.16816.F32.BF16 R8, R4, R12, R8 ;  /* 0x0000000c0408723c */ /* 0x004fde0000041808 */
[----:B------:R-:W-:-:S04]  /*51fb0*/  NOP ;  /* 0x0000000000007918 */ /* 0x000fc80000000000 */
[----:B------:R-:W-:Y:S04]  /*51fc0*/  STL.64 [R1+0x330], R8 ;  /* 0x0003300801007387 */ /* 0x000fe80000100a00 */
[----:B------:R0:W-:Y:S04]  /*51fd0*/  STL.64 [R1+0x338], R10 ;  /* 0x0003380a01007387 */ /* 0x0001e80000100a00 */
[----:B0-----:R-:W2:Y:S04]  /*51fe0*/  LDL.LU.64 R10, [R1+0x24c0] ;  /* 0x0024c000010a7983 */ /* 0x001ea80000300a00 */
[----:B------:R-:W2:Y:S04]  /*51ff0*/  LDL.LU.64 R8, [R1+0x24b8] ;  /* 0x0024b80001087983 */ /* 0x000ea80000300a00 */
[----:B------:R0:W-:Y:S01]  /*52000*/  STL.64 [R1+0x2490], R12 ;  /* 0x0024900c01007387 */ /* 0x0001e20000100a00 */
[----:B------:R-:W-:-:S03]  /*52010*/  IMAD.MOV.U32 R16, RZ, RZ, R14 ;  /* 0x000000ffff107224 */ /* 0x000fc600078e000e */
[----:B0-----:R-:W3:Y:S04]  /*52020*/  LDL.LU R12, [R1+0x500] ;  /* 0x00050000010c7983 */ /* 0x001ee80000300800 */
[----:B------:R-:W3:Y:S04]  /*52030*/  LDL.LU R13, [R1+0x504] ;  /* 0x00050400010d7983 */ /* 0x000ee80000300800 */
[----:B------:R-:W3:Y:S04]  /*52040*/  LDL.LU R14, [R1+0x508] ;  /* 0x00050800010e7983 */ /* 0x000ee80000300800 */
[----:B------:R-:W3:Y:S01]  /*52050*/  LDL.LU R15, [R1+0x50c] ;  /* 0x00050c00010f7983 */ /* 0x000ee20000300800 */
[----:B------:R-:W-:Y:S01]  /*52060*/  MOV R17, R2 ;  /* 0x0000000200117202 */ /* 0x000fe20000000f00 */
[----:B------:R-:W-:Y:S01]  /*52070*/  IMAD.MOV.U32 R26, RZ, RZ, R20 ;  /* 0x000000ffff1a7224 */ /* 0x000fe200078e0014 */
[----:B------:R-:W-:Y:S01]  /*52080*/  MOV R2, R21 ;  /* 0x0000001500027202 */ /* 0x000fe20000000f00 */
[----:B--2---:R-:W-:-:S15]  /*52090*/  HMMA.16816.F32.BF16 R8, R4, R20, R8 ;  /* 0x000000140408723c */ /* 0x004fde0000041808 */
[----:B------:R-:W-:-:S04]  /*520a0*/  NOP ;  /* 0x0000000000007918 */ /* 0x000fc80000000000 */
[----:B------:R-:W-:Y:S04]  /*520b0*/  STL.64 [R1+0x350], R8 ;  /* 0x0003500801007387 */ /* 0x000fe80000100a00 */
[----:B------:R0:W-:Y:S04]  /*520c0*/  STL.64 [R1+0x358], R10 ;  /* 0x0003580a01007387 */ /* 0x0001e80000100a00 */
[----:B0-----:R-:W2:Y:S04]  /*520d0*/  LDL.LU.64 R10, [R1+0x24b0] ;  /* 0x0024b000010a7983 */ /* 0x001ea80000300a00 */
[----:B------:R-:W2:Y:S04]  /*520e0*/  LDL.LU.64 R8, [R1+0x24a8] ;  /* 0x0024a80001087983 */ /* 0x000ea80000300a00 */
[----:B------:R-:W3:Y:S04]  /*520f0*/  LDL.LU.64 R22, [R1+0x24a0] ;  /* 0x0024a00001167983 */ /* 0x000ee80000300a00 */
[----:B------:R-:W3:Y:S04]  /*52100*/  LDL.LU.64 R20, [R1+0x2498] ;  /* 0x0024980001147983 */ /* 0x000ee80000300a00 */
[----:B------:R0:W-:Y:S01]  /*52110*/  STL.64 [R1+0x2488], R16 ;  /* 0x0024881001007387 */ /* 0x0001e20000100a00 */
[----:B--2---:R-:W-:Y:S03]  /*52120*/  HMMA.16816.F32.BF16 R4, R4, R16, R8 ;  /* 0x000000100404723c */ /* 0x004fe60000041808 */
[----:B------:R-:W1:Y:S05]  /*52130*/  LDSM.16.M88.4 R8, [R3+UR7+0x69000] ;  /* 0x069000070308783b */ /* 0x000e6a0008000200 */
[C---:B---3--:R-:W-:Y:S01]  /*52140*/  HMMA.16816.F32.BF16 R12, R20.reuse, R24, R12 ;  /* 0x00000018140c723c */ /* 0x048fe2000004180c */
[----:B0-----:R-:W2:Y:S10]  /*52150*/  LDL.LU R16, [R1+0x4f0] ;  /* 0x0004f00001107983 */ /* 0x001eb40000300800 */
[----:B------:R0:W-:Y:S04]  /*52160*/  STL.64 [R1+0x340], R4 ;  /* 0x0003400401007387 */ /* 0x0001e80000100a00 */
[----:B------:R3:W-:Y:S04]  /*52170*/  STL.64 [R1+0x348], R6 ;  /* 0x0003480601007387 */ /* 0x0007e80000100a00 */
[----:B------:R-:W2:Y:S04]  /*52180*/  LDL.LU R17, [R1+0x4f4] ;  /* 0x0004f40001117983 */ /* 0x000ea80000300800 */
[----:B------:R-:W2:Y:S04]  /*52190*/  LDL.LU R18, [R1+0x4f8] ;  /* 0x0004f80001127983 */ /* 0x000ea80000300800 */
[----:B------:R-:W2:Y:S04]  /*521a0*/  LDL.LU R19, [R1+0x4fc] ;  /* 0x0004fc0001137983 */ /* 0x000ea80000300800 */
[----:B0-----:R-:W4:Y:S04]  /*521b0*/  LDL.LU R4, [R1+0x450] ;  /* 0x0004500001047983 */ /* 0x001f280000300800 */
[----:B------:R-:W4:Y:S04]  /*521c0*/  LDL.LU R5, [R1+0x454] ;  /* 0x0004540001057983 */ /* 0x000f280000300800 */
[----:B---3--:R-:W4:Y:S04]  /*521d0*/  LDL.LU R6, [R1+0x458] ;  /* 0x0004580001067983 */ /* 0x008f280000300800 */
[----:B------:R-:W4:Y:S04]  /*521e0*/  LDL.LU R7, [R1+0x45c] ;  /* 0x00045c0001077983 */ /* 0x000f280000300800 */
[----:B-1----:R-:W-:Y:S04]  /*521f0*/  STL.64 [R1+0x23f8], R10 ;  /* 0x0023f80a01007387 */ /* 0x002fe80000100a00 */
[----:B------:R-:W-:Y:S04]  /*52200*/  STL.64 [R1+0x23f0], R8 ;  /* 0x0023f00801007387 */ /* 0x000fe80000100a00 */
[----:B------:R0:W-:Y:S04]  /*52210*/  STL.64 [R1+0x360], R12 ;  /* 0x0003600c01007387 */ /* 0x0001e80000100a00 */
[----:B------:R2:W-:Y:S04]  /*52220*/  STL.64 [R1+0x368], R14 ;  /* 0x0003680e01007387 */ /* 0x0005e80000100a00 */
[----:B0-----:R-:W2:Y:S02]  /*52230*/  LDL.LU.64 R12, [R1+0x2490] ;  /* 0x00249000010c7983 */ /* 0x001ea40000300a00 */
[----:B--2---:R-:W-:Y:S02]  /*52240*/  HMMA.16816.F32.BF16 R12, R20, R12, R16 ;  /* 0x0000000c140c723c */ /* 0x004fe40000041810 */
[----:B------:R-:W4:-:S15]  /*52250*/  LDL.LU.64 R16, [R1+0x2488] ;  /* 0x0024880001107983 */ /* 0x000f1e0000300a00 */
[----:B------:R-:W-:Y:S02]  /*52260*/  NOP ;  /* 0x0000000000007918 */ /* 0x000fe40000000000 */
[----:B------:R-:W-:Y:S04]  /*52270*/  STL.64 [R1+0x3b0], R12 ;  /* 0x0003b00c01007387 */ /* 0x000fe80000100a00 */
[----:B------:R0:W-:Y:S04]  /*52280*/  STL.64 [R1+0x3b8], R14 ;  /* 0x0003b80e01007387 */ /* 0x0001e80000100a00 */
[----:B0-----:R-:W2:Y:S04]  /*52290*/  LDL.LU.64 R14, [R1+0x2480] ;  /* 0x00248000010e7983 */ /* 0x001ea80000300a00 */
[----:B------:R-:W2:Y:S01]  /*522a0*/  LDL.LU.64 R12, [R1+0x2478] ;  /* 0x00247800010c7983 */ /* 0x000ea20000300a00 */
[----:B------:R-:W-:Y:S01]  /*522b0*/  IMAD.MOV.U32 R8, RZ, RZ, R26 ;  /* 0x000000ffff087224 */ /* 0x000fe200078e001a */
[----:B------:R-:W-:-:S07]  /*522c0*/  MOV R9, R2 ;  /* 0x0000000200097202 */ /* 0x000fce0000000f00 */
[----:B--2---:R-:W-:-:S15]  /*522d0*/  HMMA.16816.F32.BF16 R12, R20, R8, R12 ;  /* 0x00000008140c723c */ /* 0x004fde000004180c */
[----:B------:R-:W-:-:S04]  /*522e0*/  NOP ;  /* 0x0000000000007918 */ /* 0x000fc80000000000 */
[----:B------:R-:W-:Y:S04]  /*522f0*/  STL.64 [R1+0x3e0], R12 ;  /* 0x0003e00c01007387 */ /* 0x000fe80000100a00 */
[----:B------:R0:W-:Y:S04]  /*52300*/  STL.64 [R1+0x3e8], R14 ;  /* 0x0003e80e01007387 */ /* 0x0001e80000100a00 */
[----:B0-----:R-:W2:Y:S04]  /*52310*/  LDL.LU.64 R14, [R1+0x2470] ;  /* 0x00247000010e7983 */ /* 0x001ea80000300a00 */
[----:B------:R-:W2:Y:S04]  /*52320*/  LDL.LU.64 R12, [R1+0x2468] ;  /* 0x00246800010c7983 */ /* 0x000ea80000300a00 */
[----:B------:R0:W-:Y:S04]  /*52330*/  STL.64 [R1+0x2450], R8 ;  /* 0x0024500801007387 */ /* 0x0001e80000100a00 */
[----:B0-----:R-:W3:Y:S04]  /*52340*/  LDL.LU R8, [R1+0x4c0] ;  /* 0x0004c00001087983 */ /* 0x001ee80000300800 */
[----:B------:R-:W3:Y:S04]  /*52350*/  LDL.LU R9, [R1+0x4c4] ;  /* 0x0004c40001097983 */ /* 0x000ee80000300800 */
[----:B------:R-:W5:Y:S04]  /*52360*/  LDL.LU R10, [R1+0x4c8] ;  /* 0x0004c800010a7983 */ /* 0x000f680000300800 */
[----:B------:R-:W5:Y:S01]  /*52370*/  LDL.LU R11, [R1+0x4cc] ;  /* 0x0004cc00010b7983 */ /* 0x000f620000300800 */
[----:B----4-:R-:W-:Y:S03]  /*52380*/  HMMA.16816.F32.BF16 R4, R20, R16, R4 ;  /* 0x000000101404723c */ /* 0x010fe60000041804 */
[----:B-----5:R-:W-:Y:S04]  /*52390*/  STL.64 [R1+0x2460], R10 ;  /* 0x0024600a01007387 */ /* 0x020fe80000100a00 */
[----:B---3--:R0:W-:Y:S04]  /*523a0*/  STL.64 [R1+0x2458], R8 ;  /* 0x0024580801007387 */ /* 0x0081e80000100a00 */
[----:B0-----:R-:W2:Y:S04]  /*523b0*/  LDL.LU R8, [R1+0x4d0] ;  /* 0x0004d00001087983 */ /* 0x001ea80000300800 */
[----:B------:R-:W2:Y:S04]  /*523c0*/  LDL.LU R9, [R1+0x4d4] ;  /* 0x0004d40001097983 */ /* 0x000ea80000300800 */
[----:B------:R-:W2:Y:S04]  /*523d0*/  LDL.LU R10, [R1+0x4d8] ;  /* 0x0004d800010a7983 */ /* 0x000ea80000300800 */
[----:B------:R-:W2:Y:S04]  /*523e0*/  LDL.LU R11, [R1+0x4dc] ;  /* 0x0004dc00010b7983 */ /* 0x000ea80000300800 */
[----:B------:R-:W3:Y:S04]  /*523f0*/  LDL.LU R16, [R1+0x430] ;  /* 0x0004300001107983 */ /* 0x000ee80000300800 */
[----:B------:R-:W-:Y:S04]  /*52400*/  STL.64 [R1+0x3d0], R4 ;  /* 0x0003d00401007387 */ /* 0x000fe80000100a00 */
[----:B------:R-:W-:Y:S04]  /*52410*/  STL.64 [R1+0x3d8], R6 ;  /* 0x0003d80601007387 */ /* 0x000fe80000100a00 */
[----:B------:R-:W3:Y:S04]  /*52420*/  LDL.LU R17, [R1+0x434] ;  /* 0x0004340001117983 */ /* 0x000ee80000300800 */
[----:B------:R-:W4:Y:S04]  /*52430*/  LDL.LU R18, [R1+0x438] ;  /* 0x0004380001127983 */ /* 0x000f280000300800 */
[----:B------:R-:W4:Y:S04]  /*52440*/  LDL.LU R19, [R1+0x43c] ;  /* 0x00043c0001137983 */ /* 0x000f280000300800 */
[----:B------:R-:W0:Y:S04]  /*52450*/  LDSM.16.M88.4 R4, [R3+UR7+0x6a000] ;  /* 0x06a000070304783b */ /* 0x000e280008000200 */
        /* <DEDUP_REMOVED lines=10> */
[C---:B--2---:R-:W-:Y:S03]  /*52500*/  HMMA.16816.F32.BF16 R8, R12.reuse, R24, R8 ;  /* 0x000000180c08723c */ /* 0x044fe60000041808 */
[----:B-----5:R-:W-:Y:S04]  /*52510*/  STL.64 [R1+0x2408], R22 ;  /* 0x0024081601007387 */ /* 0x020fe80000100a00 */
[----:B----4-:R1:W-:Y:S04]  /*52520*/  STL.64 [R1+0x2400], R20 ;  /* 0x0024001401007387 */ /* 0x0103e80000100a00 */
[----:B-1----:R-:W2:Y:S04]  /*52530*/  LDL.LU R20, [R1+0x2a0] ;  /* 0x0002a00001147983 */ /* 0x002ea80000300800 */
[----:B------:R-:W2:Y:S04]  /*52540*/  LDL.LU R21, [R1+0x2a4] ;  /* 0x0002a40001157983 */ /* 0x000ea80000300800 */
[----:B------:R-:W4:Y:S04]  /*52550*/  LDL.LU R22, [R1+0x2a8] ;  /* 0x0002a80001167983 */ /* 0x000f280000300800 */
[----:B------:R-:W4:Y:S04]  /*52560*/  LDL.LU R23, [R1+0x2ac] ;  /* 0x0002ac0001177983 */ /* 0x000f280000300800 */
[----:B----4-:R-:W-:Y:S04]  /*52570*/  STL.64 [R1+0x2418], R22 ;  /* 0x0024181601007387 */ /* 0x010fe80000100a00 */
[----:B--2---:R1:W-:Y:S04]  /*52580*/  STL.64 [R1+0x2410], R20 ;  /* 0x0024101401007387 */ /* 0x0043e80000100a00 */
[----:B-1----:R-:W2:Y:S04]  /*52590*/  LDL.64 R20, [R1+0x30] ;  /* 0x0000300001147983 */ /* 0x002ea80000100a00 */
[----:B0-----:R-:W-:Y:S04]  /*525a0*/  STL.64 [R1+0x23d8], R6 ;  /* 0x0023d80601007387 */ /* 0x001fe80000100a00 */
[----:B------:R0:W-:Y:S04]  /*525b0*/  STL.64 [R1+0x23d0], R4 ;  /* 0x0023d00401007387 */ /* 0x0001e80000100a00 */
[----:B0-----:R-:W4:Y:S04]  /*525c0*/  LDL.64 R4, [R1+0x50] ;  /* 0x0000500001047983 */ /* 0x001f280000100a00 */
[----:B------:R-:W-:Y:S04]  /*525d0*/  STL.64 [R1+0x3f0], R8 ;  /* 0x0003f00801007387 */ /* 0x000fe80000100a00 */
[----:B------:R0:W-:Y:S04]  /*525e0*/  STL.64 [R1+0x3f8], R10 ;  /* 0x0003f80a01007387 */ /* 0x0001e80000100a00 */
[----:B0-----:R-:W2:Y:S04]  /*525f0*/  LDL.LU.64 R10, [R1+0x2460] ;  /* 0x00246000010a7983 */ /* 0x001ea80000300a00 */
[----:B------:R-:W2:Y:S02]  /*52600*/  LDL.LU.64 R8, [R1+0x2458] ;  /* 0x0024580001087983 */ /* 0x000ea40000300a00 */
[----:B--2---:R-:W-:-:S15]  /*52610*/  HMMA.16816.F32.BF16 R8, R12, R20, R8 ;  /* 0x000000140c08723c */ /* 0x004fde0000041808 */
[----:B------:R-:W-:-:S04]  /*52620*/  NOP ;  /* 0x0000000000007918 */ /* 0x000fc80000000000 */
[----:B------:R0:W-:Y:S04]  /*52630*/  STL.64 [R1+0x4c0], R8 ;  /* 0x0004c00801007387 */ /* 0x0001e80000100a00 */
[----:B------:R-:W-:Y:S04]  /*52640*/  STL.64 [R1+0x4c8], R10 ;  /* 0x0004c80a01007387 */ /* 0x000fe80000100a00 */
[----:B0-----:R-:W3:Y:S04]  /*52650*/  LDL.LU.64 R8, [R1+0x2450] ;  /* 0x0024500001087983 */ /* 0x001ee80000300a00 */
[----:B------:R0:W-:Y:S04]  /*52660*/  STL.64 [R1+0x2428], R20 ;  /* 0x0024281401007387 */ /* 0x0001e80000100a00 */
[----:B0-----:R-:W2:Y:S04]  /*52670*/  LDL.LU R20, [R1+0x420] ;  /* 0x0004200001147983 */ /* 0x001ea80000300800 */
[----:B------:R-:W2:Y:S04]  /*52680*/  LDL.LU R21, [R1+0x424] ;  /* 0x0004240001157983 */ /* 0x000ea80000300800 */
[----:B------:R-:W2:Y:S04]  /*52690*/  LDL.LU R22, [R1+0x428] ;  /* 0x0004280001167983 */ /* 0x000ea80000300800 */
[----:B------:R-:W2:Y:S01]  /*526a0*/  LDL.LU R23, [R1+0x42c] ;  /* 0x00042c0001177983 */ /* 0x000ea20000300800 */
[----:B---3--:R-:W-:-:S15]  /*526b0*/  HMMA.16816.F32.BF16 R16, R12, R8, R16 ;  /* 0x000000080c10723c */ /* 0x008fde0000041810 */
[----:B------:R-:W-:-:S04]  /*526c0*/  NOP ;  /* 0x0000000000007918 */ /* 0x000fc80000000000 */
[----:B------:R-:W-:Y:S04]  /*526d0*/  STL.64 [R1+0x4b0], R16 ;  /* 0x0004b01001007387 */ /* 0x000fe80000100a00 */
[----:B------:R0:W-:Y:S04]  /*526e0*/  STL.64 [R1+0x4b8], R18 ;  /* 0x0004b81201007387 */ /* 0x0001e80000100a00 */
[----:B0-----:R-:W4:Y:S04]  /*526f0*/  LDL.LU.64 R18, [R1+0x2448] ;  /* 0x0024480001127983 */ /* 0x001f280000300a00 */
[----:B------:R-:W4:Y:S04]  /*52700*/  LDL.LU.64 R16, [R1+0x2440] ;  /* 0x0024400001107983 */ /* 0x000f280000300a00 */
[----:B------:R0:W-:Y:S04]  /*52710*/  STL.64 [R1+0x2420], R8 ;  /* 0x0024200801007387 */ /* 0x0001e80000100a00 */
[----:B0-----:R-:W3:Y:S04]  /*52720*/  LDL.LU R8, [R1+0x2b0] ;  /* 0x0002b00001087983 */ /* 0x001ee80000300800 */
[----:B------:R-:W3:Y:S04]  /*52730*/  LDL.LU R9, [R1+0x2b4] ;  /* 0x0002b40001097983 */ /* 0x000ee80000300800 */
[----:B------:R-:W3:Y:S04]  /*52740*/  LDL.LU R10, [R1+0x2b8] ;  /* 0x0002b800010a7983 */ /* 0x000ee80000300800 */
[----:B------:R-:W3:Y:S01]  /*52750*/  LDL.LU R11, [R1+0x2bc] ;  /* 0x0002bc00010b7983 */ /* 0x000ee20000300800 */
[----:B----4-:R-:W-:Y:S03]  /*52760*/  HMMA.16816.F32.BF16 R12, R12, R4, R16 ;  /* 0x000000040c0c723c */ /* 0x010fe60000041810 */
[----:B------:R-:W2:Y:S04]  /*52770*/  LDL.LU.64 R18, [R1+0x2438] ;  /* 0x0024380001127983 */ /* 0x000ea80000300a00 */
[----:B------:R-:W2:-:S12]  /*52780*/  LDL.LU.64 R16, [R1+0x2430] ;  /* 0x0024300001107983 */ /* 0x000e980000300a00 */
[----:B------:R-:W-:Y:S04]  /*52790*/  STL.64 [R1+0x450], R12 ;  /* 0x0004500c01007387 */ /* 0x000fe80000100a00 */
[----:B------:R-:W-:Y:S04]  /*527a0*/  STL.64 [R1+0x458], R14 ;  /* 0x0004580e01007387 */ /* 0x000fe80000100a00 */
[----:B------:R-:W0:Y:S04]  /*527b0*/  LDSM.16.M88.4 R12, [R3+UR7+0x6b000] ;  /* 0x06b00007030c783b */ /* 0x000e280008000200 */
[----:B0-----:R-:W-:Y:S04]  /*527c0*/  STL.64 [R1+0x2398], R14 ;  /* 0x0023980e01007387 */ /* 0x001fe80000100a00 */
[----:B------:R0:W-:Y:S04]  /*527d0*/  STL.64 [R1+0x2390], R12 ;  /* 0x0023900c01007387 */ /* 0x0001e80000100a00 */
[----:B0-----:R-:W4:Y:S04]  /*527e0*/  LDL.LU R12, [R1+0x290] ;  /* 0x00029000010c7983 */ /* 0x001f280000300800 */
[----:B------:R-:W4:Y:S04]  /*527f0*/  LDL.LU R13, [R1+0x294] ;  /* 0x00029400010d7983 */ /* 0x000f280000300800 */
[----:B------:R-:W4:Y:S04]  /*52800*/  LDL.LU R14, [R1+0x298] ;  /* 0x00029800010e7983 */ /* 0x000f280000300800 */
[----:B------:R-:W4:Y:S01]  /*52810*/  LDL.LU R15, [R1+0x29c] ;  /* 0x00029c00010f7983 */ /* 0x000f220000300800 */
[----:B--2---:R-:W-:-:S15]  /*52820*/  HMMA.16816.F32.BF16 R20, R16, R24, R20 ;  /* 0x000000181014723c */ /* 0x004fde0000041814 */
[----:B------:R-:W-:-:S04]  /*52830*/  NOP ;  /* 0x0000000000007918 */ /* 0x000fc80000000000 */
[----:B------:R0:W-:Y:S04]  /*52840*/  STL.64 [R1+0x440], R20 ;  /* 0x0004401401007387 */ /* 0x0001e80000100a00 */
[----:B------:R-:W-:Y:S04]  /*52850*/  STL.64 [R1+0x448], R22 ;  /* 0x0004481601007387 */ /* 0x000fe80000100a00 */
[----:B0-----:R-:W3:Y:S02]  /*52860*/  LDL.LU.64 R20, [R1+0x2428] ;  /* 0x0024280001147983 */ /* 0x001ee40000300a00 */
[----:B---3--:R-:W-:Y:S01]  /*52870*/  HMMA.16816.F32.BF16 R8, R16, R20, R8 ;  /* 0x000000141008723c */ /* 0x008fe20000041808 */
[----:B------:R-:W-:Y:S01]  /*52880*/  IMAD.MOV.U32 R6, RZ, RZ, R20 ;  /* 0x000000ffff067224 */ /* 0x000fe200078e0014 */
[----:B------:R-:W-:-:S15]  /*52890*/  MOV R2, R21 ;  /* 0x0000001500027202 */ /* 0x000fde0000000f00 */
[----:B------:R-:W-:Y:S02]  /*528a0*/  NOP ;  /* 0x0000000000007918 */ /* 0x000fe40000000000 */
[----:B------:R0:W-:Y:S04]  /*528b0*/  STL.64 [R1+0x430], R8 ;  /* 0x0004300801007387 */ /* 0x0001e80000100a00 */
[----:B------:R1:W-:Y:S04]  /*528c0*/  STL.64 [R1+0x438], R10 ;  /* 0x0004380a01007387 */ /* 0x0003e80000100a00 */
[----:B0-----:R-:W1:Y:S04]  /*528d0*/  LDL.LU.64 R8, [R1+0x2420] ;  /* 0x0024200001087983 */ /* 0x001e680000300a00 */
[----:B------:R-:W1:Y:S04]  /*528e0*/  LDL.LU.64 R22, [R1+0x2418] ;  /* 0x0024180001167983 */ /* 0x000e680000300a00 */
[----:B------:R-:W1:Y:S02]  /*528f0*/  LDL.LU.64 R20, [R1+0x2410] ;  /* 0x0024100001147983 */ /* 0x000e640000300a00 */
[----:B-1----:R-:W-:Y:S02]  /*52900*/  HMMA.16816.F32.BF16 R8, R16, R8, R20 ;  /* 0x000000081008723c */ /* 0x002fe40000041814 */
[----:B------:R-:W2:Y:S04]  /*52910*/  LDL.LU.64 R22, [R1+0x2408] ;  /* 0x0024080001167983 */ /* 0x000ea80000300a00 */
[----:B------:R-:W2:-:S13]  /*52920*/  LDL.LU.64 R20, [R1+0x2400] ;  /* 0x0024000001147983 */ /* 0x000e9a0000300a00 */
[----:B------:R-:W-:Y:S04]  /*52930*/  STL.64 [R1+0x4a0], R8 ;  /* 0x0004a00801007387 */ /* 0x000fe80000100a00 */
[----:B------:R0:W-:Y:S04]  /*52940*/  STL.64 [R1+0x4a8], R10 ;  /* 0x0004a80a01007387 */ /* 0x0001e80000100a00 */
[----:B0-----:R-:W4:Y:S04]  /*52950*/  LDL.LU.64 R10, [R1+0x23f8] ;  /* 0x0023f800010a7983 */ /* 0x001f280000300a00 */
[----:B------:R-:W4:Y:S04]  /*52960*/  LDL.LU.64 R8, [R1+0x23f0] ;  /* 0x0023f00001087983 */ /* 0x000f280000300a00 */
[----:B------:R-:W-:Y:S01]  /*52970*/  STL.64 [R1+0x23e8], R4 ;  /* 0x0023e80401007387 */ /* 0x000fe20000100a00 */
[----:B--2---:R-:W-:Y:S03]  /*52980*/  HMMA.16816.F32.BF16 R16, R16, R4, R20 ;  /* 0x000000041010723c */ /* 0x004fe60000041814 */
[----:B------:R-:W0:-:S15]  /*52990*/  LDSM.16.M88.4 R20, [R3+UR7+0x6c000] ;  /* 0x06c000070314783b */ /* 0x000e1e0008000200 */
[----:B------:R-:W-:Y:S01]  /*529a0*/  NOP ;  /* 0x0000000000007918 */ /* 0x000fe20000000000 */
[----:B------:R-:W-:Y:S04]  /*529b0*/  STL.64 [R1+0x1c0], R16 ;  /* 0x0001c01001007387 */ /* 0x000fe80000100a00 */
[----:B------:R-:W-:Y:S04]  /*529c0*/  STL.64 [R1+0x1c8], R18 ;  /* 0x0001c81201007387 */ /* 0x000fe80000100a00 */
[----:B------:R-:W1:Y:S01]  /*529d0*/  LDSM.16.M88.4 R16, [R3+UR7+0x6d000] ;  /* 0x06d000070310783b */ /* 0x000e620008000200 */
[----:B----4-:R-:W-:Y:S03]  /*529e0*/  HMMA.16816.F32.BF16 R12, R8, R24, R12 ;  /* 0x00000018080c723c */ /* 0x010fe6000004180c */
[----:B0-----:R-:W-:Y:S04]  /*529f0*/  STL.64 [R1+0x2368], R22 ;  /* 0x0023681601007387 */ /* 0x001fe80000100a00 */
[----:B------:R0:W-:Y:S04]  /*52a00*/  STL.64 [R1+0x2360], R20 ;  /* 0x0023601401007387 */ /* 0x0001e80000100a00 */
[----:B0-----:R-:W2:Y:S04]  /*52a10*/  LDL.LU R20, [R1+0x680] ;  /* 0x0006800001147983 */ /* 0x001ea80000300800 */
[----:B------:R-:W2:Y:S04]  /*52a20*/  LDL.LU R21, [R1+0x684] ;  /* 0x0006840001157983 */ /* 0x000ea80000300800 */
[----:B------:R-:W2:Y:S04]  /*52a30*/  LDL.LU R22, [R1+0x688] ;  /* 0x0006880001167983 */ /* 0x000ea80000300800 */
[----:B------:R-:W2:Y:S04]  /*52a40*/  LDL.LU R23, [R1+0x68c] ;  /* 0x00068c0001177983 */ /* 0x000ea80000300800 */
[----:B------:R-:W-:Y:S04]  /*52a50*/  STL.64 [R1+0x23e0], R24 ;  /* 0x0023e01801007387 */ /* 0x000fe80000100a00 */
[----:B------:R-:W-:Y:S04]  /*52a60*/  STL.64 [R1+0x290], R12 ;  /* 0x0002900c01007387 */ /* 0x000fe80000100a00 */
[----:B------:R-:W-:Y:S04]  /*52a70*/  STL.64 [R1+0x298], R14 ;  /* 0x0002980e01007387 */ /* 0x000fe80000100a00 */
[----:B-1----:R-:W-:Y:S04]  /*52a80*/  STL.64 [R1+0x2338], R18 ;  /* 0x0023381201007387 */ /* 0x002fe80000100a00 */
[----:B------:R0:W-:Y:S04]  /*52a90*/  STL.64 [R1+0x2330], R16 ;  /* 0x0023301001007387 */ /* 0x0001e80000100a00 */
[----:B0-----:R-:W3:Y:S04]  /*52aa0*/  LDL.LU R16, [R1+0x210] ;  /* 0x0002100001107983 */ /* 0x001ee80000300800 */
[----:B------:R-:W3:Y:S04]  /*52ab0*/  LDL.LU R17, [R1+0x214] ;  /* 0x0002140001117983 */ /* 0x000ee80000300800 */
        /* <DEDUP_REMOVED lines=8> */
[----:B0-----:R-:W2:Y:S04]  /*52b40*/  LDL.64 R12, [R1+0x20] ;  /* 0x00002000010c7983 */ /* 0x001ea80000100a00 */
[----:B----4-:R-:W-:Y:S04]  /*52b50*/  STL.64 [R1+0x2348], R18 ;  /* 0x0023481201007387 */ /* 0x010fe80000100a00 */
[----:B---3--:R0:W-:Y:S04]  /*52b60*/  STL.64 [R1+0x2340], R16 ;  /* 0x0023401001007387 */ /* 0x0081e80000100a00 */
[----:B------:R-:W2:Y:S04]  /*52b70*/  LDL.LU R4, [R1+0x670] ;  /* 0x0006700001047983 */ /* 0x000ea80000300800 */
[----:B------:R-:W2:Y:S01]  /*52b80*/  LDL.LU R5, [R1+0x674] ;  /* 0x0006740001057983 */ /* 0x000ea20000300800 */
[----:B0-----:R-:W-:Y:S01]  /*52b90*/  IMAD.MOV.U32 R16, RZ, RZ, R6 ;  /* 0x000000ffff107224 */ /* 0x001fe200078e0006 */
[----:B------:R-:W-:-:S02]  /*52ba0*/  MOV R17, R2 ;  /* 0x0000000200117202 */ /* 0x000fc40000000f00 */
[----:B------:R-:W2:Y:S04]  /*52bb0*/  LDL.LU R6, [R1+0x678] ;  /* 0x0006780001067983 */ /* 0x000ea80000300800 */
[----:B------:R-:W2:Y:S04]  /*52bc0*/  LDL.LU R7, [R1+0x67c] ;  /* 0x00067c0001077983 */ /* 0x000ea80000300800 */
[----:B------:R-:W3:Y:S04]  /*52bd0*/  LDL.LU R24, [R1+0x280] ;  /* 0x0002800001187983 */ /* 0x000ee80000300800 */
[----:B------:R-:W3:Y:S04]  /*52be0*/  LDL.LU R25, [R1+0x284] ;  /* 0x0002840001197983 */ /* 0x000ee80000300800 */
[----:B------:R-:W3:Y:S04]  /*52bf0*/  LDL.LU R26, [R1+0x288] ;  /* 0x00028800011a7983 */ /* 0x000ee80000300800 */
[----:B------:R-:W3:Y:S01]  /*52c00*/  LDL.LU R27, [R1+0x28c] ;  /* 0x00028c00011b7983 */ /* 0x000ee20000300800 */
[----:B------:R-:W-:-:S15]  /*52c10*/  HMMA.16816.F32.BF16 R20, R8, R16, R20 ;  /* 0x000000100814723c */ /* 0x000fde0000041814 */
[----:B------:R-:W-:-:S04]  /*52c20*/  NOP ;  /* 0x0000000000007918 */ /* 0x000fc80000000000 */
[----:B------:R0:W-:Y:S04]  /*52c30*/  STL.64 [R1+0x490], R20 ;  /* 0x0004901401007387 */ /* 0x0001e80000100a00 */
[----:B------:R1:W-:Y:S04]  /*52c40*/  STL.64 [R1+0x498], R22 ;  /* 0x0004981601007387 */ /* 0x0003e80000100a00 */
[----:B0-----:R-:W4:Y:S04]  /*52c50*/  LDL.LU R20, [R1+0x240] ;  /* 0x0002400001147983 */ /* 0x001f280000300800 */
[----:B------:R-:W4:Y:S04]  /*52c60*/  LDL.LU R21, [R1+0x244] ;  /* 0x0002440001157983 */ /* 0x000f280000300800 */
[----:B-1----:R-:W5:Y:S04]  /*52c70*/  LDL.LU R22, [R1+0x248] ;  /* 0x0002480001167983 */ /* 0x002f680000300800 */
        /* <DEDUP_REMOVED lines=13> */
[C---:B--2---:R-:W-:Y:S03]  /*52d50*/  HMMA.16816.F32.BF16 R4, R8.reuse, R12, R4 ;  /* 0x0000000c0804723c */ /* 0x044fe60000041804 */
[----:B-----5:R-:W-:Y:S04]  /*52d60*/  STL.64 [R1+0x23b8], R22 ;  /* 0x0023b81601007387 */ /* 0x020fe80000100a00 */
[----:B----4-:R0:W-:Y:S04]  /*52d70*/  STL.64 [R1+0x23b0], R20 ;  /* 0x0023b01401007387 */ /* 0x0101e80000100a00 */
        /* <DEDUP_REMOVED lines=10> */
[----:B------:R0:W-:Y:S04]  /*52e20*/  STL.64 [R1+0x500], R4 ;  /* 0x0005000401007387 */ /* 0x0001e80000100a00 */
[----:B------:R1:W-:Y:S04]  /*52e30*/  STL.64 [R1+0x508], R6 ;  /* 0x0005080601007387 */ /* 0x0003e80000100a00 */
[----:B0-----:R-:W3:Y:S02]  /*52e40*/  LDL.LU.64 R4, [R1+0x23e8] ;  /* 0x0023e80001047983 */ /* 0x001ee40000300a00 */
[----:B---3--:R-:W-:Y:S02]  /*52e50*/  HMMA.16816.F32.BF16 R8, R8, R4, R24 ;  /* 0x000000040808723c */ /* 0x008fe40000041818 */
[----:B------:R-:W3:Y:S01]  /*52e60*/  LDL.LU.64 R24, [R1+0x23e0] ;  /* 0x0023e00001187983 */ /* 0x000ee20000300a00 */
[----:B------:R-:W-:Y:S01]  /*52e70*/  IMAD.MOV.U32 R14, RZ, RZ, R4 ;  /* 0x000000ffff0e7224 */ /* 0x000fe200078e0004 */
[----:B------:R-:W-:-:S15]  /*52e80*/  MOV R2, R5 ;  /* 0x0000000500027202 */ /* 0x000fde0000000f00 */
[----:B------:R0:W-:Y:S04]  /*52e90*/  STL.64 [R1+0x480], R8 ;  /* 0x0004800801007387 */ /* 0x0001e80000100a00 */
[----:B------:R4:W-:Y:S04]  /*52ea0*/  STL.64 [R1+0x488], R10 ;  /* 0x0004880a01007387 */ /* 0x0009e80000100a00 */
[----:B-1----:R-:W3:Y:S04]  /*52eb0*/  LDL.LU.64 R6, [R1+0x23d8] ;  /* 0x0023d80001067983 */ /* 0x002ee80000300a00 */
[----:B------:R-:W3:Y:S04]  /*52ec0*/  LDL.LU.64 R4, [R1+0x23d0] ;  /* 0x0023d00001047983 */ /* 0x000ee80000300a00 */
[----:B0-----:R-:W3:Y:S04]  /*52ed0*/  LDL.LU R8, [R1+0x270] ;  /* 0x0002700001087983 */ /* 0x001ee80000300800 */
[----:B------:R-:W3:Y:S04]  /*52ee0*/  LDL.LU R9, [R1+0x274] ;  /* 0x0002740001097983 */ /* 0x000ee80000300800 */
[----:B----4-:R-:W3:Y:S04]  /*52ef0*/  LDL.LU R10, [R1+0x278] ;  /* 0x00027800010a7983 */ /* 0x010ee80000300800 */
[----:B------:R-:W3:Y:S02]  /*52f00*/  LDL.LU R11, [R1+0x27c] ;  /* 0x00027c00010b7983 */ /* 0x000ee40000300800 */
[----:B---3--:R-:W-:-:S15]  /*52f10*/  HMMA.16816.F32.BF16 R8, R4, R24, R8 ;  /* 0x000000180408723c */ /* 0x008fde0000041808 */
[----:B------:R-:W-:-:S04]  /*52f20*/  NOP ;  /* 0x0000000000007918 */ /* 0x000fc80000000000 */
[----:B------:R-:W-:Y:S04]  /*52f30*/  STL.64 [R1+0x470], R8 ;  /* 0x0004700801007387 */ /* 0x000fe80000100a00 */
[----:B------:R-:W-:Y:S04]  /*52f40*/  STL.64 [R1+0x478], R10 ;  /* 0x0004780a01007387 */ /* 0x000fe80000100a00 */
[----:B------:R-:W0:Y:S01]  /*52f50*/  LDSM.16.M88.4 R8, [R3+UR7+0x6e000] ;  /* 0x06e000070308783b */ /* 0x000e220008000200 */
[----:B--2---:R-:W-:Y:S03]  /*52f60*/  HMMA.16816.F32.BF16 R20, R4, R16, R20 ;  /* 0x000000100414723c */ /* 0x004fe60000041814 */
[----:B0-----:R-:W-:Y:S04]  /*52f70*/  STL.64 [R1+0x2310], R10 ;  /* 0x0023100a01007387 */ /* 0x001fe80000100a00 */
[----:B------:R-:W-:-:S12]  /*52f80*/  STL.64 [R1+0x2308], R8 ;  /* 0x0023080801007387 */ /* 0x000fd80000100a00 */
[----:B------:R-:W-:Y:S04]  /*52f90*/  STL.64 [R1+0x4f0], R20 ;  /* 0x0004f01401007387 */ /* 0x000fe80000100a00 */
[----:B------:R0:W-:Y:S04]  /*52fa0*/  STL.64 [R1+0x4f8], R22 ;  /* 0x0004f81601007387 */ /* 0x0001e80000100a00 */
[----:B0-----:R-:W2:Y:S04]  /*52fb0*/  LDL.LU.64 R22, [R1+0x23c8] ;  /* 0x0023c80001167983 */ /* 0x001ea80000300a00 */
[----:B------:R-:W2:Y:S01]  /*52fc0*/  LDL.LU.64 R20, [R1+0x23c0] ;  /* 0x0023c00001147983 */ /* 0x000ea20000300a00 */
[----:B------:R-:W-:Y:S01]  /*52fd0*/  IMAD.MOV.U32 R8, RZ, RZ, R14 ;  /* 0x000000ffff087224 */ /* 0x000fe200078e000e */
        /* <DEDUP_REMOVED lines=10> */
[----:B------:R-:W3:Y:S02]  /*53080*/  LDL.LU.64 R12, [R1+0x23a0] ;  /* 0x0023a000010c7983 */ /* 0x000ee40000300a00 */
[----:B---3--:R-:W-:Y:S02]  /*53090*/  HMMA.16816.F32.BF16 R4, R4, R8, R12 ;  /* 0x000000080404723c */ /* 0x008fe4000004180c */
[----:B------:R-:W3:Y:S04]  /*530a0*/  LDL.LU.64 R14, [R1+0x2398] ;  /* 0x00239800010e7983 */ /* 0x000ee80000300a00 */
[----:B------:R-:W3:-:S13]  /*530b0*/  LDL.LU.64 R12, [R1+0x2390] ;  /* 0x00239000010c7983 */ /* 0x000eda0000300a00 */
[----:B------:R0:W-:Y:S04]  /*530c0*/  STL.64 [R1+0x4e0], R4 ;  /* 0x0004e00401007387 */ /* 0x0001e80000100a00 */
[----:B------:R1:W-:Y:S04]  /*530d0*/  STL.64 [R1+0x4e8], R6 ;  /* 0x0004e80601007387 */ /* 0x0003e80000100a00 */
[----:B0-----:R-:W3:Y:S04]  /*530e0*/  LDL.LU R4, [R1+0x250] ;  /* 0x0002500001047983 */ /* 0x001ee80000300800 */
[----:B------:R-:W3:Y:S04]  /*530f0*/  LDL.LU R5, [R1+0x254] ;  /* 0x0002540001057983 */ /* 0x000ee80000300800 */
[----:B-1----:R-:W3:Y:S04]  /*53100*/  LDL.LU R6, [R1+0x258] ;  /* 0x0002580001067983 */ /* 0x002ee80000300800 */
        /* <DEDUP_REMOVED lines=8> */
[----:B------:R-:W-:Y:S04]  /*53190*/  STL.64 [R1+0x22d0], R4 ;  /* 0x0022d00401007387 */ /* 0x000fe80000100a00 */
[----:B------:R-:W-:Y:S08]  /*531a0*/  STL [R1+0x17e4], R3 ;  /* 0x0017e40301007387 */ /* 0x000ff00000100800 */
[----:B------:R-:W-:Y:S04]  /*531b0*/  STL.64 [R1+0x570], R20 ;  /* 0x0005701401007387 */ /* 0x000fe80000100a00 */
[----:B------:R0:W-:Y:S04]  /*531c0*/  STL.64 [R1+0x578], R22 ;  /* 0x0005781601007387 */ /* 0x0001e80000100a00 */
[----:B0-----:R-:W2:Y:S04]  /*531d0*/  LDL.LU.64 R22, [R1+0x2388] ;  /* 0x0023880001167983 */ /* 0x001ea80000300a00 */
[----:B------:R-:W2:Y:S01]  /*531e0*/  LDL.LU.64 R20, [R1+0x2380] ;  /* 0x0023800001147983 */ /* 0x000ea20000300a00 */
[----:B------:R-:W-:Y:S01]  /*531f0*/  IMAD.MOV.U32 R4, RZ, RZ, R10 ;  /* 0x000000ffff047224 */ /* 0x000fe200078e000a */
[----:B------:R-:W-:-:S02]  /*53200*/  MOV R5, R2 ;  /* 0x0000000200057202 */ /* 0x000fc40000000f00 */
        /* <DEDUP_REMOVED lines=25> */
[----:B---3--:R-:W-:-:S15]  /*533a0*/  HMMA.16816.F32.BF16 R16, R20, R24, R16 ;  /* 0x000000181410723c */ /* 0x008fde0000041810 */
[----:B------:R-:W-:-:S04]  /*533b0*/  NOP ;  /* 0x0000000000007918 */ /* 0x000fc80000000000 */
[----:B------:R0:W-:Y:S04]  /*533c0*/  STL.64 [R1+0x550], R16 ;  /* 0x0005501001007387 */ /* 0x0001e80000100a00 */
[----:B------:R4:W-:Y:S04]  /*533d0*/  STL.64 [R1+0x558], R18 ;  /* 0x0005581201007387 */ /* 0x0009e80000100a00 */
[----:B0-----:R-:W4:Y:S02]  /*533e0*/  LDL.LU.64 R16, [R1+0x2358] ;  /* 0x0023580001107983 */ /* 0x001f240000300a00 */
[----:B----4-:R-:W-:Y:S02]  /*533f0*/  HMMA.16816.F32.BF16 R16, R20, R16, R4 ;  /* 0x000000101410723c */ /* 0x010fe40000041804 */
[----:B------:R-:W3:-:S15]  /*53400*/  LDL.LU.64 R4, [R1+0x2350] ;  /* 0x0023500001047983 */ /* 0x000ede0000300a00 */
[----:B------:R-:W-:Y:S02]  /*53410*/  NOP ;  /* 0x0000000000007918 */ /* 0x000fe40000000000 */
        /* <DEDUP_REMOVED lines=13> */
[----:B------:R-:W3:Y:S04]  /*534f0*/  LDL.LU R6, [R1+0x1b8] ;  /* 0x0001b80001067983 */ /* 0x000ee80000300800 */
[----:B------:R-:W3:Y:S02]  /*53500*/  LDL.LU R7, [R1+0x1bc] ;  /* 0x0001bc0001077983 */ /* 0x000ee40000300800 */
[----:B---3--:R-:W-:-:S15]  /*53510*/  HMMA.16816.F32.BF16 R8, R20, R8, R4 ;  /* 0x000000081408723c */ /* 0x008fde0000041804 */
[----:B------:R-:W-:-:S04]  /*53520*/  NOP ;  /* 0x0000000000007918 */ /* 0x000fc80000000000 */
[----:B------:R0:W-:Y:S01]  /*53530*/  STL [R1+0x540], R8 ;  /* 0x0005400801007387 */ /* 0x0001e20000100800 */
[----:B------:R-:W-:Y:S01]  /*53540*/  IMAD.MOV.U32 R2, RZ, RZ, R9 ;  /* 0x000000ffff027224 */ /* 0x000fe200078e0009 */
[----:B------:R-:W-:Y:S01]  /*53550*/  MOV R29, R10 ;  /* 0x0000000a001d7202 */ /* 0x000fe20000000f00 */
[----:B------:R-:W-:Y:S01]  /*53560*/  IMAD.MOV.U32 R3, RZ, RZ, R11 ;  /* 0x000000ffff037224 */ /* 0x000fe200078e000b */
[----:B0-----:R-:W3:Y:S04]  /*53570*/  LDL.LU R8, [R1+0x190] ;  /* 0x0001900001087983 */ /* 0x001ee80000300800 */
[----:B------:R-:W3:Y:S04]  /*53580*/  LDL.LU R9, [R1+0x194] ;  /* 0x0001940001097983 */ /* 0x000ee80000300800 */
[----:B------:R-:W4:Y:S04]  /*53590*/  LDL.LU R10, [R1+0x198] ;  /* 0x00019800010a7983 */ /* 0x000f280000300800 */
[----:B------:R-:W4:Y:S01]  /*535a0*/  LDL.LU R11, [R1+0x19c] ;  /* 0x00019c00010b7983 */ /* 0x000f220000300800 */
[----:B--2---:R-:W-:Y:S03]  /*535b0*/  HMMA.16816.F32.BF16 R12, R16, R24, R12 ;  /* 0x00000018100c723c */ /* 0x004fe6000004180c */
[----:B------:R-:W2:Y:S04]  /*535c0*/  LDL.LU R4, [R1+0x200] ;  /* 0x0002000001047983 */ /* 0x000ea80000300800 */
[----:B------:R-:W2:Y:S04]  /*535d0*/  LDL.LU R5, [R1+0x204] ;  /* 0x0002040001057983 */ /* 0x000ea80000300800 */
[----:B------:R-:W2:Y:S04]  /*535e0*/  LDL.LU R6, [R1+0x208] ;  /* 0x0002080001067983 */ /* 0x000ea80000300800 */
[----:B------:R-:W2:Y:S04]  /*535f0*/  LDL.LU R7, [R1+0x20c] ;  /* 0x00020c0001077983 */ /* 0x000ea80000300800 */
[----:B----4-:R-:W-:Y:S04]  /*53600*/  STL.64 [R1+0x2320], R10 ;  /* 0x0023200a01007387 */ /* 0x010fe80000100a00 */
[----:B---3--:R0:W-:Y:S04]  /*53610*/  STL.64 [R1+0x2318], R8 ;  /* 0x0023180801007387 */ /* 0x0081e80000100a00 */
[----:B0-----:R-:W3:Y:S04]  /*53620*/  LDL.LU R8, [R1+0x1f0] ;  /* 0x0001f00001087983 */ /* 0x001ee80000300800 */
[----:B------:R-:W3:Y:S04]  /*53630*/  LDL.LU R9, [R1+0x1f4] ;  /* 0x0001f40001097983 */ /* 0x000ee80000300800 */
[----:B------:R-:W3:Y:S04]  /*53640*/  LDL.LU R10, [R1+0x1f8] ;  /* 0x0001f800010a7983 */ /* 0x000ee80000300800 */
[----:B------:R-:W4:Y:S04]  /*53650*/  LDL.LU.64 R20, [R1+0x50] ;  /* 0x0000500001147983 */ /* 0x000f280000300a00 */
[----:B------:R-:W5:Y:S01]  /*53660*/  LDL.64 R22, [R1+0x58] ;  /* 0x0000580001167983 */ /* 0x000f620000100a00 */
[----:B------:R-:W-:-:S03]  /*53670*/  MOV R11, R0 ;  /* 0x00000000000b7202 */ /* 0x000fc60000000f00 */
[----:B------:R-:W-:Y:S04]  /*53680*/  STL [R1+0x2000], R3 ;  /* 0x0020000301007387 */ /* 0x000fe80000100800 */
[----:B------:R-:W-:Y:S01]  /*53690*/  STL [R1+0x1ffc], R29 ;  /* 0x001ffc1d01007387 */ /* 0x000fe20000100800 */
[----:B------:R-:W-:-:S03]  /*536a0*/  LOP3.LUT R0, R28, 0x60, RZ, 0x3c, !PT ;  /* 0x000000601c007812 */ /* 0x000fc600078e3cff */
[----:B------:R-:W-:Y:S04]  /*536b0*/  STL [R1+0x1ff8], R2 ;  /* 0x001ff80201007387 */ /* 0x000fe80000100800 */
[----:B------:R-:W-:Y:S04]  /*536c0*/  STL [R1+0x2004], R28 ;  /* 0x0020041c01007387 */ /* 0x000fe80000100800 */
[----:B------:R-:W-:Y:S04]  /*536d0*/  STL.64 [R1+0x590], R12 ;  /* 0x0005900c01007387 */ /* 0x000fe80000100a00 */
[----:B------:R-:W-:Y:S04]  /*536e0*/  STL.64 [R1+0x598], R14 ;  /* 0x0005980e01007387 */ /* 0x000fe80000100a00 */
[----:B------:R-:W0:Y:S04]  /*536f0*/  LDSM.16.M88.4 R12, [R0+UR7+0x60000] ;  /* 0x06000007000c783b */ /* 0x000e280008000200 */
        /* <DEDUP_REMOVED lines=14> */
[----:B0-----:R-:W2:Y:S02]  /*537e0*/  LDL.LU.64 R12, [R1+0x30] ;  /* 0x00003000010c7983 */ /* 0x001ea40000300a00 */
[----:B--2---:R-:W-:-:S15]  /*537f0*/  HMMA.16816.F32.BF16 R4, R16, R12, R4 ;  /* 0x0000000c1004723c */ /* 0x004fde0000041804 */
[----:B------:R-:W-:-:S04]  /*53800*/  NOP ;  /* 0x0000000000007918 */ /* 0x000fc80000000000 */
[----:B------:R0:W-:Y:S04]  /*53810*/  STL.64 [R1+0x600], R4 ;  /* 0x0006000401007387 */ /* 0x0001e80000100a00 */
[----:B------:R-:W-:Y:S04]  /*53820*/  STL.64 [R1+0x608], R6 ;  /* 0x0006080601007387 */ /* 0x000fe80000100a00 */
[----:B0-----:R-:W3:Y:S02]  /*53830*/  LDL.LU.64 R4, [R1+0x2328] ;  /* 0x0023280001047983 */ /* 0x001ee40000300a00 */
[----:B---3--:R-:W-:-:S15]  /*53840*/  HMMA.16816.F32.BF16 R8, R16, R4, R8 ;  /* 0x000000041008723c */ /* 0x008fde0000041808 */
[----:B------:R-:W-:-:S04]  /*53850*/  NOP ;  /* 0x0000000000007918 */ /* 0x000fc80000000000 */
[----:B------:R-:W-:Y:S04]  /*53860*/  STL.64 [R1+0x610], R8 ;  /* 0x0006100801007387 */ /* 0x000fe80000100a00 */
[----:B------:R0:W-:Y:S04]  /*53870*/  STL.64 [R1+0x618], R10 ;  /* 0x0006180a01007387 */ /* 0x0001e80000100a00 */
[----:B0-----:R-:W4:Y:S04]  /*53880*/  LDL.LU.64 R10, [R1+0x2320] ;  /* 0x00232000010a7983 */ /* 0x001f280000300a00 */
[----:B------:R-:W4:Y:S04]  /*53890*/  LDL.LU.64 R8, [R1+0x2318] ;  /* 0x0023180001087983 */ /* 0x000f280000300a00 */
        /* <DEDUP_REMOVED lines=10> */
[----:B0-----:R-:W3:Y:S04]  /*53940*/  LDL.LU R16, [R1+0x180] ;  /* 0x0001800001107983 */ /* 0x001ee80000300800 */
[----:B------:R-:W3:Y:S04]  /*53950*/  LDL.LU R17, [R1+0x184] ;  /* 0x0001840001117983 */ /* 0x000ee80000300800 */
[----:B-1----:R-:W3:Y:S04]  /*53960*/  LDL.LU R18, [R1+0x188] ;  /* 0x0001880001127983 */ /* 0x002ee80000300800 */
[----:B------:R-:W3:Y:S01]  /*53970*/  LDL.LU R19, [R1+0x18c] ;  /* 0x00018c0001137983 */ /* 0x000ee20000300800 */
[----:B------:R-:W-:Y:S01]  /*53980*/  IMAD.MOV.U32 R3, RZ, RZ, R12 ;  /* 0x000000ffff037224 */ /* 0x000fe200078e000c */
[----:B------:R-:W-:Y:S01]  /*53990*/  MOV R2, R13 ;  /* 0x0000000d00027202 */ /* 0x000fe20000000f00 */
[----:B---3--:R-:W-:-:S15]  /*539a0*/  HMMA.16816.F32.BF16 R16, R8, R24, R16 ;  /* 0x000000180810723c */ /* 0x008fde0000041810 */
[----:B------:R-:W-:-:S04]  /*539b0*/  NOP ;  /* 0x0000000000007918 */ /* 0x000fc80000000000 */
[----:B------:R-:W-:Y:S04]  /*539c0*/  STL.64 [R1+0x5e0], R16 ;  /* 0x0005e01001007387 */ /* 0x000fe80000100a00 */
[----:B------:R-:W-:Y:S04]  /*539d0*/  STL.64 [R1+0x5e8], R18 ;  /* 0x0005e81201007387 */ /* 0x000fe80000100a00 */
[----:B------:R-:W0:Y:S01]  /*539e0*/  LDSM.16.M88.4 R16, [R0+UR7+0x61000] ;  /* 0x061000070010783b */ /* 0x000e220008000200 */
[C---:B--2---:R-:W-:Y:S03]  /*539f0*/  HMMA.16816.F32.BF16 R4, R8.reuse, R12, R4 ;  /* 0x0000000c0804723c */ /* 0x044fe60000041804 */
[----:B0-----:R-:W-:Y:S04]  /*53a00*/  STL.64 [R1+0x2258], R18 ;  /* 0x0022581201007387 */ /* 0x001fe80000100a00 */
[----:B------:R0:W-:Y:S04]  /*53a10*/  STL.64 [R1+0x2250], R16 ;  /* 0x0022501001007387 */ /* 0x0001e80000100a00 */
[----:B0-----:R-:W2:Y:S04]  /*53a20*/  LDL.LU R16, [R1+0x170] ;  /* 0x0001700001107983 */ /* 0x001ea80000300800 */
[----:B------:R-:W2:Y:S04]  /*53a30*/  LDL.LU R17, [R1+0x174] ;  /* 0x0001740001117983 */ /* 0x000ea80000300800 */
[----:B------:R-:W2:Y:S04]  /*53a40*/  LDL.LU R18, [R1+0x178] ;  /* 0x0001780001127983 */ /* 0x000ea80000300800 */
[----:B------:R-:W2:Y:S04]  /*53a50*/  LDL.LU R19, [R1+0x17c] ;  /* 0x00017c0001137983 */ /* 0x000ea80000300800 */
[----:B------:R0:W-:Y:S04]  /*53a60*/  STL.64 [R1+0x5d0], R4 ;  /* 0x0005d00401007387 */ /* 0x0001e80000100a00 */
[----:B------:R1:W-:Y:S04]  /*53a70*/  STL.64 [R1+0x5d8], R6 ;  /* 0x0005d80601007387 */ /* 0x0003e80000100a00 */
[----:B0-----:R-:W1:Y:S04]  /*53a80*/  LDL.LU.64 R4, [R1+0x2300] ;  /* 0x0023000001047983 */ /* 0x001e680000300a00 */
[----:B------:R-:W1:Y:S04]  /*53a90*/  LDL.LU.64 R14, [R1+0x22f8] ;  /* 0x0022f800010e7983 */ /* 0x000e680000300a00 */
[----:B------:R-:W1:Y:S02]  /*53aa0*/  LDL.LU.64 R12, [R1+0x22f0] ;  /* 0x0022f000010c7983 */ /* 0x000e640000300a00 */
[----:B-1----:R-:W-:Y:S02]  /*53ab0*/  HMMA.16816.F32.BF16 R4, R8, R4, R12 ;  /* 0x000000040804723c */ /* 0x002fe4000004180c */
[----:B------:R-:W3:Y:S04]  /*53ac0*/  LDL.LU.64 R14, [R1+0x22e8] ;  /* 0x0022e800010e7983 */ /* 0x000ee80000300a00 */
[----:B------:R-:W3:-:S13]  /*53ad0*/  LDL.LU.64 R12, [R1+0x22e0] ;  /* 0x0022e000010c7983 */ /* 0x000eda0000300a00 */
[----:B------:R-:W-:Y:S04]  /*53ae0*/  STL.64 [R1+0x620], R4 ;  /* 0x0006200401007387 */ /* 0x000fe80000100a00 */
[----:B------:R0:W-:Y:S04]  /*53af0*/  STL.64 [R1+0x628], R6 ;  /* 0x0006280601007387 */ /* 0x0001e80000100a00 */
[----:B0-----:R-:W3:Y:S04]  /*53b00*/  LDL.LU.64 R6, [R1+0x22d8] ;  /* 0x0022d80001067983 */ /* 0x001ee80000300a00 */
[----:B------:R-:W3:Y:S01]  /*53b10*/  LDL.LU.64 R4, [R1+0x22d0] ;  /* 0x0022d00001047983 */ /* 0x000ee20000300a00 */
[----:B--2---:R-:W-:Y:S03]  /*53b20*/  HMMA.16816.F32.BF16 R8, R8, R20, R16 ;  /* 0x000000140808723c */ /* 0x004fe60000041810 */
[----:B-----5:R-:W-:Y:S04]  /*53b30*/  STL.64 [R1+0x22a8], R22 ;  /* 0x0022a81601007387 */ /* 0x020fe80000100a00 */
[----:B------:R-:W-:-:S12]  /*53b40*/  STL.64 [R1+0x22a0], R20 ;  /* 0x0022a01401007387 */ /* 0x000fd80000100a00 */
[----:B------:R-:W-:Y:S04]  /*53b50*/  STL.64 [R1+0x580], R8 ;  /* 0x0005800801007387 */ /* 0x000fe80000100a00 */
[----:B------:R3:W-:Y:S02]  /*53b60*/  STL.64 [R1+0x588], R10 ;  /* 0x0005880a01007387 */ /* 0x0007e40000100a00 */
[----:B---3--:R-:W-:Y:S02]  /*53b70*/  HMMA.16816.F32.BF16 R8, R4, R24, R12 ;  /* 0x000000180408723c */ /* 0x008fe4000004180c */
[----:B------:R-:W2:-:S15]  /*53b80*/  LDL.LU R24, [R1+0xd0] ;  /* 0x0000d00001187983 */ /* 0x000e9e0000300800 */
[----:B------:R-:W-:Y:S02]  /*53b90*/  NOP ;  /* 0x0000000000007918 */ /* 0x000fe40000000000 */
[----:B------:R-:W-:Y:S04]  /*53ba0*/  STL.64 [R1+0x530], R8 ;  /* 0x0005300801007387 */ /* 0x000fe80000100a00 */
[----:B------:R-:W-:Y:S04]  /*53bb0*/  STL.64 [R1+0x538], R10 ;  /* 0x0005380a01007387 */ /* 0x000fe80000100a00 */
[----:B------:R-:W2:Y:S04]  /*53bc0*/  LDL.LU R25, [R1+0xd4] ;  /* 0x0000d40001197983 */ /* 0x000ea80000300800 */
[----:B------:R-:W3:Y:S04]  /*53bd0*/  LDL.LU R26, [R1+0xd8] ;  /* 0x0000d800011a7983 */ /* 0x000ee80000300800 */
[----:B------:R-:W3:Y:S04]  /*53be0*/  LDL.LU R27, [R1+0xdc] ;  /* 0x0000dc00011b7983 */ /* 0x000ee80000300800 */
[----:B------:R-:W4:Y:S04]  /*53bf0*/  LDL.LU R16, [R1+0x60] ;  /* 0x0000600001107983 */ /* 0x000f280000300800 */
[----:B------:R-:W4:Y:S04]  /*53c00*/  LDL.LU R17, [R1+0x64] ;  /* 0x0000640001117983 */ /* 0x000f280000300800 */
[----:B------:R-:W5:Y:S04]  /*53c10*/  LDL.LU R18, [R1+0x68] ;  /* 0x0000680001127983 */ /* 0x000f680000300800 */
[----:B------:R-:W5:Y:S04]  /*53c20*/  LDL.LU R19, [R1+0x6c] ;  /* 0x00006c0001137983 */ /* 0x000f680000300800 */
[----:B------:R-:W0:Y:S04]  /*53c30*/  LDSM.16.M88.4 R8, [R0+UR7+0x62000] ;  /* 0x062000070008783b */ /* 0x000e280008000200 */
[----:B-----5:R-:W-:Y:S04]  /*53c40*/  STL.64 [R1+0x2268], R18 ;  /* 0x0022681201007387 */ /* 0x020fe80000100a00 */
[----:B----4-:R1:W-:Y:S04]  /*53c50*/  STL.64 [R1+0x2260], R16 ;  /* 0x0022601001007387 */ /* 0x0103e80000100a00 */
[----:B-1----:R-:W4:Y:S04]  /*53c60*/  LDL.LU R16, [R1+0x110] ;  /* 0x0001100001107983 */ /* 0x002f280000300800 */
[----:B------:R-:W4:Y:S04]  /*53c70*/  LDL.LU R17, [R1+0x114] ;  /* 0x0001140001117983 */ /* 0x000f280000300800 */
[----:B------:R-:W5:Y:S04]  /*53c80*/  LDL.LU R18, [R1+0x118] ;  /* 0x0001180001127983 */ /* 0x000f680000300800 */
        /* <DEDUP_REMOVED lines=27> */
[----:B------:R-:W4:Y:S04]  /*53e40*/  LDL.LU R18, [R1+0x138] ;  /* 0x0001380001127983 */ /* 0x000f280000300800 */
[----:B------:R-:W4:Y:S04]  /*53e50*/  LDL.LU R19, [R1+0x13c] ;  /* 0x00013c0001137983 */ /* 0x000f280000300800 */
[----:B---3--:R-:W-:Y:S04]  /*53e60*/  STL.64 [R1+0x2210], R26 ;  /* 0x0022101a01007387 */ /* 0x008fe80000100a00 */
[----:B------:R1:W-:Y:S04]  /*53e70*/  STL.64 [R1+0x2208], R24 ;  /* 0x0022081801007387 */ /* 0x0003e80000100a00 */
[----:B-1----:R-:W3:Y:S04]  /*53e80*/  LDL.LU R24, [R1+0x10] ;  /* 0x0000100001187983 */ /* 0x002ee80000300800 */
[----:B------:R-:W3:Y:S04]  /*53e90*/  LDL.LU R25, [R1+0x14] ;  /* 0x0000140001197983 */ /* 0x000ee80000300800 */
[----:B------:R-:W5:Y:S04]  /*53ea0*/  LDL.LU R26, [R1+0x18] ;  /* 0x00001800011a7983 */ /* 0x000f680000300800 */
[----:B------:R-:W5:Y:S04]  /*53eb0*/  LDL.LU R27, [R1+0x1c] ;  /* 0x00001c00011b7983 */ /* 0x000f680000300800 */
[----:B-----5:R-:W-:Y:S04]  /*53ec0*/  STL.64 [R1+0x2220], R26 ;  /* 0x0022201a01007387 */ /* 0x020fe80000100a00 */
[----:B---3--:R1:W-:Y:S04]  /*53ed0*/  STL.64 [R1+0x2218], R24 ;  /* 0x0022181801007387 */ /* 0x0083e80000100a00 */
[----:B-1----:R-:W3:Y:S04]  /*53ee0*/  LDL.LU.64 R24, [R1+0x20] ;  /* 0x0000200001187983 */ /* 0x002ee80000300a00 */
[----:B------:R-:W5:Y:S04]  /*53ef0*/  LDL.64 R26, [R1+0x28] ;  /* 0x00002800011a7983 */ /* 0x000f680000100a00 */
[----:B0-----:R-:W-:Y:S04]  /*53f00*/  STL.64 [R1+0x2230], R10 ;  /* 0x0022300a01007387 */ /* 0x001fe80000100a00 */
[----:B------:R0:W-:Y:S04]  /*53f10*/  STL.64 [R1+0x2228], R8 ;  /* 0x0022280801007387 */ /* 0x0001e80000100a00 */
[----:B0-----:R-:W3:Y:S04]  /*53f20*/  LDL.LU R8, [R1+0xf0] ;  /* 0x0000f00001087983 */ /* 0x001ee80000300800 */
[----:B------:R-:W3:Y:S04]  /*53f30*/  LDL.LU R9, [R1+0xf4] ;  /* 0x0000f40001097983 */ /* 0x000ee80000300800 */
[----:B------:R-:W3:Y:S04]  /*53f40*/  LDL.LU R10, [R1+0xf8] ;  /* 0x0000f800010a7983 */ /* 0x000ee80000300800 */
[----:B------:R-:W3:Y:S01]  /*53f50*/  LDL.LU R11, [R1+0xfc] ;  /* 0x0000fc00010b7983 */ /* 0x000ee20000300800 */
[----:B------:R-:W-:Y:S01]  /*53f60*/  IMAD.MOV.U32 R12, RZ, RZ, R3 ;  /* 0x000000ffff0c7224 */ /* 0x000fe200078e0003 */
[----:B------:R-:W-:-:S07]  /*53f70*/  MOV R13, R2 ;  /* 0x00000002000d7202 */ /* 0x000fce0000000f00 */
[C---:B--2---:R-:W-:Y:S01]  /*53f80*/  HMMA.16816.F32.BF16 R12, R4.reuse, R12, R20 ;  /* 0x0000000c040c723c */ /* 0x044fe20000041814 */
[----:B---3--:R0:W-:Y:S04]  /*53f90*/  STL.64 [R1+0x2240], R10 ;  /* 0x0022400a01007387 */ /* 0x0081e80000100a00 */
[----:B------:R-:W-:Y:S04]  /*53fa0*/  STL.64 [R1+0x2238], R8 ;  /* 0x0022380801007387 */ /* 0x000fe80000100a00 */
[----:B0-----:R-:W4:Y:S04]  /*53fb0*/  LDL.64 R10, [R1+0x48] ;  /* 0x00004800010a7983 */ /* 0x001f280000100a00 */
[----:B------:R-:W2:Y:S04]  /*53fc0*/  LDL.LU.64 R22, [R1+0x22c8] ;  /* 0x0022c80001167983 */ /* 0x000ea80000300a00 */
[----:B------:R-:W2:Y:S04]  /*53fd0*/  LDL.LU.64 R20, [R1+0x22c0] ;  /* 0x0022c00001147983 */ /* 0x000ea80000300a00 */
[----:B------:R-:W-:Y:S04]  /*53fe0*/  STL.64 [R1+0x510], R12 ;  /* 0x0005100c01007387 */ /* 0x000fe80000100a00 */
[----:B------:R0:W-:Y:S04]  /*53ff0*/  STL.64 [R1+0x518], R14 ;  /* 0x0005180e01007387 */ /* 0x0001e80000100a00 */
[----:B0-----:R-:W3:Y:S04]  /*54000*/  LDL.LU.64 R14, [R1+0x22b8] ;  /* 0x0022b800010e7983 */ /* 0x001ee80000300a00 */
[----:B------:R-:W3:Y:S01]  /*54010*/  LDL.LU.64 R12, [R1+0x22b0] ;  /* 0x0022b000010c7983 */ /* 0x000ee20000300a00 */
[----:B--2---:R-:W-:-:S15]  /*54020*/  HMMA.16816.F32.BF16 R20, R4, R24, R20 ;  /* 0x000000180414723c */ /* 0x004fde0000041814 */
[----:B------:R-:W-:-:S04]  /*54030*/  NOP ;  /* 0x0000000000007918 */ /* 0x000fc80000000000 */
[----:B------:R-:W-:Y:S04]  /*54040*/  STL.64 [R1+0x4d0], R20 ;  /* 0x0004d01401007387 */ /* 0x000fe80000100a00 */
[----:B------:R0:W-:Y:S04]  /*54050*/  STL.64 [R1+0x4d8], R22 ;  /* 0x0004d81601007387 */ /* 0x0001e80000100a00 */
[----:B0-----:R-:W2:Y:S04]  /*54060*/  LDL.LU.64 R22, [R1+0x22a8] ;  /* 0x0022a80001167983 */ /* 0x001ea80000300a00 */
[----:B------:R-:W3:Y:S02]  /*54070*/  LDL.LU.64 R20, [R1+0x22a0] ;  /* 0x0022a00001147983 */ /* 0x000ee40000300a00 */
[----:B---3--:R-:W-:Y:S02]  /*54080*/  HMMA.16816.F32.BF16 R4, R4, R20, R12 ;  /* 0x000000140404723c */ /* 0x008fe4000004180c */
[----:B------:R-:W4:Y:S04]  /*54090*/  LDL.LU.64 R14, [R1+0x2298] ;  /* 0x00229800010e7983 */ /* 0x000f280000300a00 */
[----:B------:R-:W4:-:S13]  /*540a0*/  LDL.LU.64 R12, [R1+0x2290] ;  /* 0x00229000010c7983 */ /* 0x000f1a0000300a00 */
[----:B------:R-:W-:Y:S04]  /*540b0*/  STL.64 [R1+0x460], R4 ;  /* 0x0004600401007387 */ /* 0x000fe80000100a00 */
[----:B------:R-:W-:Y:S04]  /*540c0*/  STL.64 [R1+0x468], R6 ;  /* 0x0004680601007387 */ /* 0x000fe80000100a00 */
[----:B------:R-:W0:Y:S04]  /*540d0*/  LDSM.16.M88.4 R4, [R0+UR7+0x63000] ;  /* 0x063000070004783b */ /* 0x000e280008000200 */
[----:B0-----:R0:W-:Y:S04]  /*540e0*/  STL.64 [R1+0x21d8], R6 ;  /* 0x0021d80601007387 */ /* 0x0011e80000100a00 */
[----:B------:R-:W-:Y:S04]  /*540f0*/  STL.64 [R1+0x21d0], R4 ;  /* 0x0021d00401007387 */ /* 0x000fe80000100a00 */
[----:B0-----:R-:W3:Y:S01]  /*54100*/  LDL.64 R6, [R1+0x38] ;  /* 0x0000380001067983 */ /* 0x001ee20000100a00 */
[----:B----4-:R-:W-:-:S15]  /*54110*/  HMMA.16816.F32.BF16 R16, R12, R10, R16 ;  /* 0x0000000a0c10723c */ /* 0x010fde0000041810 */
[----:B------:R-:W-:-:S04]  /*54120*/  NOP ;  /* 0x0000000000007918 */ /* 0x000fc80000000000 */
        /* <DEDUP_REMOVED lines=8> */
[----:B0-----:R-:W5:Y:S04]  /*541b0*/  LDL.LU.64 R18, [R1+0x2278] ;  /* 0x0022780001127983 */ /* 0x001f680000300a00 */
[----:B------:R-:W5:Y:S04]  /*541c0*/  LDL.LU.64 R16, [R1+0x2270] ;  /* 0x0022700001107983 */ /* 0x000f680000300a00 */
[----:B------:R0:W-:Y:S04]  /*541d0*/  STL.64 [R1+0x2248], R6 ;  /* 0x0022480601007387 */ /* 0x0001e80000100a00 */
[----:B------:R-:W3:Y:S04]  /*541e0*/  LDL.LU R4, [R1+0x100] ;  /* 0x0001000001047983 */ /* 0x000ee80000300800 */
[----:B------:R-:W3:Y:S04]  /*541f0*/  LDL.LU R5, [R1+0x104] ;  /* 0x0001040001057983 */ /* 0x000ee80000300800 */
[----:B0-----:R-:W3:Y:S04]  /*54200*/  LDL.LU R6, [R1+0x108] ;  /* 0x0001080001067983 */ /* 0x001ee80000300800 */
[----:B------:R-:W3:Y:S01]  /*54210*/  LDL.LU R7, [R1+0x10c] ;  /* 0x00010c0001077983 */ /* 0x000ee20000300800 */
[----:B-----5:R-:W-:-:S15]  /*54220*/  HMMA.16816.F32.BF16 R16, R12, R26, R16 ;  /* 0x0000001a0c10723c */ /* 0x020fde0000041810 */
[----:B------:R-:W-:-:S04]  /*54230*/  NOP ;  /* 0x0000000000007918 */ /* 0x000fc80000000000 */
[----:B------:R-:W-:Y:S04]  /*54240*/  STL.64 [R1+0x400], R16 ;  /* 0x0004001001007387 */ /* 0x000fe80000100a00 */
[----:B------:R0:W-:Y:S04]  /*54250*/  STL.64 [R1+0x408], R18 ;  /* 0x0004081201007387 */ /* 0x0001e80000100a00 */
[----:B0-----:R-:W2:Y:S04]  /*54260*/  LDL.LU.64 R18, [R1+0x2268] ;  /* 0x0022680001127983 */ /* 0x001ea80000300a00 */
[----:B------:R-:W2:Y:S02]  /*54270*/  LDL.LU.64 R16, [R1+0x2260] ;  /* 0x0022600001107983 */ /* 0x000ea40000300a00 */
[----:B--2---:R-:W-:Y:S02]  /*54280*/  HMMA.16816.F32.BF16 R12, R12, R22, R16 ;  /* 0x000000160c0c723c */ /* 0x004fe40000041810 */
[----:B------:R-:W3:Y:S04]  /*54290*/  LDL.LU.64 R18, [R1+0x2258] ;  /* 0x0022580001127983 */ /* 0x000ee80000300a00 */
[----:B------:R-:W3:-:S13]  /*542a0*/  LDL.LU.64 R16, [R1+0x2250] ;  /* 0x0022500001107983 */ /* 0x000eda0000300a00 */
[----:B------:R-:W-:Y:S04]  /*542b0*/  STL.64 [R1+0x3c0], R12 ;  /* 0x0003c00c01007387 */ /* 0x000fe80000100a00 */
[----:B------:R-:W-:Y:S04]  /*542c0*/  STL.64 [R1+0x3c8], R14 ;  /* 0x0003c80e01007387 */ /* 0x000fe80000100a00 */
[----:B------:R-:W0:Y:S01]  /*542d0*/  LDSM.16.M88.4 R12, [R0+UR7+0x64000] ;  /* 0x06400007000c783b */ /* 0x000e220008000200 */
[----:B------:R-:W-:Y:S01]  /*542e0*/  IMAD.MOV.U32 R3, RZ, RZ, R10 ;  /* 0x000000ffff037224 */ /* 0x000fe200078e000a */
[----:B------:R-:W-:-:S02]  /*542f0*/  MOV R2, R11 ;  /* 0x0000000b00027202 */ /* 0x000fc40000000f00 */
[----:B0-----:R-:W-:Y:S04]  /*54300*/  STL.64 [R1+0x21a8], R14 ;  /* 0x0021a80e01007387 */ /* 0x001fe80000100a00 */
        /* <DEDUP_REMOVED lines=9> */
[----:B0-----:R-:W3:Y:S04]  /*543a0*/  LDL.LU.64 R6, [R1+0x2248] ;  /* 0x0022480001067983 */ /* 0x001ee80000300a00 */
[----:B------:R-:W3:Y:S04]  /*543b0*/  LDL.LU.64 R10, [R1+0x2240] ;  /* 0x00224000010a7983 */ /* 0x000ee80000300a00 */
[----:B------:R-:W3:Y:S01]  /*543c0*/  LDL.LU.64 R8, [R1+0x2238] ;  /* 0x0022380001087983 */ /* 0x000ee20000300a00 */
[C---:B--2---:R-:W-:Y:S08]  /*543d0*/  HMMA.16816.F32.BF16 R12, R16.reuse, R26, R12 ;  /* 0x0000001a100c723c */ /* 0x044ff0000004180c */
[----:B---3--:R-:W-:-:S15]  /*543e0*/  HMMA.16816.F32.BF16 R8, R16, R6, R8 ;  /* 0x000000061008723c */ /* 0x008fde0000041808 */
[----:B------:R-:W-:-:S04]  /*543f0*/  NOP ;  /* 0x0000000000007918 */ /* 0x000fc80000000000 */
[----:B------:R-:W-:Y:S04]  /*54400*/  STL.64 [R1+0x390], R8 ;  /* 0x0003900801007387 */ /* 0x000fe80000100a00 */
[----:B------:R0:W-:Y:S04]  /*54410*/  STL.64 [R1+0x398], R10 ;  /* 0x0003980a01007387 */ /* 0x0001e80000100a00 */
[----:B0-----:R-:W2:Y:S04]  /*54420*/  LDL.LU.64 R10, [R1+0x2230] ;  /* 0x00223000010a7983 */ /* 0x001ea80000300a00 */
[----:B------:R-:W2:Y:S04]  /*54430*/  LDL.LU.64 R8, [R1+0x2228] ;  /* 0x0022280001087983 */ /* 0x000ea80000300a00 */
[----:B------:R0:W-:Y:S04]  /*54440*/  STL.64 [R1+0x380], R12 ;  /* 0x0003800c01007387 */ /* 0x0001e80000100a00 */
[----:B------:R-:W-:Y:S01]  /*54450*/  STL.64 [R1+0x388], R14 ;  /* 0x0003880e01007387 */ /* 0x000fe20000100a00 */
[----:B0-----:R-:W-:Y:S01]  /*54460*/  IMAD.MOV.U32 R13, RZ, RZ, R26 ;  /* 0x000000ffff0d7224 */ /* 0x001fe200078e001a */
[----:B------:R-:W-:-:S02]  /*54470*/  MOV R12, R27 ;  /* 0x0000001b000c7202 */ /* 0x000fc40000000f00 */
[----:B------:R-:W3:Y:S04]  /*54480*/  LDL.LU.64 R26, [R1+0x2220] ;  /* 0x00222000011a7983 */ /* 0x000ee80000300a00 */
[----:B------:R-:W3:Y:S02]  /*54490*/  LDL.LU.64 R24, [R1+0x2218] ;  /* 0x0022180001187983 */ /* 0x000ee40000300a00 */
[----:B---3--:R-:W-:Y:S02]  /*544a0*/  HMMA.16816.F32.BF16 R16, R16, R22, R24 ;  /* 0x000000161010723c */ /* 0x008fe40000041818 */
[----:B------:R-:W2:Y:S04]  /*544b0*/  LDL.LU.64 R26, [R1+0x2210] ;  /* 0x00221000011a7983 */ /* 0x000ea80000300a00 */
[----:B------:R-:W2:Y:S04]  /*544c0*/  LDL.LU.64 R24, [R1+0x2208] ;  /* 0x0022080001187983 */ /* 0x000ea80000300a00 */
[----:B------:R0:W-:Y:S04]  /*544d0*/  STL.64 [R1+0x21e0], R22 ;  /* 0x0021e01601007387 */ /* 0x0001e80000100a00 */
[----:B------:R-:W3:Y:S05]  /*544e0*/  LDL.LU R20, [R1+0xc0] ;  /* 0x0000c00001147983 */ /* 0x000eea0000300800 */
[----:B------:R-:W-:Y:S04]  /*544f0*/  STL.64 [R1+0x370], R16 ;  /* 0x0003701001007387 */ /* 0x000fe80000100a00 */
[----:B------:R-:W-:Y:S04]  /*54500*/  STL.64 [R1+0x378], R18 ;  /* 0x0003781201007387 */ /* 0x000fe80000100a00 */
[----:B------:R-:W3:Y:S04]  /*54510*/  LDL.LU R21, [R1+0xc4] ;  /* 0x0000c40001157983 */ /* 0x000ee80000300800 */
[----:B0-----:R-:W3:Y:S04]  /*54520*/  LDL.LU R22, [R1+0xc8] ;  /* 0x0000c80001167983 */ /* 0x001ee80000300800 */
[----:B------:R-:W3:Y:S04]  /*54530*/  LDL.LU R23, [R1+0xcc] ;  /* 0x0000cc0001177983 */ /* 0x000ee80000300800 */
[----:B------:R-:W0:Y:S04]  /*54540*/  LDSM.16.M88.4 R16, [R0+UR7+0x65000] ;  /* 0x065000070010783b */ /* 0x000e280008000200 */
[----:B0-----:R0:W-:Y:S04]  /*54550*/  STL.64 [R1+0x2158], R18 ;  /* 0x0021581201007387 */ /* 0x0011e80000100a00 */
[----:B------:R2:W-:Y:S01]  /*54560*/  STL.64 [R1+0x2150], R16 ;  /* 0x0021501001007387 */ /* 0x0005e20000100a00 */
[----:B0-----:R-:W-:Y:S01]  /*54570*/  IMAD.MOV.U32 R18, RZ, RZ, R3 ;  /* 0x000000ffff127224 */ /* 0x001fe200078e0003 */
[----:B------:R-:W-:Y:S01]  /*54580*/  MOV R19, R2 ;  /* 0x0000000200137202 */ /* 0x000fe20000000f00 */
[----:B------:R-:W-:Y:S01]  /*54590*/  IMAD.MOV.U32 R3, RZ, RZ, R6 ;  /* 0x000000ffff037224 */ /* 0x000fe200078e0006 */
[----:B------:R-:W-:-:S05]  /*545a0*/  MOV R2, R7 ;  /* 0x0000000700027202 */ /* 0x000fca0000000f00 */
[----:B--2---:R-:W-:Y:S01]  /*545b0*/  HMMA.16816.F32.BF16 R16, R8, R18, R24 ;  /* 0x000000120810723c */ /* 0x004fe20000041818 */
[----:B------:R-:W2:Y:S04]  /*545c0*/  LDL.LU.64 R26, [R1+0x2200] ;  /* 0x00220000011a7983 */ /* 0x000ea80000300a00 */
[----:B------:R-:W4:-:S14]  /*545d0*/  LDL.LU.64 R24, [R1+0x21f8] ;  /* 0x0021f80001187983 */ /* 0x000f1c0000300a00 */
[----:B------:R-:W-:Y:S04]  /*545e0*/  STL.64 [R1+0x320], R16 ;  /* 0x0003201001007387 */ /* 0x000fe80000100a00 */
[----:B------:R3:W-:Y:S02]  /*545f0*/  STL.64 [R1+0x328], R18 ;  /* 0x0003281201007387 */ /* 0x0007e40000100a00 */
[----:B---3--:R-:W-:-:S15]  /*54600*/  HMMA.16816.F32.BF16 R16, R8, R6, R20 ;  /* 0x000000060810723c */ /* 0x008fde0000041814 */
[----:B------:R-:W-:-:S04]  /*54610*/  NOP ;  /* 0x0000000000007918 */ /* 0x000fc80000000000 */
[----:B------:R-:W-:Y:S04]  /*54620*/  STL.64 [R1+0x310], R16 ;  /* 0x0003101001007387 */ /* 0x000fe80000100a00 */
[----:B------:R-:W-:Y:S04]  /*54630*/  STL.64 [R1+0x318], R18 ;  /* 0x0003181201007387 */ /* 0x000fe80000100a00 */
[----:B------:R-:W3:Y:S04]  /*54640*/  LDL.LU R4, [R1] ;  /* 0x0000000001047983 */ /* 0x000ee80000300800 */
[----:B------:R-:W3:Y:S04]  /*54650*/  LDL.LU R5, [R1+0x4] ;  /* 0x0000040001057983 */ /* 0x000ee80000300800 */
[----:B------:R-:W5:Y:S04]  /*54660*/  LDL.LU R6, [R1+0x8] ;  /* 0x0000080001067983 */ /* 0x000f680000300800 */
[----:B------:R-:W5:Y:S01]  /*54670*/  LDL.LU R7, [R1+0xc] ;  /* 0x00000c0001077983 */ /* 0x000f620000300800 */
[----:B------:R-:W-:Y:S01]  /*54680*/  MOV R23, R12 ;  /* 0x0000000c00177202 */ /* 0x000fe20000000f00 */
[----:B------:R-:W-:-:S02]  /*54690*/  IMAD.MOV.U32 R22, RZ, RZ, R13 ;  /* 0x000000ffff167224 */ /* 0x000fc400078e000d */
[----:B-----5:R-:W-:Y:S04]  /*546a0*/  STL.64 [R1+0x21f0], R6 ;  /* 0x0021f00601007387 */ /* 0x020fe80000100a00 */
[----:B---3--:R0:W-:Y:S04]  /*546b0*/  STL.64 [R1+0x21e8], R4 ;  /* 0x0021e80401007387 */ /* 0x0081e80000100a00 */
[----:B0-----:R-:W3:Y:S04]  /*546c0*/  LDL.LU R4, [R1+0xb0] ;  /* 0x0000b00001047983 */ /* 0x001ee80000300800 */
[----:B------:R-:W3:Y:S04]  /*546d0*/  LDL.LU R5, [R1+0xb4] ;  /* 0x0000b40001057983 */ /* 0x000ee80000300800 */
[----:B------:R-:W3:Y:S04]  /*546e0*/  LDL.LU R6, [R1+0xb8] ;  /* 0x0000b80001067983 */ /* 0x000ee80000300800 */
[----:B------:R-:W3:Y:S04]  /*546f0*/  LDL.LU R7, [R1+0xbc] ;  /* 0x0000bc0001077983 */ /* 0x000ee80000300800 */
[----:B------:R-:W5:Y:S04]  /*54700*/  LDL.LU R12, [R1+0x90] ;  /* 0x00009000010c7983 */ /* 0x000f680000300800 */
[----:B------:R-:W5:Y:S04]  /*54710*/  LDL.LU R13, [R1+0x94] ;  /* 0x00009400010d7983 */ /* 0x000f680000300800 */
[----:B------:R-:W3:Y:S04]  /*54720*/  LDL.LU R14, [R1+0x98] ;  /* 0x00009800010e7983 */ /* 0x000ee80000300800 */
[----:B------:R-:W3:Y:S01]  /*54730*/  LDL.LU R15, [R1+0x9c] ;  /* 0x00009c00010f7983 */ /* 0x000ee20000300800 */
[----:B----4-:R-:W-:Y:S01]  /*54740*/  MOV R19, R24 ;  /* 0x0000001800137202 */ /* 0x010fe20000000f00 */
[----:B------:R-:W-:Y:S01]  /*54750*/  IMAD.MOV.U32 R18, RZ, RZ, R25 ;  /* 0x000000ffff127224 */ /* 0x000fe200078e0019 */
[----:B--2---:R-:W-:Y:S01]  /*54760*/  MOV R17, R26 ;  /* 0x0000001a00117202 */ /* 0x004fe20000000f00 */
[----:B------:R-:W-:Y:S01]  /*54770*/  IMAD.MOV.U32 R16, RZ, RZ, R27 ;  /* 0x000000ffff107224 */ /* 0x000fe200078e001b */
[----:B---3--:R0:W-:Y:S04]  /*54780*/  STL.64 [R1+0x21b8], R14 ;  /* 0x0021b80e01007387 */ /* 0x0081e80000100a00 */
[----:B-----5:R-:W-:Y:S04]  /*54790*/  STL.64 [R1+0x21b0], R12 ;  /* 0x0021b00c01007387 */ /* 0x020fe80000100a00 */
[----:B0-----:R-:W2:Y:S04]  /*547a0*/  LDL.64 R14, [R1+0x48] ;  /* 0x00004800010e7983 */ /* 0x001ea80000100a00 */
[----:B------:R-:W3:Y:S04]  /*547b0*/  LDL.LU R24, [R1+0x80] ;  /* 0x0000800001187983 */ /* 0x000ee80000300800 */
[----:B------:R-:W3:Y:S04]  /*547c0*/  LDL.LU R25, [R1+0x84] ;  /* 0x0000840001197983 */ /* 0x000ee80000300800 */
[----:B------:R-:W4:Y:S04]  /*547d0*/  LDL.LU R26, [R1+0x88] ;  /* 0x00008800011a7983 */ /* 0x000f280000300800 */
[----:B------:R-:W4:Y:S01]  /*547e0*/  LDL.LU R27, [R1+0x8c] ;  /* 0x00008c00011b7983 */ /* 0x000f220000300800 */
[C---:B------:R-:W-:Y:S03]  /*547f0*/  HMMA.16816.F32.BF16 R20, R8.reuse, R22, R4 ;  /* 0x000000160814723c */ /* 0x040fe60000041804 */
        /* <DEDUP_REMOVED lines=10> */
[----:B------:R-:W5:Y:S04]  /*548a0*/  LDL.LU R18, [R1+0x2f8] ;  /* 0x0002f80001127983 */ /* 0x000f680000300800 */
[----:B------:R-:W5:Y:S04]  /*548b0*/  LDL.LU R19, [R1+0x2fc] ;  /* 0x0002fc0001137983 */ /* 0x000f680000300800 */
[----:B-----5:R-:W-:Y:S04]  /*548c0*/  STL.64 [R1+0x2178], R18 ;  /* 0x0021781201007387 */ /* 0x020fe80000100a00 */
[----:B----4-:R-:W-:Y:S04]  /*548d0*/  STL.64 [R1+0x2170], R16 ;  /* 0x0021701001007387 */ /* 0x010fe80000100a00 */
[----:B------:R-:W4:Y:S04]  /*548e0*/  LDL.LU.64 R6, [R1+0x21f0] ;  /* 0x0021f00001067983 */ /* 0x000f280000300a00 */
[----:B------:R-:W4:Y:S04]  /*548f0*/  LDL.LU.64 R4, [R1+0x21e8] ;  /* 0x0021e80001047983 */ /* 0x000f280000300a00 */
[----:B------:R-:W-:Y:S04]  /*54900*/  STL.64 [R1+0x2b0], R20 ;  /* 0x0002b01401007387 */ /* 0x000fe80000100a00 */
[----:B------:R0:W-:Y:S04]  /*54910*/  STL.64 [R1+0x2b8], R22 ;  /* 0x0002b81601007387 */ /* 0x0001e80000100a00 */
[----:B0-----:R-:W4:Y:S02]  /*54920*/  LDL.LU.64 R22, [R1+0x21e0] ;  /* 0x0021e00001167983 */ /* 0x001f240000300a00 */
[----:B----4-:R-:W-:Y:S02]  /*54930*/  HMMA.16816.F32.BF16 R8, R8, R22, R4 ;  /* 0x000000160808723c */ /* 0x010fe40000041804 */
[----:B------:R-:W3:Y:S04]  /*54940*/  LDL.LU.64 R6, [R1+0x21d8] ;  /* 0x0021d80001067983 */ /* 0x000ee80000300a00 */
[----:B------:R-:W3:-:S13]  /*54950*/  LDL.LU.64 R4, [R1+0x21d0] ;  /* 0x0021d00001047983 */ /* 0x000eda0000300a00 */
[----:B------:R-:W-:Y:S04]  /*54960*/  STL.64 [R1+0x2a0], R8 ;  /* 0x0002a00801007387 */ /* 0x000fe80000100a00 */
[----:B------:R-:W-:Y:S04]  /*54970*/  STL.64 [R1+0x2a8], R10 ;  /* 0x0002a80a01007387 */ /* 0x000fe80000100a00 */
[----:B------:R-:W0:Y:S04]  /*54980*/  LDSM.16.M88.4 R8, [R0+UR7+0x66000] ;  /* 0x066000070008783b */ /* 0x000e280008000200 */
[----:B0-----:R-:W-:Y:S04]  /*54990*/  STL.64 [R1+0x2128], R10 ;  /* 0x0021280a01007387 */ /* 0x001fe80000100a00 */
[----:B------:R0:W-:Y:S04]  /*549a0*/  STL.64 [R1+0x2120], R8 ;  /* 0x0021200801007387 */ /* 0x0001e80000100a00 */
[----:B0-----:R-:W4:Y:S04]  /*549b0*/  LDL.LU R8, [R1+0x340] ;  /* 0x0003400001087983 */ /* 0x001f280000300800 */
[----:B------:R-:W4:Y:S04]  /*549c0*/  LDL.LU R9, [R1+0x344] ;  /* 0x0003440001097983 */ /* 0x000f280000300800 */
[----:B------:R-:W5:Y:S04]  /*549d0*/  LDL.LU R10, [R1+0x348] ;  /* 0x00034800010a7983 */ /* 0x000f680000300800 */
[----:B------:R-:W5:Y:S01]  /*549e0*/  LDL.LU R11, [R1+0x34c] ;  /* 0x00034c00010b7983 */ /* 0x000f620000300800 */
[----:B------:R-:W-:Y:S01]  /*549f0*/  IMAD.MOV.U32 R18, RZ, RZ, R3 ;  /* 0x000000ffff127224 */ /* 0x000fe200078e0003 */
[----:B------:R-:W-:Y:S01]  /*54a00*/  MOV R19, R2 ;  /* 0x0000000200137202 */ /* 0x000fe20000000f00 */
[----:B--2---:R-:W-:Y:S01]  /*54a10*/  IMAD.MOV.U32 R3, RZ, RZ, R14 ;  /* 0x000000ffff037224 */ /* 0x004fe200078e000e */
[----:B------:R-:W-:Y:S01]  /*54a20*/  MOV R2, R15 ;  /* 0x0000000f00027202 */ /* 0x000fe20000000f00 */
[C---:B---3--:R-:W-:Y:S01]  /*54a30*/  HMMA.16816.F32.BF16 R24, R4.reuse, R14, R24 ;  /* 0x0000000e0418723c */ /* 0x048fe20000041818 */
[----:B-----5:R0:W-:Y:S04]  /*54a40*/  STL.64 [R1+0x2138], R10 ;  /* 0x0021380a01007387 */ /* 0x0201e80000100a00 */
[----:B----4-:R-:W-:Y:S04]  /*54a50*/  STL.64 [R1+0x2130], R8 ;  /* 0x0021300801007387 */ /* 0x010fe80000100a00 */
[----:B0-----:R-:W2:Y:S10]  /*54a60*/  LDL.64 R10, [R1+0x28] ;  /* 0x00002800010a7983 */ /* 0x001eb40000100a00 */
[----:B------:R-:W-:Y:S04]  /*54a70*/  STL.64 [R1+0x280], R24 ;  /* 0x0002801801007387 */ /* 0x000fe80000100a00 */
[----:B------:R0:W-:Y:S04]  /*54a80*/  STL.64 [R1+0x288], R26 ;  /* 0x0002881a01007387 */ /* 0x0001e80000100a00 */
[----:B0-----:R-:W2:Y:S04]  /*54a90*/  LDL.LU.64 R26, [R1+0x21c8] ;  /* 0x0021c800011a7983 */ /* 0x001ea80000300a00 */
[----:B------:R-:W2:Y:S04]  /*54aa0*/  LDL.LU.64 R24, [R1+0x21c0] ;  /* 0x0021c00001187983 */ /* 0x000ea80000300a00 */
[----:B------:R-:W3:Y:S04]  /*54ab0*/  LDL.LU.64 R14, [R1+0x21b8] ;  /* 0x0021b800010e7983 */ /* 0x000ee80000300a00 */
[----:B------:R-:W3:Y:S02]  /*54ac0*/  LDL.LU.64 R12, [R1+0x21b0] ;  /* 0x0021b000010c7983 */ /* 0x000ee40000300a00 */
[C---:B---3--:R-:W-:Y:S08]  /*54ad0*/  HMMA.16816.F32.BF16 R12, R4.reuse, R18, R12 ;  /* 0x00000012040c723c */ /* 0x048ff0000004180c */
[C---:B--2---:R-:W-:Y:S11]  /*54ae0*/  HMMA.16816.F32.BF16 R24, R4.reuse, R10, R24 ;  /* 0x0000000a0418723c */ /* 0x044ff60000041818 */
[----:B------:R-:W-:Y:S04]  /*54af0*/  STL.64 [R1+0x240], R12 ;  /* 0x0002400c01007387 */ /* 0x000fe80000100a00 */
[----:B------:R0:W-:Y:S04]  /*54b00*/  STL.64 [R1+0x248], R14 ;  /* 0x0002480e01007387 */ /* 0x0001e80000100a00 */
[----:B0-----:R-:W2:Y:S04]  /*54b10*/  LDL.LU.64 R14, [R1+0x21a8] ;  /* 0x0021a800010e7983 */ /* 0x001ea80000300a00 */
[----:B------:R-:W2:Y:S04]  /*54b20*/  LDL.LU.64 R12, [R1+0x21a0] ;  /* 0x0021a000010c7983 */ /* 0x000ea80000300a00 */
[----:B------:R0:W-:Y:S04]  /*54b30*/  STL.64 [R1+0x2188], R18 ;  /* 0x0021881201007387 */ /* 0x0001e80000100a00 */
[----:B------:R-:W2:Y:S04]  /*54b40*/  LDL.LU R16, [R1+0x2c0] ;  /* 0x0002c00001107983 */ /* 0x000ea80000300800 */
[----:B------:R-:W2:Y:S04]  /*54b50*/  LDL.LU R17, [R1+0x2c4] ;  /* 0x0002c40001117983 */ /* 0x000ea80000300800 */
[----:B0-----:R-:W2:Y:S04]  /*54b60*/  LDL.LU R18, [R1+0x2c8] ;  /* 0x0002c80001127983 */ /* 0x001ea80000300800 */
[----:B------:R-:W2:Y:S04]  /*54b70*/  LDL.LU R19, [R1+0x2cc] ;  /* 0x0002cc0001137983 */ /* 0x000ea80000300800 */
[----:B------:R-:W-:Y:S04]  /*54b80*/  STL.64 [R1+0x180], R24 ;  /* 0x0001801801007387 */ /* 0x000fe80000100a00 */
[----:B------:R0:W-:Y:S04]  /*54b90*/  STL.64 [R1+0x188], R26 ;  /* 0x0001881a01007387 */ /* 0x0001e80000100a00 */
[----:B0-----:R-:W3:Y:S04]  /*54ba0*/  LDL.LU.64 R26, [R1+0x2198] ;  /* 0x00219800011a7983 */ /* 0x001ee80000300a00 */
[----:B------:R-:W3:Y:S04]  /*54bb0*/  LDL.LU.64 R24, [R1+0x2190] ;  /* 0x0021900001187983 */ /* 0x000ee80000300a00 */
[----:B------:R0:W-:Y:S04]  /*54bc0*/  STL.64 [R1+0x2180], R10 ;  /* 0x0021800a01007387 */ /* 0x0001e80000100a00 */
[----:B------:R-:W4:Y:S04]  /*54bd0*/  LDL.LU R8, [R1+0x2d0] ;  /* 0x0002d00001087983 */ /* 0x000f280000300800 */
[----:B------:R-:W4:Y:S04]  /*54be0*/  LDL.LU R9, [R1+0x2d4] ;  /* 0x0002d40001097983 */ /* 0x000f280000300800 */
[----:B0-----:R-:W4:Y:S04]  /*54bf0*/  LDL.LU R10, [R1+0x2d8] ;  /* 0x0002d800010a7983 */ /* 0x001f280000300800 */
[----:B------:R-:W4:Y:S01]  /*54c00*/  LDL.LU R11, [R1+0x2dc] ;  /* 0x0002dc00010b7983 */ /* 0x000f220000300800 */
[----:B---3--:R-:W-:-:S15]  /*54c10*/  HMMA.16816.F32.BF16 R4, R4, R22, R24 ;  /* 0x000000160404723c */ /* 0x008fde0000041818 */
[----:B------:R-:W-:-:S04]  /*54c20*/  NOP ;  /* 0x0000000000007918 */ /* 0x000fc80000000000 */
[----:B------:R-:W-:Y:S04]  /*54c30*/  STL.64 [R1+0x80], R4 ;  /* 0x0000800401007387 */ /* 0x000fe80000100a00 */
[----:B------:R-:W-:Y:S04]  /*54c40*/  STL.64 [R1+0x88], R6 ;  /* 0x0000880601007387 */ /* 0x000fe80000100a00 */
[----:B------:R-:W0:Y:S01]  /*54c50*/  LDSM.16.M88.4 R4, [R0+UR7+0x67000] ;  /* 0x067000070004783b */ /* 0x000e220008000200 */
[----:B------:R-:W-:Y:S01]  /*54c60*/  IMAD.MOV.U32 R26, RZ, RZ, R3 ;  /* 0x000000ffff1a7224 */ /* 0x000fe200078e0003 */
[----:B------:R-:W-:-:S07]  /*54c70*/  MOV R27, R2 ;  /* 0x00000002001b7202 */ /* 0x000fce0000000f00 */
[C---:B--2---:R-:W-:Y:S01]  /*54c80*/  HMMA.16816.F32.BF16 R16, R12.reuse, R26, R16 ;  /* 0x0000001a0c10723c */ /* 0x044fe20000041810 */
[----:B0-----:R-:W-:Y:S04]  /*54c90*/  STL.64 [R1+0x2100], R6 ;  /* 0x0021000601007387 */ /* 0x001fe80000100a00 */
[----:B------:R0:W-:Y:S04]  /*54ca0*/  STL.64 [R1+0x20f8], R4 ;  /* 0x0020f80401007387 */ /* 0x0001e80000100a00 */
[----:B0-----:R-:W2:Y:S04]  /*54cb0*/  LDL.LU R4, [R1+0x330] ;  /* 0x0003300001047983 */ /* 0x001ea80000300800 */
[----:B------:R-:W2:Y:S04]  /*54cc0*/  LDL.LU R5, [R1+0x334] ;  /* 0x0003340001057983 */ /* 0x000ea80000300800 */
[----:B------:R-:W2:Y:S04]  /*54cd0*/  LDL.LU R6, [R1+0x338] ;  /* 0x0003380001067983 */ /* 0x000ea80000300800 */
[----:B------:R-:W2:Y:S04]  /*54ce0*/  LDL.LU R7, [R1+0x33c] ;  /* 0x00033c0001077983 */ /* 0x000ea80000300800 */
[----:B------:R-:W-:Y:S04]  /*54cf0*/  STL.64 [R1+0xd0], R16 ;  /* 0x0000d01001007387 */ /* 0x000fe80000100a00 */
        /* <DEDUP_REMOVED lines=16> */
[----:B0-----:R-:W2:Y:S01]  /*54e00*/  LDL.64 R10, [R1+0x38] ;  /* 0x00003800010a7983 */ /* 0x001ea20000100a00 */
[----:B---3--:R-:W-:Y:S03]  /*54e10*/  HMMA.16816.F32.BF16 R12, R12, R22, R16 ;  /* 0x000000160c0c723c */ /* 0x008fe60000041810 */
[----:B------:R-:W2:Y:S04]  /*54e20*/  LDL.LU.64 R18, [R1+0x2158] ;  /* 0x0021580001127983 */ /* 0x000ea80000300a00 */
[----:B------:R-:W2:Y:S04]  /*54e30*/  LDL.LU.64 R16, [R1+0x2150] ;  /* 0x0021500001107983 */ /* 0x000ea80000300a00 */
[----:B------:R0:W-:Y:S04]  /*54e40*/  STL.64 [R1+0x2140], R22 ;  /* 0x0021401601007387 */ /* 0x0001e80000100a00 */
[----:B------:R-:W3:Y:S04]  /*54e50*/  LDL.LU R20, [R1+0x350] ;  /* 0x0003500001147983 */ /* 0x000ee80000300800 */
[----:B------:R-:W-:Y:S04]  /*54e60*/  STL.64 [R1+0xa0], R12 ;  /* 0x0000a00c01007387 */ /* 0x000fe80000100a00 */
[----:B------:R-:W-:Y:S04]  /*54e70*/  STL.64 [R1+0xa8], R14 ;  /* 0x0000a80e01007387 */ /* 0x000fe80000100a00 */
[----:B------:R-:W1:Y:S04]  /*54e80*/  LDSM.16.M88.4 R12, [R0+UR7+0x68000] ;  /* 0x06800007000c783b */ /* 0x000e680008000200 */
[----:B------:R-:W3:Y:S04]  /*54e90*/  LDL.LU R21, [R1+0x354] ;  /* 0x0003540001157983 */ /* 0x000ee80000300800 */
[----:B0-----:R-:W3:Y:S04]  /*54ea0*/  LDL.LU R22, [R1+0x358] ;  /* 0x0003580001167983 */ /* 0x001ee80000300800 */
[----:B------:R-:W3:Y:S04]  /*54eb0*/  LDL.LU R23, [R1+0x35c] ;  /* 0x00035c0001177983 */ /* 0x000ee80000300800 */
[----:B-1----:R-:W-:Y:S04]  /*54ec0*/  STL.64 [R1+0x20c0], R14 ;  /* 0x0020c00e01007387 */ /* 0x002fe80000100a00 */
[----:B------:R0:W-:Y:S04]  /*54ed0*/  STL.64 [R1+0x20b8], R12 ;  /* 0x0020b80c01007387 */ /* 0x0001e80000100a00 */
[----:B0-----:R-:W4:Y:S04]  /*54ee0*/  LDL.LU R12, [R1+0x300] ;  /* 0x00030000010c7983 */ /* 0x001f280000300800 */
[----:B------:R-:W4:Y:S04]  /*54ef0*/  LDL.LU R13, [R1+0x304] ;  /* 0x00030400010d7983 */ /* 0x000f280000300800 */
[----:B------:R-:W4:Y:S04]  /*54f00*/  LDL.LU R14, [R1+0x308] ;  /* 0x00030800010e7983 */ /* 0x000f280000300800 */
[----:B------:R-:W4:Y:S01]  /*54f10*/  LDL.LU R15, [R1+0x30c] ;  /* 0x00030c00010f7983 */ /* 0x000f220000300800 */
[C---:B--2---:R-:W-:Y:S08]  /*54f20*/  HMMA.16816.F32.BF16 R4, R16.reuse, R10, R4 ;  /* 0x0000000a1004723c */ /* 0x044ff00000041804 */
[----:B----4-:R-:W-:-:S15]  /*54f30*/  HMMA.16816.F32.BF16 R12, R16, R26, R12 ;  /* 0x0000001a100c723c */ /* 0x010fde000004180c */
[----:B------:R-:W-:-:S04]  /*54f40*/  NOP ;  /* 0x0000000000007918 */ /* 0x000fc80000000000 */
[----:B------:R0:W-:Y:S04]  /*54f50*/  STL.64 [R1+0x170], R12 ;  /* 0x0001700c01007387 */ /* 0x0001e80000100a00 */
[----:B------:R1:W-:Y:S04]  /*54f60*/  STL.64 [R1+0x178], R14 ;  /* 0x0001780e01007387 */ /* 0x0003e80000100a00 */
[----:B0-----:R-:W2:Y:S04]  /*54f70*/  LDL.LU R12, [R1+0x360] ;  /* 0x00036000010c7983 */ /* 0x001ea80000300800 */
[----:B------:R-:W2:Y:S04]  /*54f80*/  LDL.LU R13, [R1+0x364] ;  /* 0x00036400010d7983 */ /* 0x000ea80000300800 */
[----:B-1----:R-:W2:Y:S04]  /*54f90*/  LDL.LU R14, [R1+0x368] ;  /* 0x00036800010e7983 */ /* 0x002ea80000300800 */
[----:B------:R-:W2:Y:S04]  /*54fa0*/  LDL.LU R15, [R1+0x36c] ;  /* 0x00036c00010f7983 */ /* 0x000ea80000300800 */
[----:B------:R-:W-:Y:S04]  /*54fb0*/  STL.64 [R1+0x160], R4 ;  /* 0x0001600401007387 */ /* 0x000fe80000100a00 */
[----:B------:R0:W-:Y:S02]  /*54fc0*/  STL.64 [R1+0x168], R6 ;  /* 0x0001680601007387 */ /* 0x0001e40000100a00 */
[----:B0-----:R-:W-:Y:S01]  /*54fd0*/  IMAD.MOV.U32 R7, RZ, RZ, R10 ;  /* 0x000000ffff077224 */ /* 0x001fe200078e000a */
[----:B------:R-:W-:-:S02]  /*54fe0*/  MOV R6, R11 ;  /* 0x0000000b00067202 */ /* 0x000fc40000000f00 */
[----:B------:R-:W3:Y:S02]  /*54ff0*/  LDL.LU.64 R10, [R1+0x2148] ;  /* 0x00214800010a7983 */ /* 0x000ee40000300a00 */
[----:B---3--:R-:W-:Y:S01]  /*55000*/  HMMA.16816.F32.BF16 R20, R16, R10, R20 ;  /* 0x0000000a1014723c */ /* 0x008fe20000041814 */
[----:B------:R-:W-:Y:S01]  /*55010*/  IMAD.MOV.U32 R3, RZ, RZ, R10 ;  /* 0x000000ffff037224 */ /* 0x000fe200078e000a */
[----:B------:R-:W-:-:S15]  /*55020*/  MOV R2, R11 ;  /* 0x0000000b00027202 */ /* 0x000fde0000000f00 */
[----:B------:R-:W-:Y:S02]  /*55030*/  NOP ;  /* 0x0000000000007918 */ /* 0x000fe40000000000 */
[----:B------:R-:W-:Y:S04]  /*55040*/  STL.64 [R1+0x150], R20 ;  /* 0x0001501401007387 */ /* 0x000fe80000100a00 */
[----:B------:R0:W-:Y:S04]  /*55050*/  STL.64 [R1+0x158], R22 ;  /* 0x0001581601007387 */ /* 0x0001e80000100a00 */
[----:B0-----:R-:W3:Y:S04]  /*55060*/  LDL.LU.64 R22, [R1+0x2140] ;  /* 0x0021400001167983 */ /* 0x001ee80000300a00 */
[----:B------:R-:W3:Y:S04]  /*55070*/  LDL.LU.64 R10, [R1+0x2138] ;  /* 0x00213800010a7983 */ /* 0x000ee80000300a00 */
[----:B------:R-:W3:Y:S02]  /*55080*/  LDL.LU.64 R8, [R1+0x2130] ;  /* 0x0021300001087983 */ /* 0x000ee40000300a00 */
[----:B---3--:R-:W-:Y:S02]  /*55090*/  HMMA.16816.F32.BF16 R16, R16, R22, R8 ;  /* 0x000000161010723c */ /* 0x008fe40000041808 */
[----:B------:R-:W2:Y:S04]  /*550a0*/  LDL.LU.64 R10, [R1+0x2128] ;  /* 0x00212800010a7983 */ /* 0x000ea80000300a00 */
[----:B------:R-:W2:Y:S01]  /*550b0*/  LDL.LU.64 R8, [R1+0x2120] ;  /* 0x0021200001087983 */ /* 0x000ea20000300a00 */
[----:B------:R-:W-:Y:S01]  /*550c0*/  IMAD.MOV.U32 R5, RZ, RZ, R22 ;  /* 0x000000ffff057224 */ /* 0x000fe200078e0016 */
[----:B------:R-:W-:-:S02]  /*550d0*/  MOV R4, R23 ;  /* 0x0000001700047202 */ /* 0x000fc40000000f00 */
[----:B------:R-:W-:Y:S09]  /*550e0*/  LDSM.16.M88.4 R20, [R0+UR7+0x6a000] ;  /* 0x06a000070014783b */ /* 0x000ff20008000200 */
[----:B------:R-:W-:Y:S04]  /*550f0*/  STL.64 [R1+0x140], R16 ;  /* 0x0001401001007387 */ /* 0x000fe80000100a00 */
[----:B------:R-:W-:Y:S04]  /*55100*/  STL.64 [R1+0x148], R18 ;  /* 0x0001481201007387 */ /* 0x000fe80000100a00 */
[----:B------:R-:W0:Y:S04]  /*55110*/  LDSM.16.M88.4 R16, [R0+UR7+0x69000] ;  /* 0x069000070010783b */ /* 0x000e280008000200 */
[----:B0-----:R-:W-:Y:S04]  /*55120*/  STL.64 [R1+0x2088], R18 ;  /* 0x0020881201007387 */ /* 0x001fe80000100a00 */
[----:B------:R-:W-:Y:S04]  /*55130*/  STL.64 [R1+0x2080], R16 ;  /* 0x0020801001007387 */ /* 0x000fe80000100a00 */
[----:B------:R0:W-:Y:S04]  /*55140*/  STL.64 [R1+0x2060], R22 ;  /* 0x0020601601007387 */ /* 0x0001e80000100a00 */
[----:B------:R1:W-:Y:S01]  /*55150*/  STL.64 [R1+0x2058], R20 ;  /* 0x0020581401007387 */ /* 0x0003e20000100a00 */
[----:B0-----:R-:W-:Y:S01]  /*55160*/  IMAD.MOV.U32 R22, RZ, RZ, R5 ;  /* 0x000000ffff167224 */ /* 0x001fe200078e0005 */
[----:B------:R-:W-:-:S05]  /*55170*/  MOV R23, R4 ;  /* 0x0000000400177202 */ /* 0x000fca0000000f00 */
[----:B------:R0:W-:Y:S04]  /*55180*/  STL.64 [R1+0x2108], R22 ;  /* 0x0021081601007387 */ /* 0x0001e80000100a00 */
[----:B-1----:R-:W3:Y:S04]  /*55190*/  LDL.LU R20, [R1+0x3e0] ;  /* 0x0003e00001147983 */ /* 0x002ee80000300800 */
[----:B------:R-:W3:Y:S04]  /*551a0*/  LDL.LU R21, [R1+0x3e4] ;  /* 0x0003e40001157983 */ /* 0x000ee80000300800 */
[----:B0-----:R-:W4:Y:S04]  /*551b0*/  LDL.LU R22, [R1+0x3e8] ;  /* 0x0003e80001167983 */ /* 0x001f280000300800 */
[----:B------:R-:W4:Y:S01]  /*551c0*/  LDL.LU R23, [R1+0x3ec] ;  /* 0x0003ec0001177983 */ /* 0x000f220000300800 */
[----:B------:R-:W-:Y:S01]  /*551d0*/  MOV R19, R6 ;  /* 0x0000000600137202 */ /* 0x000fe20000000f00 */
[----:B------:R-:W-:Y:S01]  /*551e0*/  IMAD.MOV.U32 R18, RZ, RZ, R7 ;  /* 0x000000ffff127224 */ /* 0x000fe200078e0007 */
[C---:B--2---:R-:W-:Y:S01]  /*551f0*/  HMMA.16816.F32.BF16 R24, R8.reuse, R26, R12 ;  /* 0x0000001a0818723c */ /* 0x044fe2000004180c */
[----:B----4-:R-:W-:Y:S04]  /*55200*/  STL.64 [R1+0x2118], R22 ;  /* 0x0021181601007387 */ /* 0x010fe80000100a00 */
[----:B---3--:R0:W-:Y:S04]  /*55210*/  STL.64 [R1+0x2110], R20 ;  /* 0x0021101401007387 */ /* 0x0081e80000100a00 */
        /* <DEDUP_REMOVED lines=9> */
[----:B------:R-:W-:Y:S04]  /*552b0*/  STL.64 [R1+0x230], R24 ;  /* 0x0002301801007387 */ /* 0x000fe80000100a00 */
[----:B------:R-:W-:Y:S04]  /*552c0*/  STL.64 [R1+0x238], R26 ;  /* 0x0002381a01007387 */ /* 0x000fe80000100a00 */
        /* <DEDUP_REMOVED lines=9> */
[----:B------:R-:W5:Y:S01]  /*55360*/  LDL.LU R15, [R1+0x4bc] ;  /* 0x0004bc00010f7983 */ /* 0x000f620000300800 */
[----:B--2---:R-:W-:Y:S03]  /*55370*/  HMMA.16816.F32.BF16 R20, R8, R18, R20 ;  /* 0x000000120814723c */ /* 0x004fe60000041814 */
        /* <DEDUP_REMOVED lines=10> */
[----:B------:R-:W2:Y:S04]  /*55420*/  LDL.LU R14, [R1+0x3f8] ;  /* 0x0003f800010e7983 */ /* 0x000ea80000300800 */
[----:B------:R-:W2:Y:S04]  /*55430*/  LDL.LU R15, [R1+0x3fc] ;  /* 0x0003fc00010f7983 */ /* 0x000ea80000300800 */
[----:B0-----:R-:W-:Y:S04]  /*55440*/  STL.64 [R1+0x2010], R26 ;  /* 0x0020101a01007387 */ /* 0x001fe80000100a00 */
[----:B------:R-:W-:Y:S04]  /*55450*/  STL.64 [R1+0x2008], R24 ;  /* 0x0020081801007387 */ /* 0x000fe80000100a00 */
[----:B------:R-:W-:Y:S04]  /*55460*/  STL.64 [R1+0x220], R20 ;  /* 0x0002201401007387 */ /* 0x000fe80000100a00 */
[----:B------:R0:W-:Y:S04]  /*55470*/  STL.64 [R1+0x228], R22 ;  /* 0x0002281601007387 */ /* 0x0001e80000100a00 */
[----:B0-----:R-:W4:Y:S04]  /*55480*/  LDL.LU.64 R22, [R1+0x2118] ;  /* 0x0021180001167983 */ /* 0x001f280000300a00 */
[----:B------:R-:W4:Y:S01]  /*55490*/  LDL.LU.64 R20, [R1+0x2110] ;  /* 0x0021100001147983 */ /* 0x000f220000300a00 */
[----:B------:R-:W-:Y:S01]  /*554a0*/  IMAD.MOV.U32 R26, RZ, RZ, R3 ;  /* 0x000000ffff1a7224 */ /* 0x000fe200078e0003 */
[----:B------:R-:W-:-:S07]  /*554b0*/  MOV R27, R2 ;  /* 0x00000002001b7202 */ /* 0x000fce0000000f00 */
[----:B----4-:R-:W-:-:S15]  /*554c0*/  HMMA.16816.F32.BF16 R20, R8, R26, R20 ;  /* 0x0000001a0814723c */ /* 0x010fde0000041814 */
[----:B------:R-:W-:-:S04]  /*554d0*/  NOP ;  /* 0x0000000000007918 */ /* 0x000fc80000000000 */
[----:B------:R-:W-:Y:S04]  /*554e0*/  STL.64 [R1+0x210], R20 ;  /* 0x0002101401007387 */ /* 0x000fe80000100a00 */
[----:B------:R0:W-:Y:S04]  /*554f0*/  STL.64 [R1+0x218], R22 ;  /* 0x0002181601007387 */ /* 0x0001e80000100a00 */
[----:B0-----:R-:W3:Y:S02]  /*55500*/  LDL.LU.64 R22, [R1+0x2108] ;  /* 0x0021080001167983 */ /* 0x001ee40000300a00 */
[----:B---3--:R-:W-:Y:S02]  /*55510*/  HMMA.16816.F32.BF16 R8, R8, R22, R4 ;  /* 0x000000160808723c */ /* 0x008fe40000041804 */
[----:B------:R-:W2:Y:S04]  /*55520*/  LDL.LU.64 R6, [R1+0x2100] ;  /* 0x0021000001067983 */ /* 0x000ea80000300a00 */
[----:B------:R-:W2:-:S13]  /*55530*/  LDL.LU.64 R4, [R1+0x20f8] ;  /* 0x0020f80001047983 */ /* 0x000e9a0000300a00 */
[----:B------:R-:W-:Y:S04]  /*55540*/  STL.64 [R1+0x130], R8 ;  /* 0x0001300801007387 */ /* 0x000fe80000100a00 */
[----:B------:R0:W-:Y:S04]  /*55550*/  STL.64 [R1+0x138], R10 ;  /* 0x0001380a01007387 */ /* 0x0001e80000100a00 */
[----:B0-----:R-:W2:Y:S02]  /*55560*/  LDL.64 R10, [R1+0x48] ;  /* 0x00004800010a7983 */ /* 0x001ea40000100a00 */
[----:B--2---:R-:W-:Y:S01]  /*55570*/  HMMA.16816.F32.BF16 R12, R4, R10, R12 ;  /* 0x0000000a040c723c */ /* 0x004fe2000004180c */
[----:B------:R-:W-:Y:S01]  /*55580*/  IMAD.MOV.U32 R3, RZ, RZ, R10 ;  /* 0x000000ffff037224 */ /* 0x000fe200078e000a */
[----:B------:R-:W-:-:S02]  /*55590*/  MOV R2, R11 ;  /* 0x0000000b00027202 */ /* 0x000fc40000000f00 */
[----:B------:R-:W0:-:S15]  /*555a0*/  LDSM.16.M88.4 R8, [R0+UR7+0x6c000] ;  /* 0x06c000070008783b */ /* 0x000e1e0008000200 */
[----:B------:R-:W-:Y:S04]  /*555b0*/  STL.64 [R1+0x200], R12 ;  /* 0x0002000c01007387 */ /* 0x000fe80000100a00 */
[----:B------:R1:W-:Y:S04]  /*555c0*/  STL.64 [R1+0x208], R14 ;  /* 0x0002080e01007387 */ /* 0x0003e80000100a00 */
[----:B-1----:R-:W2:Y:S04]  /*555d0*/  LDL.LU.64 R14, [R1+0x20f0] ;  /* 0x0020f000010e7983 */ /* 0x002ea80000300a00 */
[----:B------:R-:W2:Y:S04]  /*555e0*/  LDL.LU.64 R12, [R1+0x20e8] ;  /* 0x0020e800010c7983 */ /* 0x000ea80000300a00 */
[----:B0-----:R-:W-:Y:S04]  /*555f0*/  STL.64 [R1+0x1fc8], R10 ;  /* 0x001fc80a01007387 */ /* 0x001fe80000100a00 */
[----:B------:R0:W-:Y:S04]  /*55600*/  STL.64 [R1+0x1fc0], R8 ;  /* 0x001fc00801007387 */ /* 0x0001e80000100a00 */
        /* <DEDUP_REMOVED lines=10> */
[----:B--2---:R-:W-:Y:S03]  /*556b0*/  HMMA.16816.F32.BF16 R12, R4, R18, R12 ;  /* 0x00000012040c723c */ /* 0x004fe6000004180c */
[----:B----4-:R-:W-:Y:S04]  /*556c0*/  STL.64 [R1+0x20a8], R10 ;  /* 0x0020a80a01007387 */ /* 0x010fe80000100a00 */
[----:B---3--:R-:W-:-:S12]  /*556d0*/  STL.64 [R1+0x20a0], R8 ;  /* 0x0020a00801007387 */ /* 0x008fd80000100a00 */
[----:B------:R-:W-:Y:S04]  /*556e0*/  STL.64 [R1+0x1f0], R12 ;  /* 0x0001f00c01007387 */ /* 0x000fe80000100a00 */
[----:B------:R0:W-:Y:S04]  /*556f0*/  STL.64 [R1+0x1f8], R14 ;  /* 0x0001f80e01007387 */ /* 0x0001e80000100a00 */
[----:B0-----:R-:W2:Y:S04]  /*55700*/  LDL.LU.64 R14, [R1+0x20e0] ;  /* 0x0020e000010e7983 */ /* 0x001ea80000300a00 */
[----:B------:R-:W2:Y:S04]  /*55710*/  LDL.LU.64 R12, [R1+0x20d8] ;  /* 0x0020d800010c7983 */ /* 0x000ea80000300a00 */
[----:B------:R0:W-:Y:S04]  /*55720*/  STL.64 [R1+0x20b0], R18 ;  /* 0x0020b01201007387 */ /* 0x0001e80000100a00 */
[----:B------:R-:W3:Y:S04]  /*55730*/  LDL.LU R16, [R1+0x440] ;  /* 0x0004400001107983 */ /* 0x000ee80000300800 */
[----:B------:R-:W3:Y:S04]  /*55740*/  LDL.LU R17, [R1+0x444] ;  /* 0x0004440001117983 */ /* 0x000ee80000300800 */
[----:B0-----:R-:W3:Y:S04]  /*55750*/  LDL.LU R18, [R1+0x448] ;  /* 0x0004480001127983 */ /* 0x001ee80000300800 */
[----:B------:R-:W3:Y:S01]  /*55760*/  LDL.LU R19, [R1+0x44c] ;  /* 0x00044c0001137983 */ /* 0x000ee20000300800 */
[----:B--2---:R-:W-:-:S15]  /*55770*/  HMMA.16816.F32.BF16 R12, R4, R26, R12 ;  /* 0x0000001a040c723c */ /* 0x004fde000004180c */
[----:B------:R-:W-:-:S04]  /*55780*/  NOP ;  /* 0x0000000000007918 */ /* 0x000fc80000000000 */
[----:B------:R-:W-:Y:S04]  /*55790*/  STL.64 [R1+0x1e0], R12 ;  /* 0x0001e00c01007387 */ /* 0x000fe80000100a00 */
[----:B------:R0:W-:Y:S04]  /*557a0*/  STL.64 [R1+0x1e8], R14 ;  /* 0x0001e80e01007387 */ /* 0x0001e80000100a00 */
[----:B0-----:R-:W2:Y:S04]  /*557b0*/  LDL.LU.64 R14, [R1+0x20d0] ;  /* 0x0020d000010e7983 */ /* 0x001ea80000300a00 */
[----:B------:R-:W2:Y:S01]  /*557c0*/  LDL.LU.64 R12, [R1+0x20c8] ;  /* 0x0020c800010c7983 */ /* 0x000ea20000300a00 */
[----:B------:R-:W-:Y:S01]  /*557d0*/  IMAD.MOV.U32 R10, RZ, RZ, R3 ;  /* 0x000000ffff0a7224 */ /* 0x000fe200078e0003 */
[----:B------:R-:W-:Y:S01]  /*557e0*/  MOV R11, R2 ;  /* 0x00000002000b7202 */ /* 0x000fe20000000f00 */
[----:B--2---:R-:W-:Y:S01]  /*557f0*/  HMMA.16816.F32.BF16 R4, R4, R22, R12 ;  /* 0x000000160404723c */ /* 0x004fe2000004180c */
[----:B------:R-:W3:Y:S04]  /*55800*/  LDL.LU.64 R14, [R1+0x20c0] ;  /* 0x0020c000010e7983 */ /* 0x000ee80000300a00 */
[----:B------:R-:W3:-:S14]  /*55810*/  LDL.LU.64 R12, [R1+0x20b8] ;  /* 0x0020b800010c7983 */ /* 0x000edc0000300a00 */
[----:B------:R0:W-:Y:S04]  /*55820*/  STL.64 [R1+0x120], R4 ;  /* 0x0001200401007387 */ /* 0x0001e80000100a00 */
[----:B------:R1:W-:Y:S04]  /*55830*/  STL.64 [R1+0x128], R6 ;  /* 0x0001280601007387 */ /* 0x0003e80000100a00 */
[----:B0-----:R-:W2:Y:S04]  /*55840*/  LDL.LU R4, [R1+0x4a0] ;  /* 0x0004a00001047983 */ /* 0x001ea80000300800 */
[----:B------:R-:W2:Y:S04]  /*55850*/  LDL.LU R5, [R1+0x4a4] ;  /* 0x0004a40001057983 */ /* 0x000ea80000300800 */
[----:B-1----:R-:W2:Y:S04]  /*55860*/  LDL.LU R6, [R1+0x4a8] ;  /* 0x0004a80001067983 */ /* 0x002ea80000300800 */
[----:B------:R-:W2:Y:S01]  /*55870*/  LDL.LU R7, [R1+0x4ac] ;  /* 0x0004ac0001077983 */ /* 0x000ea20000300800 */
[----:B---3--:R-:W-:Y:S03]  /*55880*/  HMMA.16816.F32.BF16 R8, R12, R10, R16 ;  /* 0x0000000a0c08723c */ /* 0x008fe60000041810 */
[----:B------:R-:W3:-:S15]  /*55890*/  LDL.LU.64 R18, [R1+0x20b0] ;  /* 0x0020b00001127983 */ /* 0x000ede0000300a00 */
[----:B------:R-:W-:Y:S01]  /*558a0*/  NOP ;  /* 0x0000000000007918 */ /* 0x000fe20000000000 */
[----:B------:R-:W-:Y:S04]  /*558b0*/  STL.64 [R1+0x1d0], R8 ;  /* 0x0001d00801007387 */ /* 0x000fe80000100a00 */
[----:B------:R0:W-:Y:S04]  /*558c0*/  STL.64 [R1+0x1d8], R10 ;  /* 0x0001d80a01007387 */ /* 0x0001e80000100a00 */
[----:B0-----:R-:W3:Y:S04]  /*558d0*/  LDL.LU.64 R10, [R1+0x20a8] ;  /* 0x0020a800010a7983 */ /* 0x001ee80000300a00 */
[----:B------:R-:W3:Y:S01]  /*558e0*/  LDL.LU.64 R8, [R1+0x20a0] ;  /* 0x0020a00001087983 */ /* 0x000ee20000300a00 */
[C---:B--2---:R-:W-:Y:S08]  /*558f0*/  HMMA.16816.F32.BF16 R4, R12.reuse, R26, R4 ;  /* 0x0000001a0c04723c */ /* 0x044ff00000041804 */
[----:B---3--:R-:W-:Y:S01]  /*55900*/  HMMA.16816.F32.BF16 R16, R12, R18, R8 ;  /* 0x000000120c10723c */ /* 0x008fe20000041808 */
[----:B------:R-:W2:Y:S04]  /*55910*/  LDL.LU.64 R10, [R1+0x2098] ;  /* 0x00209800010a7983 */ /* 0x000ea80000300a00 */
[----:B------:R-:W2:-:S14]  /*55920*/  LDL.LU.64 R8, [R1+0x2090] ;  /* 0x0020900001087983 */ /* 0x000e9c0000300a00 */
[----:B------:R-:W-:Y:S04]  /*55930*/  STL.64 [R1+0x270], R16 ;  /* 0x0002701001007387 */ /* 0x000fe80000100a00 */
[----:B------:R-:W-:Y:S04]  /*55940*/  STL.64 [R1+0x278], R18 ;  /* 0x0002781201007387 */ /* 0x000fe80000100a00 */
[----:B------:R-:W0:Y:S02]  /*55950*/  LDSM.16.M88.4 R16, [R0+UR7+0x6d000] ;  /* 0x06d000070010783b */ /* 0x000e240008000200 */
[----:B0-----:R-:W-:Y:S01]  /*55960*/  IMAD.MOV.U32 R29, RZ, RZ, R18 ;  /* 0x000000ffff1d7224 */ /* 0x001fe200078e0012 */
[----:B------:R-:W-:Y:S01]  /*55970*/  MOV R2, R19 ;  /* 0x0000001300027202 */ /* 0x000fe20000000f00 */
[----:B------:R-:W-:Y:S01]  /*55980*/  IMAD.MOV.U32 R28, RZ, RZ, R16 ;  /* 0x000000ffff1c7224 */ /* 0x000fe200078e0010 */
[----:B------:R-:W-:Y:S01]  /*55990*/  MOV R3, R17 ;  /* 0x0000001100037202 */ /* 0x000fe20000000f00 */
[----:B------:R-:W3:Y:S04]  /*559a0*/  LDL.LU.64 R18, [R1+0x2088] ;  /* 0x0020880001127983 */ /* 0x000ee80000300a00 */
[----:B------:R-:W3:Y:S04]  /*559b0*/  LDL.LU.64 R16, [R1+0x2080] ;  /* 0x0020800001107983 */ /* 0x000ee80000300a00 */
[----:B------:R-:W4:Y:S04]  /*559c0*/  LDL.LU R24, [R1+0x4e0] ;  /* 0x0004e00001187983 */ /* 0x000f280000300800 */
[----:B------:R-:W-:Y:S04]  /*559d0*/  STL.64 [R1+0x260], R4 ;  /* 0x0002600401007387 */ /* 0x000fe80000100a00 */
[----:B------:R-:W-:Y:S04]  /*559e0*/  STL.64 [R1+0x268], R6 ;  /* 0x0002680601007387 */ /* 0x000fe80000100a00 */
[----:B------:R-:W4:Y:S04]  /*559f0*/  LDL.LU R25, [R1+0x4e4] ;  /* 0x0004e40001197983 */ /* 0x000f280000300800 */
[----:B------:R-:W5:Y:S04]  /*55a00*/  LDL.LU R26, [R1+0x4e8] ;  /* 0x0004e800011a7983 */ /* 0x000f680000300800 */
[----:B------:R-:W5:Y:S04]  /*55a10*/  LDL.LU R27, [R1+0x4ec] ;  /* 0x0004ec00011b7983 */ /* 0x000f680000300800 */
[----:B-----5:R0:W-:Y:S04]  /*55a20*/  STL.64 [R1+0x2020], R26 ;  /* 0x0020201a01007387 */ /* 0x0201e80000100a00 */
[----:B----4-:R-:W-:Y:S04]  /*55a30*/  STL.64 [R1+0x2018], R24 ;  /* 0x0020181801007387 */ /* 0x010fe80000100a00 */
[----:B0-----:R-:W4:Y:S01]  /*55a40*/  LDL.64 R26, [R1+0x28] ;  /* 0x00002800011a7983 */ /* 0x001f220000100a00 */
[----:B--2---:R-:W-:Y:S03]  /*55a50*/  HMMA.16816.F32.BF16 R8, R12, R22, R8 ;  /* 0x000000160c08723c */ /* 0x004fe60000041808 */
[----:B----4-:R-:W-:Y:S04]  /*55a60*/  STL.64 [R1+0x2078], R26 ;  /* 0x0020781a01007387 */ /* 0x010fe80000100a00 */
[----:B------:R-:W2:-:S12]  /*55a70*/  LDL.LU R4, [R1+0x250] ;  /* 0x0002500001047983 */ /* 0x000e980000300800 */
[----:B------:R0:W-:Y:S04]  /*55a80*/  STL.64 [R1+0x1c0], R8 ;  /* 0x0001c00801007387 */ /* 0x0001e80000100a00 */
[----:B------:R1:W-:Y:S04]  /*55a90*/  STL.64 [R1+0x1c8], R10 ;  /* 0x0001c80a01007387 */ /* 0x0003e80000100a00 */
[----:B------:R-:W2:Y:S04]  /*55aa0*/  LDL.LU R5, [R1+0x254] ;  /* 0x0002540001057983 */ /* 0x000ea80000300800 */
[----:B------:R-:W4:Y:S04]  /*55ab0*/  LDL.LU R6, [R1+0x258] ;  /* 0x0002580001067983 */ /* 0x000f280000300800 */
[----:B------:R-:W4:Y:S04]  /*55ac0*/  LDL.LU R7, [R1+0x25c] ;  /* 0x00025c0001077983 */ /* 0x000f280000300800 */
[----:B0-----:R-:W3:Y:S04]  /*55ad0*/  LDL.LU R8, [R1+0x290] ;  /* 0x0002900001087983 */ /* 0x001ee80000300800 */
[----:B------:R-:W3:Y:S04]  /*55ae0*/  LDL.LU R9, [R1+0x294] ;  /* 0x0002940001097983 */ /* 0x000ee80000300800 */
[----:B-1----:R-:W3:Y:S04]  /*55af0*/  LDL.LU R10, [R1+0x298] ;  /* 0x00029800010a7983 */ /* 0x002ee80000300800 */
[----:B------:R-:W3:Y:S04]  /*55b00*/  LDL.LU R11, [R1+0x29c] ;  /* 0x00029c00010b7983 */ /* 0x000ee80000300800 */
        /* <DEDUP_REMOVED lines=14> */
[----:B----4-:R-:W-:Y:S04]  /*55bf0*/  STL.64 [R1+0x2030], R6 ;  /* 0x0020300601007387 */ /* 0x010fe80000100a00 */
[----:B------:R0:W-:Y:S04]  /*55c00*/  STL.64 [R1+0x2028], R4 ;  /* 0x0020280401007387 */ /* 0x0001e80000100a00 */
[----:B0-----:R-:W4:Y:S04]  /*55c10*/  LDL.LU R4, [R1+0x520] ;  /* 0x0005200001047983 */ /* 0x001f280000300800 */
[----:B------:R-:W4:Y:S04]  /*55c20*/  LDL.LU R5, [R1+0x524] ;  /* 0x0005240001057983 */ /* 0x000f280000300800 */
[----:B------:R-:W2:Y:S04]  /*55c30*/  LDL.LU R6, [R1+0x528] ;  /* 0x0005280001067983 */ /* 0x000ea80000300800 */
[----:B------:R-:W2:Y:S04]  /*55c40*/  LDL.LU R7, [R1+0x52c] ;  /* 0x00052c0001077983 */ /* 0x000ea80000300800 */
[----:B--2---:R-:W-:Y:S04]  /*55c50*/  STL.64 [R1+0x2040], R6 ;  /* 0x0020400601007387 */ /* 0x004fe80000100a00 */
[----:B----4-:R0:W-:Y:S04]  /*55c60*/  STL.64 [R1+0x2038], R4 ;  /* 0x0020380401007387 */ /* 0x0101e80000100a00 */
[----:B0-----:R-:W2:Y:S04]  /*55c70*/  LDL.LU R4, [R1+0x4f0] ;  /* 0x0004f00001047983 */ /* 0x001ea80000300800 */
[----:B------:R-:W2:Y:S04]  /*55c80*/  LDL.LU R5, [R1+0x4f4] ;  /* 0x0004f40001057983 */ /* 0x000ea80000300800 */
[----:B------:R-:W4:Y:S04]  /*55c90*/  LDL.LU R6, [R1+0x4f8] ;  /* 0x0004f80001067983 */ /* 0x000f280000300800 */
[----:B------:R-:W4:Y:S04]  /*55ca0*/  LDL.LU R7, [R1+0x4fc] ;  /* 0x0004fc0001077983 */ /* 0x000f280000300800 */
[----:B----4-:R0:W-:Y:S04]  /*55cb0*/  STL.64 [R1+0x2050], R6 ;  /* 0x0020500601007387 */ /* 0x0101e80000100a00 */
[----:B--2---:R-:W-:Y:S04]  /*55cc0*/  STL.64 [R1+0x2048], R4 ;  /* 0x0020480401007387 */ /* 0x004fe80000100a00 */
[----:B0-----:R-:W3:Y:S04]  /*55cd0*/  LDL.64 R6, [R1+0x48] ;  /* 0x0000480001067983 */ /* 0x001ee80000100a00 */
[----:B------:R-:W2:Y:S01]  /*55ce0*/  LDL.LU.64 R14, [R1+0x58] ;  /* 0x00005800010e7983 */ /* 0x000ea20000300a00 */
[----:B---3--:R-:W-:-:S15]  /*55cf0*/  HMMA.16816.F32.BF16 R8, R16, R6, R8 ;  /* 0x000000061008723c */ /* 0x008fde0000041808 */
[----:B------:R-:W-:-:S04]  /*55d00*/  NOP ;  /* 0x0000000000007918 */ /* 0x000fc80000000000 */
[----:B------:R0:W-:Y:S04]  /*55d10*/  STL.64 [R1+0x1b0], R8 ;  /* 0x0001b00801007387 */ /* 0x0001e80000100a00 */
[----:B------:R1:W-:Y:S04]  /*55d20*/  STL.64 [R1+0x1b8], R10 ;  /* 0x0001b80a01007387 */ /* 0x0003e80000100a00 */
[----:B0-----:R-:W3:Y:S04]  /*55d30*/  LDL.LU R8, [R1+0x560] ;  /* 0x0005600001087983 */ /* 0x001ee80000300800 */
[----:B------:R-:W3:Y:S04]  /*55d40*/  LDL.LU R9, [R1+0x564] ;  /* 0x0005640001097983 */ /* 0x000ee80000300800 */
[----:B-1----:R-:W4:Y:S04]  /*55d50*/  LDL.LU R10, [R1+0x568] ;  /* 0x00056800010a7983 */ /* 0x002f280000300800 */
[----:B------:R-:W4:Y:S04]  /*55d60*/  LDL.LU R11, [R1+0x56c] ;  /* 0x00056c00010b7983 */ /* 0x000f280000300800 */
[----:B----4-:R-:W-:Y:S04]  /*55d70*/  STL.64 [R1+0x1fd8], R10 ;  /* 0x001fd80a01007387 */ /* 0x010fe80000100a00 */
[----:B---3--:R0:W-:Y:S04]  /*55d80*/  STL.64 [R1+0x1fd0], R8 ;  /* 0x001fd00801007387 */ /* 0x0081e80000100a00 */
[----:B0-----:R-:W3:Y:S04]  /*55d90*/  LDL.LU R8, [R1+0x5c0] ;  /* 0x0005c00001087983 */ /* 0x001ee80000300800 */
[----:B------:R-:W3:Y:S04]  /*55da0*/  LDL.LU R9, [R1+0x5c4] ;  /* 0x0005c40001097983 */ /* 0x000ee80000300800 */
[----:B------:R-:W4:Y:S04]  /*55db0*/  LDL.LU R10, [R1+0x5c8] ;  /* 0x0005c800010a7983 */ /* 0x000f280000300800 */
[----:B------:R-:W4:Y:S04]  /*55dc0*/  LDL.LU R11, [R1+0x5cc] ;  /* 0x0005cc00010b7983 */ /* 0x000f280000300800 */
[----:B----4-:R0:W-:Y:S04]  /*55dd0*/  STL.64 [R1+0x1fe8], R10 ;  /* 0x001fe80a01007387 */ /* 0x0101e80000100a00 */
[----:B---3--:R-:W-:Y:S04]  /*55de0*/  STL.64 [R1+0x1fe0], R8 ;  /* 0x001fe00801007387 */ /* 0x008fe80000100a00 */
[----:B0-----:R-:W5:Y:S02]  /*55df0*/  LDL.64 R10, [R1+0x38] ;  /* 0x00003800010a7983 */ /* 0x001f640000100a00 */
[----:B-----5:R-:W-:-:S15]  /*55e00*/  HMMA.16816.F32.BF16 R24, R16, R10, R24 ;  /* 0x0000000a1018723c */ /* 0x020fde0000041818 */
[----:B------:R-:W-:-:S04]  /*55e10*/  NOP ;  /* 0x0000000000007918 */ /* 0x000fc80000000000 */
[----:B------:R-:W-:Y:S04]  /*55e20*/  STL.64 [R1+0x1a0], R24 ;  /* 0x0001a01801007387 */ /* 0x000fe80000100a00 */
[----:B------:R0:W-:Y:S04]  /*55e30*/  STL.64 [R1+0x1a8], R26 ;  /* 0x0001a81a01007387 */ /* 0x0001e80000100a00 */
[----:B0-----:R-:W3:Y:S02]  /*55e40*/  LDL.LU.64 R26, [R1+0x2078] ;  /* 0x00207800011a7983 */ /* 0x001ee40000300a00 */
[----:B---3--:R-:W-:-:S15]  /*55e50*/  HMMA.16816.F32.BF16 R20, R16, R26, R20 ;  /* 0x0000001a1014723c */ /* 0x008fde0000041814 */
        /* <DEDUP_REMOVED lines=13> */
[----:B------:R-:W2:Y:S02]  /*55f30*/  LDL.LU R19, [R1+0x47c] ;  /* 0x00047c0001137983 */ /* 0x000ea40000300800 */
[----:B--2---:R-:W-:-:S15]  /*55f40*/  HMMA.16816.F32.BF16 R16, R20, R6, R16 ;  /* 0x000000061410723c */ /* 0x004fde0000041810 */
[----:B------:R-:W-:-:S04]  /*55f50*/  NOP ;  /* 0x0000000000007918 */ /* 0x000fc80000000000 */
[----:B------:R0:W-:Y:S04]  /*55f60*/  STL.64 [R1+0x100], R16 ;  /* 0x0001001001007387 */ /* 0x0001e80000100a00 */
[----:B------:R-:W-:Y:S01]  /*55f70*/  STL.64 [R1+0x108], R18 ;  /* 0x0001081201007387 */ /* 0x000fe20000100a00 */
[----:B0-----:R-:W-:Y:S01]  /*55f80*/  IMAD.MOV.U32 R17, RZ, RZ, R6 ;  /* 0x000000ffff117224 */ /* 0x001fe200078e0006 */
[----:B------:R-:W-:Y:S02]  /*55f90*/  MOV R16, R7 ;  /* 0x0000000700107202 */ /* 0x000fe40000000f00 */
        /* <DEDUP_REMOVED lines=24> */
[----:B------:R1:W-:Y:S04]  /*56120*/  STL.64 [R1+0x98], R22 ;  /* 0x0000981601007387 */ /* 0x0003e80000100a00 */
[----:B------:R-:W3:Y:S04]  /*56130*/  LDL.LU R13, [R1+0x574] ;  /* 0x00057400010d7983 */ /* 0x000ee80000300800 */
[----:B0-----:R-:W3:Y:S04]  /*56140*/  LDL.LU R14, [R1+0x578] ;  /* 0x00057800010e7983 */ /* 0x001ee80000300800 */
[----:B------:R-:W3:Y:S01]  /*56150*/  LDL.LU R15, [R1+0x57c] ;  /* 0x00057c00010f7983 */ /* 0x000ee20000300800 */
[----:B-1----:R-:W-:Y:S01]  /*56160*/  IMAD.MOV.U32 R22, RZ, RZ, R17 ;  /* 0x000000ffff167224 */ /* 0x002fe200078e0011 */
[----:B------:R-:W-:-:S07]  /*56170*/  MOV R23, R16 ;  /* 0x0000001000177202 */ /* 0x000fce0000000f00 */
[----:B--2---:R-:W-:Y:S01]  /*56180*/  HMMA.16816.F32.BF16 R16, R24, R22, R4 ;  /* 0x000000161810723c */ /* 0x004fe20000041804 */
[----:B------:R-:W2:-:S15]  /*56190*/  LDL.LU R4, [R1+0x550] ;  /* 0x0005500001047983 */ /* 0x000e9e0000300800 */
[----:B------:R-:W-:-:S03]  /*561a0*/  NOP ;  /* 0x0000000000007918 */ /* 0x000fc60000000000 */
[----:B------:R-:W-:Y:S04]  /*561b0*/  STL.64 [R1+0x250], R16 ;  /* 0x0002501001007387 */ /* 0x000fe80000100a00 */
[----:B------:R-:W-:Y:S04]  /*561c0*/  STL.64 [R1+0x258], R18 ;  /* 0x0002581201007387 */ /* 0x000fe80000100a00 */
[----:B------:R-:W0:Y:S01]  /*561d0*/  LDSM.16.M88.4 R16, [R0+UR7+0x6e000] ;  /* 0x06e000070010783b */ /* 0x000e220008000200 */
[----:B---3--:R-:W-:Y:S03]  /*561e0*/  HMMA.16816.F32.BF16 R12, R24, R10, R12 ;  /* 0x0000000a180c723c */ /* 0x008fe6000004180c */
[----:B------:R-:W2:Y:S04]  /*561f0*/  LDL.LU R5, [R1+0x554] ;  /* 0x0005540001057983 */ /* 0x000ea80000300800 */
[----:B------:R-:W2:Y:S04]  /*56200*/  LDL.LU R6, [R1+0x558] ;  /* 0x0005580001067983 */ /* 0x000ea80000300800 */
[----:B------:R-:W2:Y:S04]  /*56210*/  LDL.LU R7, [R1+0x55c] ;  /* 0x00055c0001077983 */ /* 0x000ea80000300800 */
[----:B0-----:R0:W-:Y:S04]  /*56220*/  STL.64 [R1+0x1f60], R18 ;  /* 0x001f601201007387 */ /* 0x0011e80000100a00 */
        /* <DEDUP_REMOVED lines=9> */
[----:B------:R0:W-:Y:S04]  /*562c0*/  STL.64 [R1+0x1f90], R18 ;  /* 0x001f901201007387 */ /* 0x0001e80000100a00 */
[----:B------:R-:W-:Y:S04]  /*562d0*/  STL.64 [R1+0x1f88], R16 ;  /* 0x001f881001007387 */ /* 0x000fe80000100a00 */
[----:B------:R1:W-:Y:S04]  /*562e0*/  STL.64 [R1+0x290], R12 ;  /* 0x0002900c01007387 */ /* 0x0003e80000100a00 */
[----:B------:R1:W-:Y:S01]  /*562f0*/  STL.64 [R1+0x298], R14 ;  /* 0x0002980e01007387 */ /* 0x0003e20000100a00 */
[----:B0-----:R-:W-:Y:S01]  /*56300*/  IMAD.MOV.U32 R18, RZ, RZ, R9 ;  /* 0x000000ffff127224 */ /* 0x001fe200078e0009 */
[----:B------:R-:W-:Y:S01]  /*56310*/  MOV R19, R8 ;  /* 0x0000000800137202 */ /* 0x000fe20000000f00 */
[----:B-1----:R-:W-:Y:S01]  /*56320*/  IMAD.MOV.U32 R13, RZ, RZ, R10 ;  /* 0x000000ffff0d7224 */ /* 0x002fe200078e000a */
[----:B------:R-:W2:Y:S01]  /*56330*/  LDL.LU.64 R14, [R1+0x1ff0] ;  /* 0x001ff000010e7983 */ /* 0x000ea20000300a00 */
[----:B------:R-:W-:-:S03]  /*56340*/  MOV R12, R11 ;  /* 0x0000000b000c7202 */ /* 0x000fc60000000f00 */
[----:B------:R-:W2:Y:S04]  /*56350*/  LDL.LU.64 R10, [R1+0x1fe8] ;  /* 0x001fe800010a7983 */ /* 0x000ea80000300a00 */
[----:B------:R-:W2:Y:S02]  /*56360*/  LDL.LU.64 R8, [R1+0x1fe0] ;  /* 0x001fe00001087983 */ /* 0x000ea40000300a00 */
[----:B--2---:R-:W-:-:S15]  /*56370*/  HMMA.16816.F32.BF16 R8, R24, R18, R8 ;  /* 0x000000121808723c */ /* 0x004fde0000041808 */
[----:B------:R-:W-:-:S04]  /*56380*/  NOP ;  /* 0x0000000000007918 */ /* 0x000fc80000000000 */
[----:B------:R-:W-:Y:S04]  /*56390*/  STL.64 [R1+0x2e0], R8 ;  /* 0x0002e00801007387 */ /* 0x000fe80000100a00 */
[----:B------:R0:W-:Y:S04]  /*563a0*/  STL.64 [R1+0x2e8], R10 ;  /* 0x0002e80a01007387 */ /* 0x0001e80000100a00 */
[----:B0-----:R-:W2:Y:S04]  /*563b0*/  LDL.LU.64 R10, [R1+0x1fd8] ;  /* 0x001fd800010a7983 */ /* 0x001ea80000300a00 */
[----:B------:R-:W2:Y:S04]  /*563c0*/  LDL.LU.64 R8, [R1+0x1fd0] ;  /* 0x001fd00001087983 */ /* 0x000ea80000300a00 */
[----:B------:R0:W-:Y:S02]  /*563d0*/  STL.64 [R1+0x1fa0], R18 ;  /* 0x001fa01201007387 */ /* 0x0001e40000100a00 */
[----:B0-----:R-:W-:Y:S01]  /*563e0*/  MOV R19, R12 ;  /* 0x0000000c00137202 */ /* 0x001fe20000000f00 */
[----:B------:R-:W-:Y:S01]  /*563f0*/  IMAD.MOV.U32 R18, RZ, RZ, R13 ;  /* 0x000000ffff127224 */ /* 0x000fe200078e000d */
[----:B--2---:R-:W-:Y:S01]  /*56400*/  HMMA.16816.F32.BF16 R24, R24, R14, R8 ;  /* 0x0000000e1818723c */ /* 0x004fe20000041808 */
[----:B------:R-:W2:Y:S04]  /*56410*/  LDL.LU.64 R10, [R1+0x1fc8] ;  /* 0x001fc800010a7983 */ /* 0x000ea80000300a00 */
[----:B------:R-:W2:Y:S04]  /*56420*/  LDL.LU.64 R8, [R1+0x1fc0] ;  /* 0x001fc00001087983 */ /* 0x000ea80000300a00 */
[----:B------:R0:W-:Y:S04]  /*56430*/  STL.64 [R1+0x1f98], R14 ;  /* 0x001f980e01007387 */ /* 0x0001e80000100a00 */
[----:B------:R-:W2:Y:S06]  /*56440*/  LDL.LU R12, [R1+0x5a0] ;  /* 0x0005a000010c7983 */ /* 0x000eac0000300800 */
[----:B------:R-:W-:Y:S04]  /*56450*/  STL.64 [R1+0x2d0], R24 ;  /* 0x0002d01801007387 */ /* 0x000fe80000100a00 */
[----:B------:R-:W-:Y:S04]  /*56460*/  STL.64 [R1+0x2d8], R26 ;  /* 0x0002d81a01007387 */ /* 0x000fe80000100a00 */
[----:B------:R-:W2:Y:S04]  /*56470*/  LDL.LU R13, [R1+0x5a4] ;  /* 0x0005a400010d7983 */ /* 0x000ea80000300800 */
[----:B0-----:R-:W2:Y:S04]  /*56480*/  LDL.LU R14, [R1+0x5a8] ;  /* 0x0005a800010e7983 */ /* 0x001ea80000300800 */
[----:B------:R-:W2:Y:S04]  /*56490*/  LDL.LU R15, [R1+0x5ac] ;  /* 0x0005ac00010f7983 */ /* 0x000ea80000300800 */
[----:B--2---:R-:W-:Y:S04]  /*564a0*/  STL.64 [R1+0x1fb0], R14 ;  /* 0x001fb00e01007387 */ /* 0x004fe80000100a00 */
[----:B------:R0:W-:Y:S04]  /*564b0*/  STL.64 [R1+0x1fa8], R12 ;  /* 0x001fa80c01007387 */ /* 0x0001e80000100a00 */
[----:B0-----:R-:W2:Y:S04]  /*564c0*/  LDL.LU R12, [R1+0x5b0] ;  /* 0x0005b000010c7983 */ /* 0x001ea80000300800 */
[----:B------:R-:W2:Y:S04]  /*564d0*/  LDL.LU R13, [R1+0x5b4] ;  /* 0x0005b400010d7983 */ /* 0x000ea80000300800 */
[----:B------:R-:W2:Y:S04]  /*564e0*/  LDL.LU R14, [R1+0x5b8] ;  /* 0x0005b800010e7983 */ /* 0x000ea80000300800 */
[----:B------:R-:W2:Y:S01]  /*564f0*/  LDL.LU R15, [R1+0x5bc] ;  /* 0x0005bc00010f7983 */ /* 0x000ea20000300800 */
[----:B------:R-:W-:Y:S03]  /*56500*/  HMMA.16816.F32.BF16 R4, R8, R22, R4 ;  /* 0x000000160804723c */ /* 0x000fe60000041804 */
[----:B------:R-:W3:Y:S04]  /*56510*/  LDL.LU R24, [R1+0x590] ;  /* 0x0005900001187983 */ /* 0x000ee80000300800 */
[----:B------:R-:W3:Y:S04]  /*56520*/  LDL.LU R25, [R1+0x594] ;  /* 0x0005940001197983 */ /* 0x000ee80000300800 */
[----:B------:R-:W3:Y:S04]  /*56530*/  LDL.LU R26, [R1+0x598] ;  /* 0x00059800011a7983 */ /* 0x000ee80000300800 */
[----:B------:R-:W3:Y:S04]  /*56540*/  LDL.LU R27, [R1+0x59c] ;  /* 0x00059c00011b7983 */ /* 0x000ee80000300800 */
[----:B------:R-:W-:Y:S04]  /*56550*/  STL.64 [R1+0x2f0], R4 ;  /* 0x0002f00401007387 */ /* 0x000fe80000100a00 */
[----:B------:R-:W-:Y:S04]  /*56560*/  STL.64 [R1+0x2f8], R6 ;  /* 0x0002f80601007387 */ /* 0x000fe80000100a00 */
[----:B------:R-:W0:Y:S04]  /*56570*/  LDSM.16.M88.4 R4, [R0+UR7+0x6f000] ;  /* 0x06f000070004783b */ /* 0x000e280008000200 */
[----:B0-----:R-:W-:Y:S04]  /*56580*/  STL.64 [R1+0x1f30], R6 ;  /* 0x001f300601007387 */ /* 0x001fe80000100a00 */
[----:B------:R0:W-:Y:S04]  /*56590*/  STL.64 [R1+0x1f28], R4 ;  /* 0x001f280401007387 */ /* 0x0001e80000100a00 */
[----:B0-----:R-:W3:Y:S01]  /*565a0*/  LDL.LU R4, [R1+0x540] ;  /* 0x0005400001047983 */ /* 0x001ee20000300800 */
[----:B------:R-:W-:-:S03]  /*565b0*/  IMAD.MOV.U32 R5, RZ, RZ, R2 ;  /* 0x000000ffff057224 */ /* 0x000fc600078e0002 */
[----:B------:R-:W3:Y:S04]  /*565c0*/  LDL.LU R2, [R1+0x1fb8] ;  /* 0x001fb80001027983 */ /* 0x000ee80000300800 */
[----:B------:R-:W-:Y:S01]  /*565d0*/  STL [R1+0x1438], R0 ;  /* 0x0014380001007387 */ /* 0x000fe20000100800 */
[----:B--2---:R-:W-:Y:S03]  /*565e0*/  HMMA.16816.F32.BF16 R16, R8, R18, R12 ;  /* 0x000000120810723c */ /* 0x004fe6000004180c */
[----:B------:R-:W2:Y:S04]  /*565f0*/  LDL.LU.64 R14, [R1+0x1fb0] ;  /* 0x001fb000010e7983 */ /* 0x000ea80000300a00 */
[----:B------:R-:W2:-:S12]  /*56600*/  LDL.LU.64 R12, [R1+0x1fa8] ;  /* 0x001fa800010c7983 */ /* 0x000e980000300a00 */
[----:B------:R-:W-:Y:S04]  /*56610*/  STL.64 [R1+0x300], R16 ;  /* 0x0003001001007387 */ /* 0x000fe80000100a00 */
[----:B------:R0:W-:Y:S04]  /*56620*/  STL.64 [R1+0x308], R18 ;  /* 0x0003081201007387 */ /* 0x0001e80000100a00 */
[----:B0-----:R-:W2:Y:S01]  /*56630*/  LDL.LU.64 R18, [R1+0x1fa0] ;  /* 0x001fa00001127983 */ /* 0x001ea20000300a00 */
[----:B-----5:R-:W-:Y:S01]  /*56640*/  MOV R6, R29 ;  /* 0x0000001d00067202 */ /* 0x020fe20000000f00 */
[----:B----4-:R-:W-:Y:S01]  /*56650*/  IMAD.MOV.U32 R7, RZ, RZ, R3 ;  /* 0x000000ffff077224 */ /* 0x010fe200078e0003 */
[----:B--2---:R-:W-:Y:S01]  /*56660*/  HMMA.16816.F32.BF16 R16, R8, R18, R12 ;  /* 0x000000120810723c */ /* 0x004fe2000004180c */
[----:B------:R-:W3:-:S15]  /*56670*/  LDL.LU.64 R14, [R1+0x1f98] ;  /* 0x001f9800010e7983 */ /* 0x000ede0000300a00 */
[----:B------:R-:W-:-:S03]  /*56680*/  NOP ;  /* 0x0000000000007918 */ /* 0x000fc60000000000 */
[----:B------:R-:W-:Y:S04]  /*56690*/  STL.64 [R1+0x340], R16 ;  /* 0x0003401001007387 */ /* 0x000fe80000100a00 */
[----:B------:R0:W-:Y:S04]  /*566a0*/  STL.64 [R1+0x348], R18 ;  /* 0x0003481201007387 */ /* 0x0001e80000100a00 */
[----:B0-----:R-:W2:Y:S04]  /*566b0*/  LDL.LU.64 R18, [R1+0x1f90] ;  /* 0x001f900001127983 */ /* 0x001ea80000300a00 */
[----:B------:R-:W2:Y:S01]  /*566c0*/  LDL.LU.64 R16, [R1+0x1f88] ;  /* 0x001f880001107983 */ /* 0x000ea20000300a00 */
[----:B---3--:R-:W-:Y:S01]  /*566d0*/  HMMA.16816.F32.BF16 R4, R8, R14, R4 ;  /* 0x0000000e0804723c */ /* 0x008fe20000041804 */
[----:B------:R-:W-:Y:S01]  /*566e0*/  MOV R3, R14 ;  /* 0x0000000e00037202 */ /* 0x000fe20000000f00 */
[----:B------:R-:W-:Y:S01]  /*566f0*/  IMAD.MOV.U32 R0, RZ, RZ, R15 ;  /* 0x000000ffff007224 */ /* 0x000fe200078e000f */
[----:B------:R-:W-:Y:S04]  /*56700*/  LDSM.16.M88.4 R8, [R2+UR7+0x48080] ;  /* 0x048080070208783b */ /* 0x000fe80008000200 */
[----:B------:R-:W0:-:S12]  /*56710*/  LDSM.16.M88.4 R12, [R28+UR7+0x60080] ;  /* 0x060080071c0c783b */ /* 0x000e180008000200 */
[----:B------:R-:W-:Y:S04]  /*56720*/  STL.64 [R1+0x330], R4 ;  /* 0x0003300401007387 */ /* 0x000fe80000100a00 */
[----:B------:R-:W-:Y:S04]  /*56730*/  STL.64 [R1+0x338], R6 ;  /* 0x0003380601007387 */ /* 0x000fe80000100a00 */
[----:B0-----:R0:W-:Y:S04]  /*56740*/  STL.64 [R1+0x1ec8], R14 ;  /* 0x001ec80e01007387 */ /* 0x0011e80000100a00 */
[----:B------:R-:W-:Y:S01]  /*56750*/  STL.64 [R1+0x1ec0], R12 ;  /* 0x001ec00c01007387 */ /* 0x000fe20000100a00 */
[----:B0-----:R-:W-:Y:S01]  /*56760*/  MOV R14, R3 ;  /* 0x00000003000e7202 */ /* 0x001fe20000000f00 */
[----:B------:R-:W-:-:S05]  /*56770*/  IMAD.MOV.U32 R15, RZ, RZ, R0 ;  /* 0x000000ffff0f7224 */ /* 0x000fca00078e0000 */
[----:B------:R-:W-:Y:S04]  /*56780*/  STL.64 [R1+0x1f70], R14 ;  /* 0x001f700e01007387 */ /* 0x000fe80000100a00 */
[----:B------:R-:W0:Y:S01]  /*56790*/  LDSM.16.M88.4 R12, [R2+UR7+0x40080] ;  /* 0x04008007020c783b */ /* 0x000e220008000200 */
[----:B--2---:R-:W-:Y:S03]  /*567a0*/  HMMA.16816.F32.BF16 R4, R16, R22, R24 ;  /* 0x000000161004723c */ /* 0x004fe60000041818 */
[----:B------:R-:W1:Y:S04]  /*567b0*/  LDSM.16.M88.4 R20, [R2+UR7+0x50080] ;  /* 0x050080070214783b */ /* 0x000e680008000200 */
[----:B------:R-:W2:-:S12]  /*567c0*/  LDSM.16.M88.4 R24, [R2+UR7+0x58080] ;  /* 0x058080070218783b */ /* 0x000e980008000200 */
[----:B------:R-:W-:Y:S01]  /*567d0*/  IMAD.MOV.U32 R3, RZ, RZ, R7 ;  /* 0x000000ffff037224 */ /* 0x000fe200078e0007 */
[----:B------:R-:W-:Y:S01]  /*567e0*/  MOV R29, R6 ;  /* 0x00000006001d7202 */ /* 0x000fe20000000f00 */
[----:B------:R3:W-:Y:S04]  /*567f0*/  STL.64 [R1+0x360], R4 ;  /* 0x0003600401007387 */ /* 0x0007e80000100a00 */
[----:B------:R-:W-:Y:S04]  /*56800*/  STL [R1+0x1ca4], R3 ;  /* 0x001ca40301007387 */ /* 0x000fe80000100800 */
[----:B------:R-:W-:Y:S01]  /*56810*/  STL [R1+0x1ca0], R29 ;  /* 0x001ca01d01007387 */ /* 0x000fe20000100800 */
[----:B---3--:R-:W-:Y:S01]  /*56820*/  MOV R5, R8 ;  /* 0x0000000800057202 */ /* 0x008fe20000000f00 */
[----:B------:R-:W-:-:S02]  /*56830*/  IMAD.MOV.U32 R4, RZ, RZ, R9 ;  /* 0x000000ffff047224 */ /* 0x000fc400078e0009 */
[----:B0-----:R-:W-:Y:S04]  /*56840*/  STL.64 [R1+0x10], R12 ;  /* 0x0000100c01007387 */ /* 0x001fe80000100a00 */
[----:B------:R-:W-:Y:S04]  /*56850*/  STL.64 [R1+0x18], R14 ;  /* 0x0000180e01007387 */ /* 0x000fe80000100a00 */
[----:B------:R-:W-:Y:S04]  /*56860*/  STL.64 [R1], R8 ;  /* 0x0000000801007387 */ /* 0x000fe80000100a00 */
[----:B------:R-:W-:Y:S04]  /*56870*/  STL.64 [R1+0x8], R10 ;  /* 0x0000080a01007387 */ /* 0x000fe80000100a00 */
[----:B------:R0:W-:Y:S04]  /*56880*/  STL.64 [R1+0x1f40], R4 ;  /* 0x001f400401007387 */ /* 0x0001e80000100a00 */
[----:B------:R-:W3:Y:S04]  /*56890*/  LDL.LU.64 R6, [R1+0x48] ;  /* 0x0000480001067983 */ /* 0x000ee80000300a00 */
[----:B------:R-:W4:Y:S04]  /*568a0*/  LDSM.16.M88.4 R8, [R28+UR7+0x61080] ;  /* 0x061080071c08783b */ /* 0x000f280008000200 */
[----:B---3--:R3:W-:Y:S04]  /*568b0*/  STL.64 [R1+0x1f68], R6 ;  /* 0x001f680601007387 */ /* 0x0087e80000100a00 */
[----:B0-----:R-:W5:Y:S04]  /*568c0*/  LDL.LU R4, [R1+0x5f0] ;  /* 0x0005f00001047983 */ /* 0x001f680000300800 */
[----:B------:R-:W5:Y:S04]  /*568d0*/  LDL.LU R5, [R1+0x5f4] ;  /* 0x0005f40001057983 */ /* 0x000f680000300800 */
[----:B---3--:R-:W3:Y:S04]  /*568e0*/  LDL.LU R6, [R1+0x5f8] ;  /* 0x0005f80001067983 */ /* 0x008ee80000300800 */
[----:B------:R-:W3:Y:S04]  /*568f0*/  LDL.LU R7, [R1+0x5fc] ;  /* 0x0005fc0001077983 */ /* 0x000ee80000300800 */
[----:B---3--:R-:W-:Y:S04]  /*56900*/  STL.64 [R1+0x1f80], R6 ;  /* 0x001f800601007387 */ /* 0x008fe80000100a00 */
[----:B-----5:R0:W-:Y:S04]  /*56910*/  STL.64 [R1+0x1f78], R4 ;  /* 0x001f780401007387 */ /* 0x0201e80000100a00 */
[----:B0-----:R-:W3:Y:S04]  /*56920*/  LDL.LU R4, [R1+0x600] ;  /* 0x0006000001047983 */ /* 0x001ee80000300800 */
[----:B------:R-:W3:Y:S04]  /*56930*/  LDL.LU R5, [R1+0x604] ;  /* 0x0006040001057983 */ /* 0x000ee80000300800 */
[----:B------:R-:W3:Y:S04]  /*56940*/  LDL.LU R6, [R1+0x608] ;  /* 0x0006080001067983 */ /* 0x000ee80000300800 */
[----:B------:R-:W3:Y:S04]  /*56950*/  LDL.LU R7, [R1+0x60c] ;  /* 0x00060c0001077983 */ /* 0x000ee80000300800 */
[----:B------:R-:W5:Y:S04]  /*56960*/  LDL.LU R12, [R1+0x610] ;  /* 0x00061000010c7983 */ /* 0x000f680000300800 */
[----:B------:R-:W5:Y:S04]  /*56970*/  LDL.LU R13, [R1+0x614] ;  /* 0x00061400010d7983 */ /* 0x000f680000300800 */
[----:B------:R-:W5:Y:S04]  /*56980*/  LDL.LU R14, [R1+0x618] ;  /* 0x00061800010e7983 */ /* 0x000f680000300800 */
[----:B------:R-:W5:Y:S04]  /*56990*/  LDL.LU R15, [R1+0x61c] ;  /* 0x00061c00010f7983 */ /* 0x000f680000300800 */
[----:B-1----:R-:W-:Y:S04]  /*569a0*/  STL [R1+0x1b6c], R22 ;  /* 0x001b6c1601007387 */ /* 0x002fe80000100800 */
[----:B------:R-:W-:Y:S04]  /*569b0*/  STL [R1+0x1b68], R23 ;  /* 0x001b681701007387 */ /* 0x000fe80000100800 */
        /* <DEDUP_REMOVED lines=11> */
[----:B------:R-:W-:Y:S04]  /*56a70*/  STL [R1+0x1d48], R26 ;  /* 0x001d481a01007387 */ /* 0x000fe80000100800 */
[----:B------:R0:W-:Y:S04]  /*56a80*/  STL [R1+0x1ac0], R27 ;  /* 0x001ac01b01007387 */ /* 0x0001e80000100800 */
[----:B------:R-:W-:Y:S04]  /*56a90*/  STL.64 [R1+0x1ea8], R24 ;  /* 0x001ea81801007387 */ /* 0x000fe80000100a00 */
[----:B0-----:R-:W3:Y:S04]  /*56aa0*/  LDL.LU.64 R26, [R1+0x38] ;  /* 0x00003800011a7983 */ /* 0x001ee80000300a00 */
[----:B----4-:R-:W-:Y:S04]  /*56ab0*/  STL.64 [R1+0x1ea0], R10 ;  /* 0x001ea00a01007387 */ /* 0x010fe80000100a00 */
[----:B------:R3:W-:Y:S02]  /*56ac0*/  STL.64 [R1+0x1e98], R8 ;  /* 0x001e980801007387 */ /* 0x0007e40000100a00 */
[----:B---3--:R-:W-:Y:S02]  /*56ad0*/  HMMA.16816.F32.BF16 R8, R16, R26, R4 ;  /* 0x0000001a1008723c */ /* 0x008fe40000041804 */
[----:B------:R-:W0:-:S15]  /*56ae0*/  LDSM.16.M88.4 R4, [R28+UR7+0x62080] ;  /* 0x062080071c04783b */ /* 0x000e1e0008000200 */
[----:B------:R-:W-:Y:S02]  /*56af0*/  NOP ;  /* 0x0000000000007918 */ /* 0x000fe40000000000 */
[----:B------:R-:W-:Y:S04]  /*56b00*/  STL.64 [R1+0x3f0], R8 ;  /* 0x0003f00801007387 */ /* 0x000fe80000100a00 */
[----:B------:R0:W-:Y:S02]  /*56b10*/  STL.64 [R1+0x3f8], R10 ;  /* 0x0003f80a01007387 */ /* 0x0001e40000100a00 */
[----:B0-----:R-:W-:Y:S01]  /*56b20*/  MOV R10, R4 ;  /* 0x00000004000a7202 */ /* 0x001fe20000000f00 */
[----:B------:R-:W-:Y:S01]  /*56b30*/  IMAD.MOV.U32 R9, RZ, RZ, R5 ;  /* 0x000000ffff097224 */ /* 0x000fe200078e0005 */
[----:B------:R-:W-:Y:S01]  /*56b40*/  MOV R8, R6 ;  /* 0x0000000600087202 */ /* 0x000fe20000000f00 */
[----:B------:R-:W-:Y:S02]  /*56b50*/  IMAD.MOV.U32 R3, RZ, RZ, R7 ;  /* 0x000000ffff037224 */ /* 0x000fe400078e0007 */
[----:B------:R-:W3:Y:S04]  /*56b60*/  LDL.LU.64 R6, [R1+0x1f80] ;  /* 0x001f800001067983 */ /* 0x000ee80000300a00 */
[----:B------:R-:W3:Y:S04]  /*56b70*/  LDL.LU.64 R4, [R1+0x1f78] ;  /* 0x001f780001047983 */ /* 0x000ee80000300a00 */
[----:B------:R0:W-:Y:S04]  /*56b80*/  STL [R1+0x1eb8], R10 ;  /* 0x001eb80a01007387 */ /* 0x0001e80000100800 */
[----:B------:R-:W-:Y:S04]  /*56b90*/  STL.64 [R1+0x1eb0], R8 ;  /* 0x001eb00801007387 */ /* 0x000fe80000100a00 */
[----:B0-----:R-:W5:Y:S02]  /*56ba0*/  LDL.LU.64 R10, [R1+0x28] ;  /* 0x00002800010a7983 */ /* 0x001f640000300a00 */
[----:B-----5:R-:W-:-:S15]  /*56bb0*/  HMMA.16816.F32.BF16 R12, R16, R10, R12 ;  /* 0x0000000a100c723c */ /* 0x020fde000004180c */
[----:B------:R-:W-:-:S04]  /*56bc0*/  NOP ;  /* 0x0000000000007918 */ /* 0x000fc80000000000 */
[----:B------:R-:W-:Y:S04]  /*56bd0*/  STL.64 [R1+0x640], R12 ;  /* 0x0006400c01007387 */ /* 0x000fe80000100a00 */
[----:B------:R0:W-:Y:S01]  /*56be0*/  STL [R1+0x64c], R15 ;  /* 0x00064c0f01007387 */ /* 0x0001e20000100800 */
[----:B------:R-:W-:-:S03]  /*56bf0*/  MOV R2, R14 ;  /* 0x0000000e00027202 */ /* 0x000fc60000000f00 */
[----:B0-----:R-:W3:Y:S04]  /*56c00*/  LDL.LU.64 R14, [R1+0x1f70] ;  /* 0x001f7000010e7983 */ /* 0x001ee80000300a00 */
[----:B------:R-:W-:Y:S01]  /*56c10*/  STL [R1+0x1bc8], R2 ;  /* 0x001bc80201007387 */ /* 0x000fe20000100800 */
[----:B---3--:R-:W-:Y:S03]  /*56c20*/  HMMA.16816.F32.BF16 R16, R16, R14, R4 ;  /* 0x0000000e1010723c */ /* 0x008fe60000041804 */
[----:B------:R-:W2:-:S15]  /*56c30*/  LDL.LU.64 R6, [R1+0x1f68] ;  /* 0x001f680001067983 */ /* 0x000e9e0000300a00 */
[----:B------:R-:W-:Y:S01]  /*56c40*/  NOP ;  /* 0x0000000000007918 */ /* 0x000fe20000000000 */
[----:B------:R-:W-:Y:S04]  /*56c50*/  STL.64 [R1+0x610], R16 ;  /* 0x0006101001007387 */ /* 0x000fe80000100a00 */
[----:B------:R0:W-:Y:S01]  /*56c60*/  STL [R1+0x618], R18 ;  /* 0x0006181201007387 */ /* 0x0001e20000100800 */
        /* <DEDUP_REMOVED lines=9> */
[----:B------:R-:W2:Y:S04]  /*56d00*/  LDL.LU.64 R20, [R1+0x1f48] ;  /* 0x001f480001147983 */ /* 0x000ea80000300a00 */
[----:B------:R-:W3:Y:S01]  /*56d10*/  LDL.LU.64 R4, [R1+0x1f40] ;  /* 0x001f400001047983 */ /* 0x000ee20000300a00 */
[----:B------:R-:W-:Y:S01]  /*56d20*/  MOV R9, R6 ;  /* 0x0000000600097202 */ /* 0x000fe20000000f00 */
[----:B------:R-:W-:Y:S01]  /*56d30*/  IMAD.MOV.U32 R8, RZ, RZ, R7 ;  /* 0x000000ffff087224 */ /* 0x000fe200078e0007 */
[----:B------:R-:W-:Y:S01]  /*56d40*/  MOV R13, R26 ;  /* 0x0000001a000d7202 */ /* 0x000fe20000000f00 */
[----:B------:R-:W-:Y:S01]  /*56d50*/  IMAD.MOV.U32 R12, RZ, RZ, R27 ;  /* 0x000000ffff0c7224 */ /* 0x000fe200078e001b */
[----:B---3--:R-:W-:Y:S01]  /*56d60*/  MOV R24, R5 ;  /* 0x0000000500187202 */ /* 0x008fe20000000f00 */
[----:B------:R-:W-:-:S02]  /*56d70*/  IMAD.MOV.U32 R25, RZ, RZ, R4 ;  /* 0x000000ffff197224 */ /* 0x000fc400078e0004 */
[----:B------:R-:W0:Y:S01]  /*56d80*/  LDSM.16.M88.4 R4, [R28+UR7+0x63080] ;  /* 0x063080071c04783b */ /* 0x000e220008000200 */
[----:B--2---:R-:W-:-:S15]  /*56d90*/  HMMA.16816.F32.BF16 R20, R16, R26, R20 ;  /* 0x0000001a1014723c */ /* 0x004fde0000041814 */
[----:B------:R-:W-:-:S04]  /*56da0*/  NOP ;  /* 0x0000000000007918 */ /* 0x000fc80000000000 */
[----:B------:R1:W-:Y:S01]  /*56db0*/  STL [R1+0x5f4], R21 ;  /* 0x0005f41501007387 */ /* 0x0003e20000100800 */
[----:B------:R-:W-:-:S03]  /*56dc0*/  MOV R2, R20 ;  /* 0x0000001400027202 */ /* 0x000fc60000000f00 */
[----:B------:R2:W-:Y:S01]  /*56dd0*/  STL [R1+0x5f8], R22 ;  /* 0x0005f81601007387 */ /* 0x0005e20000100800 */
[----:B------:R-:W-:-:S03]  /*56de0*/  IMAD.MOV.U32 R0, RZ, RZ, R23 ;  /* 0x000000ffff007224 */ /* 0x000fc600078e0017 */
[----:B------:R-:W3:Y:S04]  /*56df0*/  LDL.LU R20, [R1+0x620] ;  /* 0x0006200001147983 */ /* 0x000ee80000300800 */
[----:B-1----:R-:W3:Y:S04]  /*56e00*/  LDL.LU R21, [R1+0x624] ;  /* 0x0006240001157983 */ /* 0x002ee80000300800 */
[----:B--2---:R-:W3:Y:S04]  /*56e10*/  LDL.LU R22, [R1+0x628] ;  /* 0x0006280001167983 */ /* 0x004ee80000300800 */
[----:B------:R-:W3:Y:S04]  /*56e20*/  LDL.LU R23, [R1+0x62c] ;  /* 0x00062c0001177983 */ /* 0x000ee80000300800 */
[----:B------:R-:W-:Y:S04]  /*56e30*/  STL [R1+0x1d50], R0 ;  /* 0x001d500001007387 */ /* 0x000fe80000100800 */
[----:B------:R-:W-:Y:S01]  /*56e40*/  STL [R1+0x1d4c], R2 ;  /* 0x001d4c0201007387 */ /* 0x000fe20000100800 */
[----:B0-----:R-:W-:Y:S01]  /*56e50*/  MOV R27, R4 ;  /* 0x00000004001b7202 */ /* 0x001fe20000000f00 */
[----:B------:R-:W-:-:S05]  /*56e60*/  IMAD.MOV.U32 R26, RZ, RZ, R5 ;  /* 0x000000ffff1a7224 */ /* 0x000fca00078e0005 */
[----:B------:R-:W-:Y:S04]  /*56e70*/  STL.64 [R1+0x1ed8], R26 ;  /* 0x001ed81a01007387 */ /* 0x000fe80000100a00 */
[----:B------:R0:W-:Y:S04]  /*56e80*/  STL.64 [R1+0x1ed0], R24 ;  /* 0x001ed01801007387 */ /* 0x0001e80000100a00 */
[----:B0-----:R-:W2:Y:S04]  /*56e90*/  LDL.LU R24, [R1+0x460] ;  /* 0x0004600001187983 */ /* 0x001ea80000300800 */
[----:B------:R-:W2:Y:S04]  /*56ea0*/  LDL.LU R25, [R1+0x464] ;  /* 0x0004640001197983 */ /* 0x000ea80000300800 */
[----:B------:R-:W4:Y:S04]  /*56eb0*/  LDL.LU R26, [R1+0x468] ;  /* 0x00046800011a7983 */ /* 0x000f280000300800 */
[----:B------:R-:W4:Y:S04]  /*56ec0*/  LDL.LU R27, [R1+0x46c] ;  /* 0x00046c00011b7983 */ /* 0x000f280000300800 */
[----:B------:R-:W5:Y:S01]  /*56ed0*/  LDL.LU R4, [R1+0x580] ;  /* 0x0005800001047983 */ /* 0x000f620000300800 */
[----:B------:R-:W-:-:S03]  /*56ee0*/  MOV R2, R6 ;  /* 0x0000000600027202 */ /* 0x000fc60000000f00 */
[----:B------:R-:W5:Y:S01]  /*56ef0*/  LDL.LU R5, [R1+0x584] ;  /* 0x0005840001057983 */ /* 0x000f620000300800 */
[----:B------:R-:W-:-:S03]  /*56f00*/  IMAD.MOV.U32 R0, RZ, RZ, R7 ;  /* 0x000000ffff007224 */ /* 0x000fc600078e0007 */
[----:B------:R-:W5:Y:S04]  /*56f10*/  LDL.LU R6, [R1+0x588] ;  /* 0x0005880001067983 */ /* 0x000f680000300800 */
[----:B------:R-:W5:Y:S04]  /*56f20*/  LDL.LU R7, [R1+0x58c] ;  /* 0x00058c0001077983 */ /* 0x000f680000300800 */
[----:B----4-:R-:W-:Y:S04]  /*56f30*/  STL.64 [R1+0x1ee8], R26 ;  /* 0x001ee81a01007387 */ /* 0x010fe80000100a00 */
[----:B--2---:R0:W-:Y:S04]  /*56f40*/  STL.64 [R1+0x1ee0], R24 ;  /* 0x001ee01801007387 */ /* 0x0041e80000100a00 */
[----:B0-----:R-:W2:Y:S04]  /*56f50*/  LDL.LU R24, [R1+0x4d0] ;  /* 0x0004d00001187983 */ /* 0x001ea80000300800 */
[----:B------:R-:W2:Y:S04]  /*56f60*/  LDL.LU R25, [R1+0x4d4] ;  /* 0x0004d40001197983 */ /* 0x000ea80000300800 */
[----:B------:R-:W4:Y:S04]  /*56f70*/  LDL.LU R26, [R1+0x4d8] ;  /* 0x0004d800011a7983 */ /* 0x000f280000300800 */
[----:B------:R-:W4:Y:S01]  /*56f80*/  LDL.LU R27, [R1+0x4dc] ;  /* 0x0004dc00011b7983 */ /* 0x000f220000300800 */
[----:B---3--:R-:W-:Y:S03]  /*56f90*/  HMMA.16816.F32.BF16 R20, R16, R10, R20 ;  /* 0x0000000a1014723c */ /* 0x008fe60000041814 */
[----:B----4-:R0:W-:Y:S04]  /*56fa0*/  STL.64 [R1+0x1ef8], R26 ;  /* 0x001ef81a01007387 */ /* 0x0101e80000100a00 */
[----:B--2---:R-:W-:Y:S01]  /*56fb0*/  STL.64 [R1+0x1ef0], R24 ;  /* 0x001ef01801007387 */ /* 0x004fe20000100a00 */
[----:B0-----:R-:W-:Y:S01]  /*56fc0*/  MOV R26, R13 ;  /* 0x0000000d001a7202 */ /* 0x001fe20000000f00 */
[----:B------:R-:W-:-:S05]  /*56fd0*/  IMAD.MOV.U32 R27, RZ, RZ, R12 ;  /* 0x000000ffff1b7224 */ /* 0x000fca00078e000c */
[----:B------:R0:W-:Y:S05]  /*56fe0*/  STL.64 [R1+0x1f10], R26 ;  /* 0x001f101a01007387 */ /* 0x0001ea0000100a00 */
[----:B------:R1:W-:Y:S04]  /*56ff0*/  STL.64 [R1+0x630], R20 ;  /* 0x0006301401007387 */ /* 0x0003e80000100a00 */
[----:B------:R-:W-:Y:S01]  /*57000*/  STL.64 [R1+0x638], R22 ;  /* 0x0006381601007387 */ /* 0x000fe20000100a00 */
[----:B------:R-:W-:Y:S01]  /*57010*/  MOV R13, R10 ;  /* 0x0000000a000d7202 */ /* 0x000fe20000000f00 */
[----:B------:R-:W-:-:S02]  /*57020*/  IMAD.MOV.U32 R12, RZ, RZ, R11 ;  /* 0x000000ffff0c7224 */ /* 0x000fc400078e000b */
[----:B0-----:R-:W-:Y:S01]  /*57030*/  IMAD.MOV.U32 R27, RZ, RZ, R8 ;  /* 0x000000ffff1b7224 */ /* 0x001fe200078e0008 */
[----:B-1----:R-:W2:Y:S01]  /*57040*/  LDL.LU.64 R20, [R1+0x1f38] ;  /* 0x001f380001147983 */ /* 0x002ea20000300a00 */
[----:B------:R-:W-:-:S03]  /*57050*/  MOV R26, R9 ;  /* 0x00000009001a7202 */ /* 0x000fc60000000f00 */
        /* <DEDUP_REMOVED lines=10> */
[----:B-----5:R-:W-:Y:S03]  /*57100*/  HMMA.16816.F32.BF16 R16, R16, R14, R4 ;  /* 0x0000000e1010723c */ /* 0x020fe60000041804 */
[----:B----4-:R-:W-:Y:S04]  /*57110*/  STL.64 [R1+0x1f20], R10 ;  /* 0x001f200a01007387 */ /* 0x010fe80000100a00 */
[----:B---3--:R0:W-:Y:S04]  /*57120*/  STL.64 [R1+0x1f18], R8 ;  /* 0x001f180801007387 */ /* 0x0081e80000100a00 */
[----:B0-----:R-:W3:Y:S04]  /*57130*/  LDL.LU R8, [R1+0x530] ;  /* 0x0005300001087983 */ /* 0x001ee80000300800 */
[----:B------:R-:W3:Y:S04]  /*57140*/  LDL.LU R9, [R1+0x534] ;  /* 0x0005340001097983 */ /* 0x000ee80000300800 */
[----:B------:R-:W3:Y:S04]  /*57150*/  LDL.LU R10, [R1+0x538] ;  /* 0x00053800010a7983 */ /* 0x000ee80000300800 */
[----:B------:R-:W3:Y:S04]  /*57160*/  LDL.LU R11, [R1+0x53c] ;  /* 0x00053c00010b7983 */ /* 0x000ee80000300800 */
[----:B------:R-:W3:Y:S04]  /*57170*/  LDL.LU.64 R6, [R1+0x1f30] ;  /* 0x001f300001067983 */ /* 0x000ee80000300a00 */
[----:B------:R-:W3:Y:S01]  /*57180*/  LDL.LU.64 R4, [R1+0x1f28] ;  /* 0x001f280001047983 */ /* 0x000ee20000300a00 */
[----:B------:R-:W-:Y:S01]  /*57190*/  IMAD.MOV.U32 R23, RZ, RZ, R19 ;  /* 0x000000ffff177224 */ /* 0x000fe200078e0013 */
[----:B------:R-:W-:-:S02]  /*571a0*/  MOV R22, R18 ;  /* 0x0000001200167202 */ /* 0x000fc40000000f00 */
[----:B------:R-:W-:Y:S04]  /*571b0*/  STL.64 [R1+0x620], R16 ;  /* 0x0006201001007387 */ /* 0x000fe80000100a00 */
[----:B------:R-:W-:Y:S04]  /*571c0*/  STL [R1+0x1b74], R23 ;  /* 0x001b741701007387 */ /* 0x000fe80000100800 */
[----:B------:R-:W-:Y:S01]  /*571d0*/  STL [R1+0x1b70], R22 ;  /* 0x001b701601007387 */ /* 0x000fe20000100800 */
[----:B---3--:R-:W-:Y:S03]  /*571e0*/  HMMA.16816.F32.BF16 R24, R4, R26, R8 ;  /* 0x0000001a0418723c */ /* 0x008fe60000041808 */
[----:B------:R-:W3:Y:S04]  /*571f0*/  LDL.LU.64 R10, [R1+0x1f20] ;  /* 0x001f2000010a7983 */ /* 0x000ee80000300a00 */
[----:B------:R-:W3:-:S12]  /*57200*/  LDL.LU.64 R8, [R1+0x1f18] ;  /* 0x001f180001087983 */ /* 0x000ed80000300a00 */
[----:B------:R-:W-:Y:S04]  /*57210*/  STL.64 [R1+0x5e0], R24 ;  /* 0x0005e01801007387 */ /* 0x000fe80000100a00 */
[----:B------:R0:W-:Y:S04]  /*57220*/  STL.64 [R1+0x5e8], R26 ;  /* 0x0005e81a01007387 */ /* 0x0001e80000100a00 */
[----:B0-----:R-:W3:Y:S02]  /*57230*/  LDL.LU.64 R26, [R1+0x1f10] ;  /* 0x001f1000011a7983 */ /* 0x001ee40000300a00 */
[----:B---3--:R-:W-:Y:S02]  /*57240*/  HMMA.16816.F32.BF16 R24, R4, R26, R8 ;  /* 0x0000001a0418723c */ /* 0x008fe40000041808 */
[----:B------:R-:W3:Y:S04]  /*57250*/  LDL.LU.64 R10, [R1+0x1f08] ;  /* 0x001f0800010a7983 */ /* 0x000ee80000300a00 */
[----:B------:R-:W3:-:S13]  /*57260*/  LDL.LU.64 R8, [R1+0x1f00] ;  /* 0x001f000001087983 */ /* 0x000eda0000300a00 */
[----:B------:R-:W-:Y:S01]  /*57270*/  MOV R23, R26 ;  /* 0x0000001a00177202 */ /* 0x000fe20000000f00 */
[----:B------:R0:W-:Y:S01]  /*57280*/  STL.64 [R1+0x5d0], R24 ;  /* 0x0005d01801007387 */ /* 0x0001e20000100a00 */
[----:B------:R-:W-:-:S03]  /*57290*/  IMAD.MOV.U32 R22, RZ, RZ, R27 ;  /* 0x000000ffff167224 */ /* 0x000fc600078e001b */
[----:B------:R-:W4:Y:S04]  /*572a0*/  LDL.LU.64 R26, [R1+0x1ef8] ;  /* 0x001ef800011a7983 */ /* 0x000f280000300a00 */
[----:B0-----:R-:W4:Y:S01]  /*572b0*/  LDL.LU.64 R24, [R1+0x1ef0] ;  /* 0x001ef00001187983 */ /* 0x001f220000300a00 */
[----:B------:R-:W-:Y:S01]  /*572c0*/  MOV R18, R13 ;  /* 0x0000000d00127202 */ /* 0x000fe20000000f00 */
[----:B------:R-:W-:Y:S02]  /*572d0*/  IMAD.MOV.U32 R19, RZ, RZ, R12 ;  /* 0x000000ffff137224 */ /* 0x000fe400078e000c */
[----:B------:R-:W-:Y:S04]  /*572e0*/  STL [R1+0x1b7c], R22 ;  /* 0x001b7c1601007387 */ /* 0x000fe80000100800 */
[----:B------:R-:W-:Y:S01]  /*572f0*/  STL [R1+0x1b78], R23 ;  /* 0x001b781701007387 */ /* 0x000fe20000100800 */
[----:B----4-:R-:W-:Y:S03]  /*57300*/  HMMA.16816.F32.BF16 R16, R4, R18, R24 ;  /* 0x000000120410723c */ /* 0x010fe60000041818 */
[----:B------:R-:W4:Y:S04]  /*57310*/  LDL.LU.64 R26, [R1+0x1ee8] ;  /* 0x001ee800011a7983 */ /* 0x000f280000300a00 */
[----:B------:R-:W4:-:S12]  /*57320*/  LDL.LU.64 R24, [R1+0x1ee0] ;  /* 0x001ee00001187983 */ /* 0x000f180000300a00 */
[----:B------:R-:W-:Y:S04]  /*57330*/  STL.64 [R1+0x5c0], R16 ;  /* 0x0005c01001007387 */ /* 0x000fe80000100a00 */
[----:B------:R-:W-:Y:S04]  /*57340*/  STL.64 [R1+0x5c8], R18 ;  /* 0x0005c81201007387 */ /* 0x000fe80000100a00 */
[----:B------:R-:W0:Y:S04]  /*57350*/  LDSM.16.M88.4 R16, [R28+UR7+0x64080] ;  /* 0x064080071c10783b */ /* 0x000e280008000200 */
[----:B0-----:R-:W-:Y:S04]  /*57360*/  STL.64 [R1+0x1df8], R18 ;  /* 0x001df81201007387 */ /* 0x001fe80000100a00 */
[----:B------:R0:W-:Y:S04]  /*57370*/  STL.64 [R1+0x1df0], R16 ;  /* 0x001df01001007387 */ /* 0x0001e80000100a00 */
[----:B0-----:R-:W5:Y:S04]  /*57380*/  LDL.LU R16, [R1+0x410] ;  /* 0x0004100001107983 */ /* 0x001f680000300800 */
[----:B------:R-:W5:Y:S04]  /*57390*/  LDL.LU R17, [R1+0x414] ;  /* 0x0004140001117983 */ /* 0x000f680000300800 */
[----:B------:R-:W5:Y:S04]  /*573a0*/  LDL.LU R18, [R1+0x418] ;  /* 0x0004180001127983 */ /* 0x000f680000300800 */
[----:B------:R-:W5:Y:S01]  /*573b0*/  LDL.LU R19, [R1+0x41c] ;  /* 0x00041c0001137983 */ /* 0x000f620000300800 */
[----:B----4-:R-:W-:Y:S03]  /*573c0*/  HMMA.16816.F32.BF16 R4, R4, R14, R24 ;  /* 0x0000000e0404723c */ /* 0x010fe60000041818 */
[----:B------:R-:W4:Y:S04]  /*573d0*/  LDL.LU.64 R26, [R1+0x1ed8] ;  /* 0x001ed800011a7983 */ /* 0x000f280000300a00 */
[----:B------:R-:W5:Y:S04]  /*573e0*/  LDL.LU.64 R24, [R1+0x1ed0] ;  /* 0x001ed00001187983 */ /* 0x000f680000300a00 */
[----:B------:R-:W3:Y:S04]  /*573f0*/  LDL.LU.64 R14, [R1+0x1ec8] ;  /* 0x001ec800010e7983 */ /* 0x000ee80000300a00 */
[----:B------:R-:W3:Y:S04]  /*57400*/  LDL.LU.64 R12, [R1+0x1ec0] ;  /* 0x001ec000010c7983 */ /* 0x000ee80000300a00 */
[----:B------:R-:W-:Y:S01]  /*57410*/  MOV R22, R6 ;  /* 0x0000000600167202 */ /* 0x000fe20000000f00 */
[----:B------:R-:W-:Y:S01]  /*57420*/  IMAD.MOV.U32 R23, RZ, RZ, R7 ;  /* 0x000000ffff177224 */ /* 0x000fe200078e0007 */
[----:B------:R4:W-:Y:S01]  /*57430*/  STL.64 [R1+0x5b0], R4 ;  /* 0x0005b00401007387 */ /* 0x0009e20000100a00 */
[----:B------:R-:W-:Y:S01]  /*57440*/  MOV R6, R2 ;  /* 0x0000000200067202 */ /* 0x000fe20000000f00 */
[----:B------:R-:W-:-:S05]  /*57450*/  IMAD.MOV.U32 R7, RZ, RZ, R0 ;  /* 0x000000ffff077224 */ /* 0x000fca00078e0000 */
[----:B------:R-:W-:Y:S01]  /*57460*/  STL.64 [R1+0x1e38], R6 ;  /* 0x001e380601007387 */ /* 0x000fe20000100a00 */
[----:B----4-:R-:W-:Y:S01]  /*57470*/  MOV R4, R27 ;  /* 0x0000001b00047202 */ /* 0x010fe20000000f00 */
[----:B------:R-:W-:-:S05]  /*57480*/  IMAD.MOV.U32 R5, RZ, RZ, R26 ;  /* 0x000000ffff057224 */ /* 0x000fca00078e001a */
[----:B------:R0:W-:Y:S04]  /*57490*/  STL.64 [R1+0x1e30], R4 ;  /* 0x001e300401007387 */ /* 0x0001e80000100a00 */
[----:B0-----:R-:W3:Y:S04]  /*574a0*/  LDL.64 R4, [R1+0x10] ;  /* 0x0000100001047983 */ /* 0x001ee80000100a00 */
[----:B------:R-:W-:Y:S04]  /*574b0*/  STL [R1+0x1b84], R23 ;  /* 0x001b841701007387 */ /* 0x000fe80000100800 */
[----:B------:R-:W-:Y:S01]  /*574c0*/  STL [R1+0x1b80], R22 ;  /* 0x001b801601007387 */ /* 0x000fe20000100800 */
[----:B---3--:R-:W-:-:S15]  /*574d0*/  HMMA.16816.F32.BF16 R8, R12, R4, R8 ;  /* 0x000000040c08723c */ /* 0x008fde0000041808 */
[----:B------:R-:W-:-:S04]  /*574e0*/  NOP ;  /* 0x0000000000007918 */ /* 0x000fc80000000000 */
[----:B------:R-:W-:Y:S04]  /*574f0*/  STL.64 [R1+0x5a0], R8 ;  /* 0x0005a00801007387 */ /* 0x000fe80000100a00 */
[----:B------:R0:W-:Y:S04]  /*57500*/  STL.64 [R1+0x5a8], R10 ;  /* 0x0005a80a01007387 */ /* 0x0001e80000100a00 */
[----:B0-----:R-:W3:Y:S04]  /*57510*/  LDL.LU R10, [R1+0x1eb8] ;  /* 0x001eb800010a7983 */ /* 0x001ee80000300800 */
[----:B------:R-:W4:Y:S01]  /*57520*/  LDL.LU.64 R8, [R1+0x1eb0] ;  /* 0x001eb00001087983 */ /* 0x000f220000300a00 */
[----:B------:R-:W-:Y:S01]  /*57530*/  MOV R2, R4 ;  /* 0x0000000400027202 */ /* 0x000fe20000000f00 */
[----:B------:R-:W-:-:S02]  /*57540*/  IMAD.MOV.U32 R0, RZ, RZ, R5 ;  /* 0x000000ffff007224 */ /* 0x000fc400078e0005 */
[----:B-----5:R-:W-:-:S15]  /*57550*/  HMMA.16816.F32.BF16 R4, R12, R24, R16 ;  /* 0x000000180c04723c */ /* 0x020fde0000041810 */
[----:B------:R-:W-:-:S04]  /*57560*/  NOP ;  /* 0x0000000000007918 */ /* 0x000fc80000000000 */
[----:B------:R-:W-:Y:S01]  /*57570*/  MOV R23, R6 ;  /* 0x0000000600177202 */ /* 0x000fe20000000f00 */
[----:B------:R-:W-:Y:S01]  /*57580*/  IMAD.MOV.U32 R22, RZ, RZ, R7 ;  /* 0x000000ffff167224 */ /* 0x000fe200078e0007 */
[----:B------:R3:W-:Y:S01]  /*57590*/  STL.64 [R1+0x590], R4 ;  /* 0x0005900401007387 */ /* 0x0007e20000100a00 */
[----:B------:R-:W-:Y:S01]  /*575a0*/  IMAD.MOV.U32 R7, RZ, RZ, R3 ;  /* 0x000000ffff077224 */ /* 0x000fe200078e0003 */
[----:B---3--:R-:W-:Y:S02]  /*575b0*/  MOV R4, R10 ;  /* 0x0000000a00047202 */ /* 0x008fe40000000f00 */
[----:B----4-:R-:W-:Y:S01]  /*575c0*/  MOV R6, R8 ;  /* 0x0000000800067202 */ /* 0x010fe20000000f00 */
[----:B------:R-:W-:-:S04]  /*575d0*/  IMAD.MOV.U32 R5, RZ, RZ, R9 ;  /* 0x000000ffff057224 */ /* 0x000fc800078e0009 */
[----:B------:R-:W-:Y:S04]  /*575e0*/  STL.64 [R1+0x1e60], R6 ;  /* 0x001e600601007387 */ /* 0x000fe80000100a00 */
[----:B------:R0:W-:Y:S04]  /*575f0*/  STL.64 [R1+0x1e58], R4 ;  /* 0x001e580401007387 */ /* 0x0001e80000100a00 */
[----:B------:R-:W3:Y:S04]  /*57600*/  LDL.LU R16, [R1+0x180] ;  /* 0x0001800001107983 */ /* 0x000ee80000300800 */
[----:B------:R-:W3:Y:S04]  /*57610*/  LDL.LU R17, [R1+0x184] ;  /* 0x0001840001117983 */ /* 0x000ee80000300800 */
[----:B------:R-:W4:Y:S04]  /*57620*/  LDL.LU R18, [R1+0x188] ;  /* 0x0001880001127983 */ /* 0x000f280000300800 */
[----:B------:R-:W4:Y:S04]  /*57630*/  LDL.LU R19, [R1+0x18c] ;  /* 0x00018c0001137983 */ /* 0x000f280000300800 */
[----:B0-----:R-:W5:Y:S04]  /*57640*/  LDL.LU R4, [R1+0x370] ;  /* 0x0003700001047983 */ /* 0x001f680000300800 */
[----:B------:R-:W5:Y:S04]  /*57650*/  LDL.LU R5, [R1+0x374] ;  /* 0x0003740001057983 */ /* 0x000f680000300800 */
[----:B------:R-:W2:Y:S04]  /*57660*/  LDL.LU R6, [R1+0x378] ;  /* 0x0003780001067983 */ /* 0x000ea80000300800 */
[----:B------:R-:W2:Y:S04]  /*57670*/  LDL.LU R7, [R1+0x37c] ;  /* 0x00037c0001077983 */ /* 0x000ea80000300800 */
        /* <DEDUP_REMOVED lines=20> */
[C---:B---3--:R-:W-:Y:S03]  /*577c0*/  HMMA.16816.F32.BF16 R24, R12.reuse, R20, R24 ;  /* 0x000000140c18723c */ /* 0x048fe60000041818 */
[----:B-----5:R-:W-:Y:S04]  /*577d0*/  STL.64 [R1+0x1e90], R6 ;  /* 0x001e900601007387 */ /* 0x020fe80000100a00 */
[----:B--2---:R0:W-:Y:S04]  /*577e0*/  STL.64 [R1+0x1e88], R4 ;  /* 0x001e880401007387 */ /* 0x0041e80000100a00 */
[----:B0-----:R-:W2:Y:S04]  /*577f0*/  LDL.LU R4, [R1+0x3a0] ;  /* 0x0003a00001047983 */ /* 0x001ea80000300800 */
[----:B------:R-:W2:Y:S04]  /*57800*/  LDL.LU R5, [R1+0x3a4] ;  /* 0x0003a40001057983 */ /* 0x000ea80000300800 */
[----:B------:R-:W2:Y:S04]  /*57810*/  LDL.LU R6, [R1+0x3a8] ;  /* 0x0003a80001067983 */ /* 0x000ea80000300800 */
[----:B------:R-:W2:Y:S04]  /*57820*/  LDL.LU R7, [R1+0x3ac] ;  /* 0x0003ac0001077983 */ /* 0x000ea80000300800 */
[----:B----4-:R-:W-:Y:S04]  /*57830*/  STL.64 [R1+0x1e08], R18 ;  /* 0x001e081201007387 */ /* 0x010fe80000100a00 */
[----:B------:R0:W-:Y:S04]  /*57840*/  STL.64 [R1+0x1e00], R16 ;  /* 0x001e001001007387 */ /* 0x0001e80000100a00 */
[----:B0-----:R-:W3:Y:S04]  /*57850*/  LDL.LU R16, [R1+0x240] ;  /* 0x0002400001107983 */ /* 0x001ee80000300800 */
[----:B------:R-:W3:Y:S04]  /*57860*/  LDL.LU R17, [R1+0x244] ;  /* 0x0002440001117983 */ /* 0x000ee80000300800 */
[----:B------:R-:W4:Y:S04]  /*57870*/  LDL.LU R18, [R1+0x248] ;  /* 0x0002480001127983 */ /* 0x000f280000300800 */
[----:B------:R-:W4:Y:S04]  /*57880*/  LDL.LU R19, [R1+0x24c] ;  /* 0x00024c0001137983 */ /* 0x000f280000300800 */
[----:B----4-:R-:W-:Y:S04]  /*57890*/  STL.64 [R1+0x1e18], R18 ;  /* 0x001e181201007387 */ /* 0x010fe80000100a00 */
[----:B---3--:R-:W-:Y:S04]  /*578a0*/  STL.64 [R1+0x1e10], R16 ;  /* 0x001e101001007387 */ /* 0x008fe80000100a00 */
[----:B------:R-:W-:Y:S04]  /*578b0*/  STL [R1+0x1b8c], R22 ;  /* 0x001b8c1601007387 */ /* 0x000fe80000100800 */
[----:B------:R-:W-:Y:S04]  /*578c0*/  STL [R1+0x1b88], R23 ;  /* 0x001b881701007387 */ /* 0x000fe80000100800 */
[----:B------:R0:W-:Y:S04]  /*578d0*/  STL.64 [R1+0x580], R24 ;  /* 0x0005801801007387 */ /* 0x0001e80000100a00 */
[----:B------:R-:W-:Y:S04]  /*578e0*/  STL.64 [R1+0x588], R26 ;  /* 0x0005881a01007387 */ /* 0x000fe80000100a00 */
[----:B0-----:R-:W3:Y:S02]  /*578f0*/  LDL.LU.64 R24, [R1+0x1ea8] ;  /* 0x001ea80001187983 */ /* 0x001ee40000300a00 */
[----:B---3--:R-:W-:Y:S02]  /*57900*/  HMMA.16816.F32.BF16 R12, R12, R24, R8 ;  /* 0x000000180c0c723c */ /* 0x008fe40000041808 */
[----:B------:R-:W2:Y:S04]  /*57910*/  LDL.LU.64 R10, [R1+0x1ea0] ;  /* 0x001ea000010a7983 */ /* 0x000ea80000300a00 */
[----:B------:R-:W2:-:S13]  /*57920*/  LDL.LU.64 R8, [R1+0x1e98] ;  /* 0x001e980001087983 */ /* 0x000e9a0000300a00 */
[----:B------:R0:W-:Y:S04]  /*57930*/  STL.64 [R1+0x570], R12 ;  /* 0x0005700c01007387 */ /* 0x0001e80000100a00 */
[----:B------:R1:W-:Y:S04]  /*57940*/  STL.64 [R1+0x578], R14 ;  /* 0x0005780e01007387 */ /* 0x0003e80000100a00 */
[----:B0-----:R-:W3:Y:S04]  /*57950*/  LDL.LU R12, [R1+0xb0] ;  /* 0x0000b000010c7983 */ /* 0x001ee80000300800 */
[----:B------:R-:W3:Y:S04]  /*57960*/  LDL.LU R13, [R1+0xb4] ;  /* 0x0000b400010d7983 */ /* 0x000ee80000300800 */
[----:B-1----:R-:W4:Y:S04]  /*57970*/  LDL.LU R14, [R1+0xb8] ;  /* 0x0000b800010e7983 */ /* 0x002f280000300800 */
[----:B------:R-:W4:Y:S01]  /*57980*/  LDL.LU R15, [R1+0xbc] ;  /* 0x0000bc00010f7983 */ /* 0x000f220000300800 */
[----:B------:R-:W-:Y:S01]  /*57990*/  MOV R16, R2 ;  /* 0x0000000200107202 */ /* 0x000fe20000000f00 */
[----:B------:R-:W-:-:S07]  /*579a0*/  IMAD.MOV.U32 R17, RZ, RZ, R0 ;  /* 0x000000ffff117224 */ /* 0x000fce00078e0000 */
[----:B--2---:R-:W-:-:S15]  /*579b0*/  HMMA.16816.F32.BF16 R4, R8, R16, R4 ;  /* 0x000000100804723c */ /* 0x004fde0000041804 */
[----:B------:R-:W-:-:S04]  /*579c0*/  NOP ;  /* 0x0000000000007918 */ /* 0x000fc80000000000 */
[----:B------:R-:W-:Y:S01]  /*579d0*/  MOV R27, R4 ;  /* 0x00000004001b7202 */ /* 0x000fe20000000f00 */
[----:B----4-:R-:W-:Y:S04]  /*579e0*/  STL.64 [R1+0x1dd8], R14 ;  /* 0x001dd80e01007387 */ /* 0x010fe80000100a00 */
[----:B---3--:R0:W-:Y:S04]  /*579f0*/  STL.64 [R1+0x1dd0], R12 ;  /* 0x001dd00c01007387 */ /* 0x0081e80000100a00 */
[----:B0-----:R-:W2:Y:S04]  /*57a00*/  LDL.64 R12, [R1] ;  /* 0x00000000010c7983 */ /* 0x001ea80000100a00 */
[----:B------:R-:W-:Y:S04]  /*57a10*/  STL [R1+0x564], R5 ;  /* 0x0005640501007387 */ /* 0x000fe80000100800 */
[----:B------:R0:W-:Y:S04]  /*57a20*/  STL.64 [R1+0x568], R6 ;  /* 0x0005680601007387 */ /* 0x0001e80000100a00 */
        /* <DEDUP_REMOVED lines=23> */
[----:B------:R0:W-:Y:S04]  /*57ba0*/  STL.64 [R1+0x500], R8 ;  /* 0x0005000801007387 */ /* 0x0001e80000100a00 */
[----:B------:R1:W-:Y:S04]  /*57bb0*/  STL.64 [R1+0x508], R10 ;  /* 0x0005080a01007387 */ /* 0x0003e80000100a00 */
[----:B0-----:R-:W2:Y:S04]  /*57bc0*/  LDL.LU R8, [R1+0x320] ;  /* 0x0003200001087983 */ /* 0x001ea80000300800 */
[----:B------:R-:W2:Y:S04]  /*57bd0*/  LDL.LU R9, [R1+0x324] ;  /* 0x0003240001097983 */ /* 0x000ea80000300800 */
[----:B-1----:R-:W2:Y:S04]  /*57be0*/  LDL.LU R10, [R1+0x328] ;  /* 0x00032800010a7983 */ /* 0x002ea80000300800 */
[----:B------:R-:W2:Y:S04]  /*57bf0*/  LDL.LU R11, [R1+0x32c] ;  /* 0x00032c00010b7983 */ /* 0x000ea80000300800 */
[----:B------:R0:W-:Y:S04]  /*57c00*/  STL.64 [R1+0x1e48], R24 ;  /* 0x001e481801007387 */ /* 0x0001e80000100a00 */
[----:B0-----:R-:W4:Y:S04]  /*57c10*/  LDL.LU R24, [R1+0x2b0] ;  /* 0x0002b00001187983 */ /* 0x001f280000300800 */
[----:B------:R-:W4:Y:S04]  /*57c20*/  LDL.LU R25, [R1+0x2b4] ;  /* 0x0002b40001197983 */ /* 0x000f280000300800 */
[----:B------:R-:W4:Y:S04]  /*57c30*/  LDL.LU R26, [R1+0x2b8] ;  /* 0x0002b800011a7983 */ /* 0x000f280000300800 */
[----:B------:R-:W4:Y:S04]  /*57c40*/  LDL.LU R27, [R1+0x2bc] ;  /* 0x0002bc00011b7983 */ /* 0x000f280000300800 */
[----:B------:R0:W-:Y:S01]  /*57c50*/  STL.64 [R1+0x1e40], R16 ;  /* 0x001e401001007387 */ /* 0x0001e20000100a00 */
[----:B--2---:R-:W-:Y:S03]  /*57c60*/  HMMA.16816.F32.BF16 R8, R4, R16, R8 ;  /* 0x000000100408723c */ /* 0x004fe60000041808 */
[----:B0-----:R-:W2:-:S15]  /*57c70*/  LDL.LU R16, [R1+0x2a0] ;  /* 0x0002a00001107983 */ /* 0x001e9e0000300800 */
[----:B------:R-:W-:Y:S01]  /*57c80*/  NOP ;  /* 0x0000000000007918 */ /* 0x000fe20000000000 */
[----:B------:R-:W-:Y:S04]  /*57c90*/  STL.64 [R1+0x4f0], R8 ;  /* 0x0004f00801007387 */ /* 0x000fe80000100a00 */
[----:B------:R-:W-:Y:S04]  /*57ca0*/  STL.64 [R1+0x4f8], R10 ;  /* 0x0004f80a01007387 */ /* 0x000fe80000100a00 */
[----:B------:R-:W0:Y:S04]  /*57cb0*/  LDSM.16.M88.4 R8, [R28+UR7+0x65080] ;  /* 0x065080071c08783b */ /* 0x000e280008000200 */
[----:B------:R-:W2:Y:S04]  /*57cc0*/  LDL.LU R17, [R1+0x2a4] ;  /* 0x0002a40001117983 */ /* 0x000ea80000300800 */
[----:B------:R-:W2:Y:S04]  /*57cd0*/  LDL.LU R18, [R1+0x2a8] ;  /* 0x0002a80001127983 */ /* 0x000ea80000300800 */
[----:B------:R-:W2:Y:S04]  /*57ce0*/  LDL.LU R19, [R1+0x2ac] ;  /* 0x0002ac0001137983 */ /* 0x000ea80000300800 */
[----:B0-----:R-:W-:Y:S04]  /*57cf0*/  STL.64 [R1+0x1dc8], R10 ;  /* 0x001dc80a01007387 */ /* 0x001fe80000100a00 */
[----:B------:R0:W-:Y:S04]  /*57d00*/  STL.64 [R1+0x1dc0], R8 ;  /* 0x001dc00801007387 */ /* 0x0001e80000100a00 */
[----:B0-----:R-:W5:Y:S04]  /*57d10*/  LDL.LU R8, [R1+0x80] ;  /* 0x0000800001087983 */ /* 0x001f680000300800 */
[----:B------:R-:W5:Y:S04]  /*57d20*/  LDL.LU R9, [R1+0x84] ;  /* 0x0000840001097983 */ /* 0x000f680000300800 */
[----:B------:R-:W2:Y:S04]  /*57d30*/  LDL.LU R10, [R1+0x88] ;  /* 0x00008800010a7983 */ /* 0x000ea80000300800 */
[----:B------:R-:W2:Y:S01]  /*57d40*/  LDL.LU R11, [R1+0x8c] ;  /* 0x00008c00010b7983 */ /* 0x000ea20000300800 */
[C---:B---3--:R-:W-:Y:S03]  /*57d50*/  HMMA.16816.F32.BF16 R20, R4.reuse, R12, R20 ;  /* 0x0000000c0414723c */ /* 0x048fe60000041814 */
[----:B--2---:R-:W-:Y:S04]  /*57d60*/  STL.64 [R1+0x1e28], R10 ;  /* 0x001e280a01007387 */ /* 0x004fe80000100a00 */
[----:B-----5:R0:W-:Y:S04]  /*57d70*/  STL.64 [R1+0x1e20], R8 ;  /* 0x001e200801007387 */ /* 0x0201e80000100a00 */
[----:B0-----:R-:W2:Y:S04]  /*57d80*/  LDL.LU R8, [R1+0x280] ;  /* 0x0002800001087983 */ /* 0x001ea80000300800 */
[----:B------:R-:W2:Y:S04]  /*57d90*/  LDL.LU R9, [R1+0x284] ;  /* 0x0002840001097983 */ /* 0x000ea80000300800 */
[----:B------:R-:W2:Y:S04]  /*57da0*/  LDL.LU R10, [R1+0x288] ;  /* 0x00028800010a7983 */ /* 0x000ea80000300800 */
[----:B------:R-:W2:Y:S04]  /*57db0*/  LDL.LU R11, [R1+0x28c] ;  /* 0x00028c00010b7983 */ /* 0x000ea80000300800 */
[----:B------:R0:W-:Y:S04]  /*57dc0*/  STL.64 [R1+0x530], R20 ;  /* 0x0005301401007387 */ /* 0x0001e80000100a00 */
[----:B------:R-:W-:Y:S04]  /*57dd0*/  STL.64 [R1+0x538], R22 ;  /* 0x0005381601007387 */ /* 0x000fe80000100a00 */
[----:B0-----:R-:W4:Y:S02]  /*57de0*/  LDL.LU.64 R20, [R1+0x1e50] ;  /* 0x001e500001147983 */ /* 0x001f240000300a00 */
[----:B----4-:R-:W-:-:S15]  /*57df0*/  HMMA.16816.F32.BF16 R24, R4, R20, R24 ;  /* 0x000000140418723c */ /* 0x010fde0000041818 */
[----:B------:R-:W-:-:S04]  /*57e00*/  NOP ;  /* 0x0000000000007918 */ /* 0x000fc80000000000 */
[----:B------:R0:W-:Y:S04]  /*57e10*/  STL.64 [R1+0x520], R24 ;  /* 0x0005201801007387 */ /* 0x0001e80000100a00 */
[----:B------:R-:W-:Y:S04]  /*57e20*/  STL.64 [R1+0x528], R26 ;  /* 0x0005281a01007387 */ /* 0x000fe80000100a00 */
[----:B0-----:R-:W3:Y:S02]  /*57e30*/  LDL.LU.64 R24, [R1+0x1e48] ;  /* 0x001e480001187983 */ /* 0x001ee40000300a00 */
[----:B---3--:R-:W-:Y:S02]  /*57e40*/  HMMA.16816.F32.BF16 R4, R4, R24, R16 ;  /* 0x000000180404723c */ /* 0x008fe40000041810 */
[----:B------:R-:W2:-:S15]  /*57e50*/  LDL.LU.64 R16, [R1+0x1e40] ;  /* 0x001e400001107983 */ /* 0x000e9e0000300a00 */
[----:B------:R-:W-:Y:S02]  /*57e60*/  NOP ;  /* 0x0000000000007918 */ /* 0x000fe40000000000 */
        /* <DEDUP_REMOVED lines=18> */
[----:B0-----:R-:W4:Y:S01]  /*57f90*/  LDL.64 R12, [R1+0x10] ;  /* 0x00001000010c7983 */ /* 0x001f220000100a00 */
[----:B---3--:R-:W-:-:S15]  /*57fa0*/  HMMA.16816.F32.BF16 R16, R4, R20, R16 ;  /* 0x000000140410723c */ /* 0x008fde0000041810 */
[----:B------:R-:W-:-:S04]  /*57fb0*/  NOP ;  /* 0x0000000000007918 */ /* 0x000fc80000000000 */
[----:B------:R-:W-:Y:S04]  /*57fc0*/  STL.64 [R1+0x2b0], R16 ;  /* 0x0002b01001007387 */ /* 0x000fe80000100a00 */
[----:B------:R0:W-:Y:S04]  /*57fd0*/  STL.64 [R1+0x2b8], R18 ;  /* 0x0002b81201007387 */ /* 0x0001e80000100a00 */
[----:B0-----:R-:W3:Y:S04]  /*57fe0*/  LDL.LU.64 R18, [R1+0x1df8] ;  /* 0x001df80001127983 */ /* 0x001ee80000300a00 */
[----:B------:R-:W3:Y:S04]  /*57ff0*/  LDL.LU.64 R16, [R1+0x1df0] ;  /* 0x001df00001107983 */ /* 0x000ee80000300a00 */
[----:B------:R0:W-:Y:S04]  /*58000*/  STL.64 [R1+0x1de8], R20 ;  /* 0x001de81401007387 */ /* 0x0001e80000100a00 */
[----:B0-----:R-:W3:Y:S04]  /*58010*/  LDL.LU R20, [R1+0xd0] ;  /* 0x0000d00001147983 */ /* 0x001ee80000300800 */
[----:B------:R-:W3:Y:S04]  /*58020*/  LDL.LU R21, [R1+0xd4] ;  /* 0x0000d40001157983 */ /* 0x000ee80000300800 */
[----:B------:R-:W3:Y:S04]  /*58030*/  LDL.LU R22, [R1+0xd8] ;  /* 0x0000d80001167983 */ /* 0x000ee80000300800 */
[----:B------:R-:W3:Y:S01]  /*58040*/  LDL.LU R23, [R1+0xdc] ;  /* 0x0000dc0001177983 */ /* 0x000ee20000300800 */
[----:B--2---:R-:W-:Y:S03]  /*58050*/  HMMA.16816.F32.BF16 R4, R4, R24, R8 ;  /* 0x000000180404723c */ /* 0x004fe60000041808 */
[----:B------:R-:W2:-:S15]  /*58060*/  LDL.LU R8, [R1+0xa0] ;  /* 0x0000a00001087983 */ /* 0x000e9e0000300800 */
[----:B------:R-:W-:Y:S01]  /*58070*/  NOP ;  /* 0x0000000000007918 */ /* 0x000fe20000000000 */
[----:B------:R-:W-:Y:S04]  /*58080*/  STL.64 [R1+0x2a0], R4 ;  /* 0x0002a00401007387 */ /* 0x000fe80000100a00 */
[----:B------:R-:W-:Y:S04]  /*58090*/  STL.64 [R1+0x2a8], R6 ;  /* 0x0002a80601007387 */ /* 0x000fe80000100a00 */
[----:B------:R-:W0:Y:S04]  /*580a0*/  LDSM.16.M88.4 R4, [R28+UR7+0x66080] ;  /* 0x066080071c04783b */ /* 0x000e280008000200 */
[----:B------:R-:W2:Y:S04]  /*580b0*/  LDL.LU R9, [R1+0xa4] ;  /* 0x0000a40001097983 */ /* 0x000ea80000300800 */
[----:B------:R-:W2:Y:S04]  /*580c0*/  LDL.LU R10, [R1+0xa8] ;  /* 0x0000a800010a7983 */ /* 0x000ea80000300800 */
[----:B------:R-:W2:Y:S01]  /*580d0*/  LDL.LU R11, [R1+0xac] ;  /* 0x0000ac00010b7983 */ /* 0x000ea20000300800 */
[----:B----4-:R-:W-:Y:S01]  /*580e0*/  IMAD.MOV.U32 R2, RZ, RZ, R12 ;  /* 0x000000ffff027224 */ /* 0x010fe200078e000c */
[----:B------:R-:W-:-:S02]  /*580f0*/  MOV R0, R13 ;  /* 0x0000000d00007202 */ /* 0x000fc40000000f00 */
[----:B0-----:R-:W-:Y:S04]  /*58100*/  STL.64 [R1+0x1d88], R6 ;  /* 0x001d880601007387 */ /* 0x001fe80000100a00 */
[----:B------:R0:W-:Y:S04]  /*58110*/  STL.64 [R1+0x1d80], R4 ;  /* 0x001d800401007387 */ /* 0x0001e80000100a00 */
[----:B0-----:R-:W4:Y:S04]  /*58120*/  LDL.LU R4, [R1+0xc0] ;  /* 0x0000c00001047983 */ /* 0x001f280000300800 */
[----:B------:R-:W4:Y:S04]  /*58130*/  LDL.LU R5, [R1+0xc4] ;  /* 0x0000c40001057983 */ /* 0x000f280000300800 */
[----:B------:R-:W4:Y:S04]  /*58140*/  LDL.LU R6, [R1+0xc8] ;  /* 0x0000c80001067983 */ /* 0x000f280000300800 */
[----:B------:R-:W4:Y:S01]  /*58150*/  LDL.LU R7, [R1+0xcc] ;  /* 0x0000cc0001077983 */ /* 0x000f220000300800 */
[----:B---3--:R-:W-:-:S15]  /*58160*/  HMMA.16816.F32.BF16 R20, R16, R12, R20 ;  /* 0x0000000c1014723c */ /* 0x008fde0000041814 */
[----:B------:R-:W-:-:S04]  /*58170*/  NOP ;  /* 0x0000000000007918 */ /* 0x000fc80000000000 */
[----:B------:R0:W-:Y:S04]  /*58180*/  STL.64 [R1+0x4b0], R20 ;  /* 0x0004b01401007387 */ /* 0x0001e80000100a00 */
[----:B------:R-:W-:Y:S04]  /*58190*/  STL.64 [R1+0x4b8], R22 ;  /* 0x0004b81601007387 */ /* 0x000fe80000100a00 */
[----:B0-----:R-:W3:Y:S04]  /*581a0*/  LDL.LU.64 R20, [R1+0x1de8] ;  /* 0x001de80001147983 */ /* 0x001ee80000300a00 */
[----:B------:R-:W4:Y:S02]  /*581b0*/  LDL.LU.64 R12, [R1+0x1de0] ;  /* 0x001de000010c7983 */ /* 0x000f240000300a00 */
[----:B----4-:R-:W-:Y:S01]  /*581c0*/  HMMA.16816.F32.BF16 R4, R16, R12, R4 ;  /* 0x0000000c1004723c */ /* 0x010fe20000041804 */
[----:B------:R-:W-:-:S15]  /*581d0*/  MOV R3, R13 ;  /* 0x0000000d00037202 */ /* 0x000fde0000000f00 */
[----:B------:R-:W-:-:S03]  /*581e0*/  NOP ;  /* 0x0000000000007918 */ /* 0x000fc60000000000 */
[----:B------:R0:W-:Y:S04]  /*581f0*/  STL.64 [R1+0x4a0], R4 ;  /* 0x0004a00401007387 */ /* 0x0001e80000100a00 */
[----:B------:R-:W-:Y:S04]  /*58200*/  STL.64 [R1+0x4a8], R6 ;  /* 0x0004a80601007387 */ /* 0x000fe80000100a00 */
[----:B------:R-:W4:Y:S01]  /*58210*/  LDL.LU.64 R14, [R1+0x1dd8] ;  /* 0x001dd800010e7983 */ /* 0x000f220000300a00 */
[----:B0-----:R-:W-:-:S03]  /*58220*/  IMAD.MOV.U32 R4, RZ, RZ, R12 ;  /* 0x000000ffff047224 */ /* 0x001fc600078e000c */
[----:B------:R-:W4:Y:S04]  /*58230*/  LDL.LU.64 R12, [R1+0x1dd0] ;  /* 0x001dd000010c7983 */ /* 0x000f280000300a00 */
[----:B---3--:R0:W-:Y:S01]  /*58240*/  STL.64 [R1+0x1d90], R20 ;  /* 0x001d901401007387 */ /* 0x0081e20000100a00 */
[----:B----4-:R-:W-:Y:S01]  /*58250*/  HMMA.16816.F32.BF16 R12, R16, R20, R12 ;  /* 0x00000014100c723c */ /* 0x010fe2000004180c */
[----:B0-----:R-:W-:Y:S02]  /*58260*/  IMAD.MOV.U32 R20, RZ, RZ, R4 ;  /* 0x000000ffff147224 */ /* 0x001fe400078e0004 */
[----:B------:R-:W0:Y:S01]  /*58270*/  LDSM.16.M88.4 R4, [R28+UR7+0x67080] ;  /* 0x067080071c04783b */ /* 0x000e220008000200 */
[----:B------:R-:W-:-:S15]  /*58280*/  MOV R21, R3 ;  /* 0x0000000300157202 */ /* 0x000fde0000000f00 */
[----:B------:R-:W-:Y:S04]  /*58290*/  STL.64 [R1+0x490], R12 ;  /* 0x0004900c01007387 */ /* 0x000fe80000100a00 */
[----:B------:R0:W-:Y:S04]  /*582a0*/  STL.64 [R1+0x498], R14 ;  /* 0x0004980e01007387 */ /* 0x0001e80000100a00 */
[----:B------:R-:W-:Y:S01]  /*582b0*/  STL.64 [R1+0x1da8], R20 ;  /* 0x001da81401007387 */ /* 0x000fe20000100a00 */
[----:B0-----:R-:W-:Y:S01]  /*582c0*/  IMAD.MOV.U32 R14, RZ, RZ, R4 ;  /* 0x000000ffff0e7224 */ /* 0x001fe200078e0004 */
[----:B------:R-:W-:Y:S01]  /*582d0*/  MOV R13, R5 ;  /* 0x00000005000d7202 */ /* 0x000fe20000000f00 */
[----:B------:R-:W-:-:S03]  /*582e0*/  IMAD.MOV.U32 R12, RZ, RZ, R6 ;  /* 0x000000ffff0c7224 */ /* 0x000fc600078e0006 */
[----:B------:R-:W-:Y:S04]  /*582f0*/  STL [R1+0x1da0], R14 ;  /* 0x001da00e01007387 */ /* 0x000fe80000100800 */
[----:B------:R0:W-:Y:S04]  /*58300*/  STL.64 [R1+0x1d98], R12 ;  /* 0x001d980c01007387 */ /* 0x0001e80000100a00 */
[----:B0-----:R-:W3:Y:S04]  /*58310*/  LDL.LU R12, [R1+0x160] ;  /* 0x00016000010c7983 */ /* 0x001ee80000300800 */
[----:B------:R-:W3:Y:S04]  /*58320*/  LDL.LU R13, [R1+0x164] ;  /* 0x00016400010d7983 */ /* 0x000ee80000300800 */
[----:B------:R-:W4:Y:S04]  /*58330*/  LDL.LU R14, [R1+0x168] ;  /* 0x00016800010e7983 */ /* 0x000f280000300800 */
[----:B------:R-:W4:Y:S01]  /*58340*/  LDL.LU R15, [R1+0x16c] ;  /* 0x00016c00010f7983 */ /* 0x000f220000300800 */
[----:B--2---:R-:W-:Y:S01]  /*58350*/  HMMA.16816.F32.BF16 R8, R16, R24, R8 ;  /* 0x000000181008723c */ /* 0x004fe20000041808 */
[----:B------:R-:W-:Y:S01]  /*58360*/  MOV R3, R7 ;  /* 0x0000000700037202 */ /* 0x000fe20000000f00 */
[----:B------:R-:W-:Y:S01]  /*58370*/  IMAD.MOV.U32 R20, RZ, RZ, R2 ;  /* 0x000000ffff147224 */ /* 0x000fe200078e0002 */
[----:B------:R-:W-:Y:S01]  /*58380*/  MOV R21, R0 ;  /* 0x0000000000157202 */ /* 0x000fe20000000f00 */
        /* <DEDUP_REMOVED lines=13> */
[----:B------:R-:W0:Y:S04]  /*58460*/  LDSM.16.M88.4 R8, [R28+UR7+0x68080] ;  /* 0x068080071c08783b */ /* 0x000e280008000200 */
[----:B------:R-:W4:Y:S04]  /*58470*/  LDL.LU R17, [R1+0x154] ;  /* 0x0001540001117983 */ /* 0x000f280000300800 */
[----:B------:R-:W4:Y:S04]  /*58480*/  LDL.LU R18, [R1+0x158] ;  /* 0x0001580001127983 */ /* 0x000f280000300800 */
[----:B------:R-:W4:Y:S01]  /*58490*/  LDL.LU R19, [R1+0x15c] ;  /* 0x00015c0001137983 */ /* 0x000f220000300800 */
        /* <DEDUP_REMOVED lines=9> */
[----:B------:R0:W-:Y:S04]  /*58530*/  STL.64 [R1+0x510], R20 ;  /* 0x0005101401007387 */ /* 0x0001e80000100a00 */
[----:B------:R2:W-:Y:S04]  /*58540*/  STL.64 [R1+0x518], R22 ;  /* 0x0005181601007387 */ /* 0x0005e80000100a00 */
[----:B0-----:R-:W2:Y:S02]  /*58550*/  LDL.LU.64 R20, [R1+0x1da8] ;  /* 0x001da80001147983 */ /* 0x001ea40000300a00 */
[----:B--2---:R-:W-:Y:S02]  /*58560*/  HMMA.16816.F32.BF16 R20, R8, R20, R12 ;  /* 0x000000140814723c */ /* 0x004fe4000004180c */
[----:B------:R-:W2:Y:S04]  /*58570*/  LDL.LU R14, [R1+0x1da0] ;  /* 0x001da000010e7983 */ /* 0x000ea80000300800 */
[----:B------:R-:W5:-:S13]  /*58580*/  LDL.LU.64 R12, [R1+0x1d98] ;  /* 0x001d9800010c7983 */ /* 0x000f5a0000300a00 */
[----:B------:R0:W-:Y:S04]  /*58590*/  STL.64 [R1+0x470], R20 ;  /* 0x0004701401007387 */ /* 0x0001e80000100a00 */
[----:B------:R-:W-:Y:S04]  /*585a0*/  STL.64 [R1+0x478], R22 ;  /* 0x0004781601007387 */ /* 0x000fe80000100a00 */
[----:B0-----:R-:W4:Y:S02]  /*585b0*/  LDL.LU.64 R20, [R1+0x1d90] ;  /* 0x001d900001147983 */ /* 0x001f240000300a00 */
[----:B----4-:R-:W-:Y:S02]  /*585c0*/  HMMA.16816.F32.BF16 R16, R8, R20, R16 ;  /* 0x000000140810723c */ /* 0x010fe40000041810 */
[----:B------:R0:W-:Y:S04]  /*585d0*/  STL.64 [R1+0x1d58], R20 ;  /* 0x001d581401007387 */ /* 0x0001e80000100a00 */
[----:B0-----:R-:W4:-:S13]  /*585e0*/  LDL.LU R20, [R1+0x220] ;  /* 0x0002200001147983 */ /* 0x001f1a0000300800 */
[----:B------:R-:W-:Y:S04]  /*585f0*/  STL.64 [R1+0x460], R16 ;  /* 0x0004601001007387 */ /* 0x000fe80000100a00 */
[----:B------:R-:W-:Y:S04]  /*58600*/  STL.64 [R1+0x468], R18 ;  /* 0x0004681201007387 */ /* 0x000fe80000100a00 */
[----:B------:R-:W4:Y:S04]  /*58610*/  LDL.LU R21, [R1+0x224] ;  /* 0x0002240001157983 */ /* 0x000f280000300800 */
[----:B------:R-:W2:Y:S04]  /*58620*/  LDL.LU R22, [R1+0x228] ;  /* 0x0002280001167983 */ /* 0x000ea80000300800 */
[----:B------:R-:W2:Y:S04]  /*58630*/  LDL.LU R23, [R1+0x22c] ;  /* 0x00022c0001177983 */ /* 0x000ea80000300800 */
[----:B------:R-:W0:Y:S04]  /*58640*/  LDSM.16.M88.4 R16, [R28+UR7+0x69080] ;  /* 0x069080071c10783b */ /* 0x000e280008000200 */
[----:B--2---:R-:W-:Y:S04]  /*58650*/  STL.64 [R1+0x1d68], R22 ;  /* 0x001d681601007387 */ /* 0x004fe80000100a00 */
[----:B----4-:R1:W-:Y:S04]  /*58660*/  STL.64 [R1+0x1d60], R20 ;  /* 0x001d601401007387 */ /* 0x0103e80000100a00 */
[----:B-1----:R-:W2:Y:S04]  /*58670*/  LDL.64 R20, [R1+0x10] ;  /* 0x0000100001147983 */ /* 0x002ea80000100a00 */
[----:B0-----:R-:W-:Y:S04]  /*58680*/  STL.64 [R1+0x1cf0], R18 ;  /* 0x001cf01201007387 */ /* 0x001fe80000100a00 */
[----:B------:R0:W-:Y:S04]  /*58690*/  STL.64 [R1+0x1ce8], R16 ;  /* 0x001ce81001007387 */ /* 0x0001e80000100a00 */
[----:B0-----:R-:W4:Y:S04]  /*586a0*/  LDL.LU R16, [R1+0x130] ;  /* 0x0001300001107983 */ /* 0x001f280000300800 */
[----:B------:R-:W4:Y:S04]  /*586b0*/  LDL.LU R17, [R1+0x134] ;  /* 0x0001340001117983 */ /* 0x000f280000300800 */
[----:B------:R-:W2:Y:S04]  /*586c0*/  LDL.LU R18, [R1+0x138] ;  /* 0x0001380001127983 */ /* 0x000ea80000300800 */
[----:B------:R-:W2:Y:S01]  /*586d0*/  LDL.LU R19, [R1+0x13c] ;  /* 0x00013c0001137983 */ /* 0x000ea20000300800 */
[----:B---3--:R-:W-:Y:S03]  /*586e0*/  HMMA.16816.F32.BF16 R8, R8, R24, R4 ;  /* 0x000000180808723c */ /* 0x008fe60000041804 */
[----:B--2---:R-:W-:Y:S04]  /*586f0*/  STL.64 [R1+0x1d78], R18 ;  /* 0x001d781201007387 */ /* 0x004fe80000100a00 */
[----:B----4-:R0:W-:Y:S04]  /*58700*/  STL.64 [R1+0x1d70], R16 ;  /* 0x001d701001007387 */ /* 0x0101e80000100a00 */
[----:B0-----:R-:W2:Y:S04]  /*58710*/  LDL.LU R16, [R1+0x230] ;  /* 0x0002300001107983 */ /* 0x001ea80000300800 */
[----:B------:R-:W2:Y:S04]  /*58720*/  LDL.LU R17, [R1+0x234] ;  /* 0x0002340001117983 */ /* 0x000ea80000300800 */
[----:B------:R-:W2:Y:S04]  /*58730*/  LDL.LU R18, [R1+0x238] ;  /* 0x0002380001127983 */ /* 0x000ea80000300800 */
[----:B------:R-:W2:Y:S04]  /*58740*/  LDL.LU R19, [R1+0x23c] ;  /* 0x00023c0001137983 */ /* 0x000ea80000300800 */
[----:B------:R-:W2:Y:S04]  /*58750*/  LDL.LU.64 R6, [R1+0x1d88] ;  /* 0x001d880001067983 */ /* 0x000ea80000300a00 */
[----:B------:R-:W2:Y:S04]  /*58760*/  LDL.LU.64 R4, [R1+0x1d80] ;  /* 0x001d800001047983 */ /* 0x000ea80000300a00 */
[----:B------:R0:W-:Y:S04]  /*58770*/  STL.64 [R1+0x450], R8 ;  /* 0x0004500801007387 */ /* 0x0001e80000100a00 */
[----:B------:R1:W-:Y:S01]  /*58780*/  STL.64 [R1+0x458], R10 ;  /* 0x0004580a01007387 */ /* 0x0003e20000100a00 */
[----:B0-----:R-:W-:Y:S01]  /*58790*/  IMAD.MOV.U32 R8, RZ, RZ, R14 ;  /* 0x000000ffff087224 */ /* 0x001fe200078e000e */
[----:B-----5:R-:W-:Y:S01]  /*587a0*/  MOV R9, R13 ;  /* 0x0000000d00097202 */ /* 0x020fe20000000f00 */
[----:B-1----:R-:W-:-:S02]  /*587b0*/  IMAD.MOV.U32 R10, RZ, RZ, R12 ;  /* 0x000000ffff0a7224 */ /* 0x002fc400078e000c */
[----:B------:R-:W0:Y:S01]  /*587c0*/  LDSM.16.M88.4 R12, [R28+UR7+0x6a080] ;  /* 0x06a080071c0c783b */ /* 0x000e220008000200 */
[----:B------:R-:W-:Y:S01]  /*587d0*/  MOV R11, R3 ;  /* 0x00000003000b7202 */ /* 0x000fe20000000f00 */
[----:B------:R-:W-:Y:S01]  /*587e0*/  IMAD.MOV.U32 R29, RZ, RZ, R20 ;  /* 0x000000ffff1d7224 */ /* 0x000fe200078e0014 */
[----:B------:R-:W-:Y:S01]  /*587f0*/  MOV R3, R21 ;  /* 0x0000001500037202 */ /* 0x000fe20000000f00 */
[----:B0-----:R-:W-:Y:S04]  /*58800*/  STL.64 [R1+0x1cb0], R14 ;  /* 0x001cb00e01007387 */ /* 0x001fe80000100a00 */
[----:B------:R0:W-:Y:S04]  /*58810*/  STL.64 [R1+0x1ca8], R12 ;  /* 0x001ca80c01007387 */ /* 0x0001e80000100a00 */
[----:B0-----:R-:W3:Y:S01]  /*58820*/  LDL.64 R12, [R1] ;  /* 0x00000000010c7983 */ /* 0x001ee20000100a00 */
        /* <DEDUP_REMOVED lines=8> */
[----:B---3--:R-:W-:-:S15]  /*588b0*/  HMMA.16816.F32.BF16 R20, R4, R12, R20 ;  /* 0x0000000c0414723c */ /* 0x008fde0000041814 */
[----:B------:R-:W-:-:S04]  /*588c0*/  NOP ;  /* 0x0000000000007918 */ /* 0x000fc80000000000 */
[----:B------:R0:W-:Y:S04]  /*588d0*/  STL.64 [R1+0x430], R20 ;  /* 0x0004301401007387 */ /* 0x0001e80000100a00 */
[----:B------:R-:W-:Y:S04]  /*588e0*/  STL.64 [R1+0x438], R22 ;  /* 0x0004381601007387 */ /* 0x000fe80000100a00 */
[----:B0-----:R-:W3:Y:S04]  /*588f0*/  LDL.LU.64 R20, [R1+0x1d58] ;  /* 0x001d580001147983 */ /* 0x001ee80000300a00 */
[----:B------:R0:W-:Y:S04]  /*58900*/  STL.64 [R1+0x1d40], R12 ;  /* 0x001d400c01007387 */ /* 0x0001e80000100a00 */
[----:B0-----:R-:W3:Y:S04]  /*58910*/  LDL.LU R12, [R1+0x210] ;  /* 0x00021000010c7983 */ /* 0x001ee80000300800 */
[----:B------:R-:W3:Y:S04]  /*58920*/  LDL.LU R13, [R1+0x214] ;  /* 0x00021400010d7983 */ /* 0x000ee80000300800 */
[----:B------:R-:W3:Y:S04]  /*58930*/  LDL.LU R14, [R1+0x218] ;  /* 0x00021800010e7983 */ /* 0x000ee80000300800 */
[----:B------:R-:W3:Y:S02]  /*58940*/  LDL.LU R15, [R1+0x21c] ;  /* 0x00021c00010f7983 */ /* 0x000ee40000300800 */
[C---:B---3--:R-:W-:Y:S08]  /*58950*/  HMMA.16816.F32.BF16 R12, R4.reuse, R20, R12 ;  /* 0x00000014040c723c */ /* 0x048ff0000004180c */
[----:B--2---:R-:W-:Y:S01]  /*58960*/  HMMA.16816.F32.BF16 R4, R4, R24, R16 ;  /* 0x000000180404723c */ /* 0x004fe20000041810 */
[----:B------:R-:W-:-:S10]  /*58970*/  IMAD.MOV.U32 R16, RZ, RZ, R27 ;  /* 0x000000ffff107224 */ /* 0x000fd400078e001b */
[----:B------:R0:W-:Y:S04]  /*58980*/  STL.64 [R1+0x420], R12 ;  /* 0x0004200c01007387 */ /* 0x0001e80000100a00 */
[----:B------:R1:W-:Y:S04]  /*58990*/  STL.64 [R1+0x428], R14 ;  /* 0x0004280e01007387 */ /* 0x0003e80000100a00 */
[----:B0-----:R-:W2:Y:S04]  /*589a0*/  LDL.LU R12, [R1+0x200] ;  /* 0x00020000010c7983 */ /* 0x001ea80000300800 */
[----:B------:R-:W2:Y:S04]  /*589b0*/  LDL.LU R13, [R1+0x204] ;  /* 0x00020400010d7983 */ /* 0x000ea80000300800 */
[----:B-1----:R-:W2:Y:S04]  /*589c0*/  LDL.LU R14, [R1+0x208] ;  /* 0x00020800010e7983 */ /* 0x002ea80000300800 */
[----:B------:R-:W2:Y:S04]  /*589d0*/  LDL.LU R15, [R1+0x20c] ;  /* 0x00020c00010f7983 */ /* 0x000ea80000300800 */
[----:B------:R0:W-:Y:S04]  /*589e0*/  STL.64 [R1+0x1d38], R20 ;  /* 0x001d381401007387 */ /* 0x0001e80000100a00 */
[----:B0-----:R-:W3:Y:S04]  /*589f0*/  LDL.LU R20, [R1+0x1f0] ;  /* 0x0001f00001147983 */ /* 0x001ee80000300800 */
[----:B------:R-:W3:Y:S04]  /*58a00*/  LDL.LU R21, [R1+0x1f4] ;  /* 0x0001f40001157983 */ /* 0x000ee80000300800 */
[----:B------:R-:W3:Y:S04]  /*58a10*/  LDL.LU R22, [R1+0x1f8] ;  /* 0x0001f80001167983 */ /* 0x000ee80000300800 */
[----:B------:R-:W3:Y:S04]  /*58a20*/  LDL.LU R23, [R1+0x1fc] ;  /* 0x0001fc0001177983 */ /* 0x000ee80000300800 */
[----:B------:R-:W4:Y:S04]  /*58a30*/  LDL.LU R27, [R1+0x1d54] ;  /* 0x001d5400011b7983 */ /* 0x000f280000300800 */
[----:B------:R-:W-:Y:S04]  /*58a40*/  STL.64 [R1+0x410], R4 ;  /* 0x0004100401007387 */ /* 0x000fe80000100a00 */
[----:B------:R-:W-:Y:S04]  /*58a50*/  STL.64 [R1+0x418], R6 ;  /* 0x0004180601007387 */ /* 0x000fe80000100a00 */
[----:B------:R-:W0:Y:S01]  /*58a60*/  LDSM.16.M88.4 R4, [R28+UR7+0x6b080] ;  /* 0x06b080071c04783b */ /* 0x000e220008000200 */
[----:B------:R-:W-:Y:S01]  /*58a70*/  IMAD.MOV.U32 R18, RZ, RZ, R2 ;  /* 0x000000ffff127224 */ /* 0x000fe200078e0002 */
[----:B------:R-:W-:-:S02]  /*58a80*/  MOV R19, R26 ;  /* 0x0000001a00137202 */ /* 0x000fc40000000f00 */
[----:B------:R-:W-:Y:S02]  /*58a90*/  MOV R17, R0 ;  /* 0x0000000000117202 */ /* 0x000fe40000000f00 */
[----:B------:R-:W5:Y:S04]  /*58aa0*/  LDL.LU R0, [R1+0x1d50] ;  /* 0x001d500001007983 */ /* 0x000f680000300800 */
[----:B------:R-:W2:Y:S04]  /*58ab0*/  LDL.LU R2, [R1+0x1d4c] ;  /* 0x001d4c0001027983 */ /* 0x000ea80000300800 */
[----:B------:R-:W4:Y:S04]  /*58ac0*/  LDL.LU R26, [R1+0x1d48] ;  /* 0x001d4800011a7983 */ /* 0x000f280000300800 */
[----:B------:R-:W-:Y:S04]  /*58ad0*/  STL.64 [R1+0x1d30], R18 ;  /* 0x001d301201007387 */ /* 0x000fe80000100a00 */
[----:B------:R1:W-:Y:S04]  /*58ae0*/  STL.64 [R1+0x1d28], R16 ;  /* 0x001d281001007387 */ /* 0x0003e80000100a00 */
[----:B-1----:R-:W2:Y:S04]  /*58af0*/  LDL.LU R16, [R1+0x120] ;  /* 0x0001200001107983 */ /* 0x002ea80000300800 */
[----:B------:R-:W2:Y:S04]  /*58b00*/  LDL.LU R17, [R1+0x124] ;  /* 0x0001240001117983 */ /* 0x000ea80000300800 */
[----:B------:R-:W2:Y:S04]  /*58b10*/  LDL.LU R18, [R1+0x128] ;  /* 0x0001280001127983 */ /* 0x000ea80000300800 */
[----:B------:R-:W2:Y:S04]  /*58b20*/  LDL.LU R19, [R1+0x12c] ;  /* 0x00012c0001137983 */ /* 0x000ea80000300800 */
        /* <DEDUP_REMOVED lines=13> */
[----:B------:R0:W-:Y:S02]  /*58c00*/  STL.64 [R1+0x1cc8], R4 ;  /* 0x001cc80401007387 */ /* 0x0001e40000100a00 */
[----:B0-----:R-:W-:Y:S01]  /*58c10*/  IMAD.MOV.U32 R4, RZ, RZ, R29 ;  /* 0x000000ffff047224 */ /* 0x001fe200078e001d */
[----:B------:R-:W-:-:S07]  /*58c20*/  MOV R5, R3 ;  /* 0x0000000300057202 */ /* 0x000fce0000000f00 */
[----:B------:R-:W-:-:S15]  /*58c30*/  HMMA.16816.F32.BF16 R12, R8, R4, R12 ;  /* 0x00000004080c723c */ /* 0x000fde000004180c */
[----:B------:R-:W-:-:S04]  /*58c40*/  NOP ;  /* 0x0000000000007918 */ /* 0x000fc80000000000 */
[----:B------:R0:W-:Y:S04]  /*58c50*/  STL.64 [R1+0x400], R12 ;  /* 0x0004000c01007387 */ /* 0x0001e80000100a00 */
[----:B------:R-:W-:Y:S04]  /*58c60*/  STL.64 [R1+0x408], R14 ;  /* 0x0004080e01007387 */ /* 0x000fe80000100a00 */
[----:B0-----:R-:W3:Y:S02]  /*58c70*/  LDL.LU.64 R12, [R1+0x1d40] ;  /* 0x001d4000010c7983 */ /* 0x001ee40000300a00 */
[----:B---3--:R-:W-:-:S15]  /*58c80*/  HMMA.16816.F32.BF16 R20, R8, R12, R20 ;  /* 0x0000000c0814723c */ /* 0x008fde0000041814 */
[----:B------:R-:W-:-:S04]  /*58c90*/  NOP ;  /* 0x0000000000007918 */ /* 0x000fc80000000000 */
[----:B------:R0:W-:Y:S04]  /*58ca0*/  STL.64 [R1+0x3e0], R20 ;  /* 0x0003e01401007387 */ /* 0x0001e80000100a00 */
[----:B------:R-:W-:Y:S04]  /*58cb0*/  STL.64 [R1+0x3e8], R22 ;  /* 0x0003e81601007387 */ /* 0x000fe80000100a00 */
[----:B0-----:R-:W2:Y:S04]  /*58cc0*/  LDL.LU.64 R20, [R1+0x1d38] ;  /* 0x001d380001147983 */ /* 0x001ea80000300a00 */
[----:B------:R0:W-:Y:S04]  /*58cd0*/  STL.64 [R1+0x1d20], R12 ;  /* 0x001d200c01007387 */ /* 0x0001e80000100a00 */
[----:B0-----:R-:W2:Y:S04]  /*58ce0*/  LDL.LU R12, [R1+0x1e0] ;  /* 0x0001e000010c7983 */ /* 0x001ea80000300800 */
[----:B------:R-:W2:Y:S04]  /*58cf0*/  LDL.LU R13, [R1+0x1e4] ;  /* 0x0001e400010d7983 */ /* 0x000ea80000300800 */
[----:B------:R-:W2:Y:S04]  /*58d00*/  LDL.LU R14, [R1+0x1e8] ;  /* 0x0001e800010e7983 */ /* 0x000ea80000300800 */
[----:B------:R-:W2:Y:S02]  /*58d10*/  LDL.LU R15, [R1+0x1ec] ;  /* 0x0001ec00010f7983 */ /* 0x000ea40000300800 */
[C---:B--2---:R-:W-:Y:S08]  /*58d20*/  HMMA.16816.F32.BF16 R12, R8.reuse, R20, R12 ;  /* 0x00000014080c723c */ /* 0x044ff0000004180c */
[----:B------:R-:W-:Y:S11]  /*58d30*/  HMMA.16816.F32.BF16 R8, R8, R24, R16 ;  /* 0x000000180808723c */ /* 0x000ff60000041810 */
        /* <DEDUP_REMOVED lines=11> */
[----:B------:R-:W2:Y:S04]  /*58df0*/  LDL.LU.64 R18, [R1+0x1d30] ;  /* 0x001d300001127983 */ /* 0x000ea80000300a00 */
[----:B------:R-:W2:Y:S04]  /*58e00*/  LDL.LU.64 R16, [R1+0x1d28] ;  /* 0x001d280001107983 */ /* 0x000ea80000300a00 */
[----:B----4-:R-:W-:Y:S04]  /*58e10*/  STL.64 [R1+0x1d10], R26 ;  /* 0x001d101a01007387 */ /* 0x010fe80000100a00 */
[----:B------:R0:W-:Y:S04]  /*58e20*/  STL.64 [R1+0x1d08], R24 ;  /* 0x001d081801007387 */ /* 0x0001e80000100a00 */
[----:B------:R-:W-:Y:S04]  /*58e30*/  STL.64 [R1+0x3c0], R8 ;  /* 0x0003c00801007387 */ /* 0x000fe80000100a00 */
[----:B------:R-:W-:Y:S04]  /*58e40*/  STL.64 [R1+0x3c8], R10 ;  /* 0x0003c80a01007387 */ /* 0x000fe80000100a00 */
[----:B------:R-:W1:Y:S04]  /*58e50*/  LDSM.16.M88.4 R8, [R28+UR7+0x6c080] ;  /* 0x06c080071c08783b */ /* 0x000e680008000200 */
[----:B0-----:R-:W4:Y:S04]  /*58e60*/  LDL.LU R24, [R1+0x260] ;  /* 0x0002600001187983 */ /* 0x001f280000300800 */
[----:B------:R-:W4:Y:S04]  /*58e70*/  LDL.LU R25, [R1+0x264] ;  /* 0x0002640001197983 */ /* 0x000f280000300800 */
[----:B------:R-:W4:Y:S04]  /*58e80*/  LDL.LU R26, [R1+0x268] ;  /* 0x00026800011a7983 */ /* 0x000f280000300800 */
[----:B------:R-:W4:Y:S04]  /*58e90*/  LDL.LU R27, [R1+0x26c] ;  /* 0x00026c00011b7983 */ /* 0x000f280000300800 */
[----:B-1----:R-:W-:Y:S04]  /*58ea0*/  STL.64 [R1+0x1c20], R10 ;  /* 0x001c200a01007387 */ /* 0x002fe80000100a00 */
        /* <DEDUP_REMOVED lines=11> */
[C---:B------:R-:W-:Y:S03]  /*58f60*/  HMMA.16816.F32.BF16 R12, R16.reuse, R4, R12 ;  /* 0x00000004100c723c */ /* 0x040fe6000004180c */
[----:B--2---:R-:W-:Y:S04]  /*58f70*/  STL.64 [R1+0x1d00], R10 ;  /* 0x001d000a01007387 */ /* 0x004fe80000100a00 */
[----:B------:R0:W-:Y:S04]  /*58f80*/  STL.64 [R1+0x1cf8], R8 ;  /* 0x001cf80801007387 */ /* 0x0001e80000100a00 */
[----:B0-----:R-:W2:Y:S04]  /*58f90*/  LDL.LU R8, [R1+0x1c0] ;  /* 0x0001c00001087983 */ /* 0x001ea80000300800 */
[----:B------:R-:W2:Y:S04]  /*58fa0*/  LDL.LU R9, [R1+0x1c4] ;  /* 0x0001c40001097983 */ /* 0x000ea80000300800 */
[----:B------:R-:W2:Y:S04]  /*58fb0*/  LDL.LU R10, [R1+0x1c8] ;  /* 0x0001c800010a7983 */ /* 0x000ea80000300800 */
[----:B------:R-:W2:Y:S04]  /*58fc0*/  LDL.LU R11, [R1+0x1cc] ;  /* 0x0001cc00010b7983 */ /* 0x000ea80000300800 */
[----:B------:R-:W-:Y:S04]  /*58fd0*/  STL.64 [R1+0x3b0], R12 ;  /* 0x0003b00c01007387 */ /* 0x000fe80000100a00 */
[----:B------:R-:W-:Y:S04]  /*58fe0*/  STL.64 [R1+0x3b8], R14 ;  /* 0x0003b80e01007387 */ /* 0x000fe80000100a00 */
[----:B------:R-:W0:Y:S04]  /*58ff0*/  LDSM.16.M88.4 R12, [R28+UR7+0x6d080] ;  /* 0x06d080071c0c783b */ /* 0x000e280008000200 */
[----:B0-----:R0:W-:Y:S04]  /*59000*/  STL.64 [R1+0x40], R12 ;  /* 0x0000400c01007387 */ /* 0x0011e80000100a00 */
[----:B------:R-:W-:Y:S04]  /*59010*/  STL.64 [R1+0x48], R14 ;  /* 0x0000480e01007387 */ /* 0x000fe80000100a00 */
[----:B0-----:R-:W3:Y:S02]  /*59020*/  LDL.LU.64 R12, [R1+0x1d20] ;  /* 0x001d2000010c7983 */ /* 0x001ee40000300a00 */
[----:B---3--:R-:W-:-:S15]  /*59030*/  HMMA.16816.F32.BF16 R20, R16, R12, R20 ;  /* 0x0000000c1014723c */ /* 0x008fde0000041814 */
[----:B------:R-:W-:-:S04]  /*59040*/  NOP ;  /* 0x0000000000007918 */ /* 0x000fc80000000000 */
[----:B------:R0:W-:Y:S04]  /*59050*/  STL.64 [R1+0x3a0], R20 ;  /* 0x0003a01401007387 */ /* 0x0001e80000100a00 */
[----:B------:R-:W-:Y:S04]  /*59060*/  STL.64 [R1+0x3a8], R22 ;  /* 0x0003a81601007387 */ /* 0x000fe80000100a00 */
[----:B0-----:R-:W4:Y:S02]  /*59070*/  LDL.LU.64 R20, [R1+0x1d18] ;  /* 0x001d180001147983 */ /* 0x001f240000300a00 */
[----:B----4-:R-:W-:-:S15]  /*59080*/  HMMA.16816.F32.BF16 R24, R16, R20, R24 ;  /* 0x000000141018723c */ /* 0x010fde0000041818 */
[----:B------:R-:W-:-:S04]  /*59090*/  NOP ;  /* 0x0000000000007918 */ /* 0x000fc80000000000 */
[----:B------:R-:W-:Y:S04]  /*590a0*/  STL.64 [R1+0x390], R24 ;  /* 0x0003901801007387 */ /* 0x000fe80000100a00 */
[----:B------:R0:W-:Y:S04]  /*590b0*/  STL.64 [R1+0x398], R26 ;  /* 0x0003981a01007387 */ /* 0x0001e80000100a00 */
[----:B0-----:R-:W3:Y:S04]  /*590c0*/  LDL.LU.64 R26, [R1+0x1d10] ;  /* 0x001d1000011a7983 */ /* 0x001ee80000300a00 */
        /* <DEDUP_REMOVED lines=13> */
[----:B0-----:R-:W4:Y:S04]  /*591a0*/  LDL.LU.64 R6, [R1+0x1cd0] ;  /* 0x001cd00001067983 */ /* 0x001f280000300a00 */
[----:B------:R-:W4:Y:S02]  /*591b0*/  LDL.LU.64 R4, [R1+0x1cc8] ;  /* 0x001cc80001047983 */ /* 0x000f240000300a00 */
[----:B----4-:R-:W-:-:S15]  /*591c0*/  HMMA.16816.F32.BF16 R4, R16, R12, R4 ;  /* 0x0000000c1004723c */ /* 0x010fde0000041804 */
[----:B------:R-:W-:-:S04]  /*591d0*/  NOP ;  /* 0x0000000000007918 */ /* 0x000fc80000000000 */
[----:B------:R-:W-:Y:S04]  /*591e0*/  STL.64 [R1+0x350], R4 ;  /* 0x0003500401007387 */ /* 0x000fe80000100a00 */
[----:B------:R0:W-:Y:S04]  /*591f0*/  STL.64 [R1+0x358], R6 ;  /* 0x0003580601007387 */ /* 0x0001e80000100a00 */
[----:B0-----:R-:W4:Y:S04]  /*59200*/  LDL.LU.64 R6, [R1+0x1cc0] ;  /* 0x001cc00001067983 */ /* 0x001f280000300a00 */
[----:B------:R-:W4:Y:S01]  /*59210*/  LDL.LU.64 R4, [R1+0x1cb8] ;  /* 0x001cb80001047983 */ /* 0x000f220000300a00 */
[C---:B--2---:R-:W-:Y:S01]  /*59220*/  HMMA.16816.F32.BF16 R8, R16.reuse, R20, R8 ;  /* 0x000000141008723c */ /* 0x044fe20000041808 */
[----:B------:R-:W-:Y:S01]  /*59230*/  IMAD.MOV.U32 R3, RZ, RZ, R12 ;  /* 0x000000ffff037224 */ /* 0x000fe200078e000c */
[----:B------:R-:W-:Y:S01]  /*59240*/  MOV R29, R13 ;  /* 0x0000000d001d7202 */ /* 0x000fe20000000f00 */
[----:B------:R-:W2:Y:S04]  /*59250*/  LDL.LU.64 R14, [R1+0x1cb0] ;  /* 0x001cb000010e7983 */ /* 0x000ea80000300a00 */
[----:B------:R-:W2:Y:S04]  /*59260*/  LDL.LU.64 R12, [R1+0x1ca8] ;  /* 0x001ca800010c7983 */ /* 0x000ea80000300a00 */
[----:B------:R-:W-:Y:S08]  /*59270*/  STL.64 [R1+0x1c88], R20 ;  /* 0x001c881401007387 */ /* 0x000ff00000100a00 */
[----:B------:R0:W-:Y:S04]  /*59280*/  STL.64 [R1+0x320], R8 ;  /* 0x0003200801007387 */ /* 0x0001e80000100a00 */
[----:B------:R1:W-:Y:S04]  /*59290*/  STL.64 [R1+0x328], R10 ;  /* 0x0003280a01007387 */ /* 0x0003e80000100a00 */
[----:B---3--:R-:W-:Y:S04]  /*592a0*/  STL.64 [R1+0x1c80], R26 ;  /* 0x001c801a01007387 */ /* 0x008fe80000100a00 */
[----:B------:R-:W-:Y:S01]  /*592b0*/  STL.64 [R1+0x1c78], R24 ;  /* 0x001c781801007387 */ /* 0x000fe20000100a00 */
[----:B----4-:R-:W-:-:S15]  /*592c0*/  HMMA.16816.F32.BF16 R4, R16, R24, R4 ;  /* 0x000000181004723c */ /* 0x010fde0000041804 */
[----:B------:R-:W-:-:S04]  /*592d0*/  NOP ;  /* 0x0000000000007918 */ /* 0x000fc80000000000 */
[----:B------:R-:W-:Y:S04]  /*592e0*/  STL.64 [R1+0x310], R4 ;  /* 0x0003100401007387 */ /* 0x000fe80000100a00 */
[----:B------:R-:W-:Y:S04]  /*592f0*/  STL.64 [R1+0x318], R6 ;  /* 0x0003180601007387 */ /* 0x000fe80000100a00 */
        /* <DEDUP_REMOVED lines=15> */
[----:B------:R-:W4:Y:S04]  /*593f0*/  LDL.LU R11, [R1+0x29c] ;  /* 0x00029c00010b7983 */ /* 0x000f280000300800 */
[----:B------:R-:W2:Y:S04]  /*59400*/  LDL.LU R24, [R1+0xe0] ;  /* 0x0000e00001187983 */ /* 0x000ea80000300800 */
        /* <DEDUP_REMOVED lines=13> */
[----:B0-----:R-:W2:Y:S04]  /*594e0*/  LDL.64 R24, [R1+0x10] ;  /* 0x0000100001187983 */ /* 0x001ea80000100a00 */
        /* <DEDUP_REMOVED lines=12> */
[----:B------:R-:W4:Y:S04]  /*595b0*/  LDL.LU.64 R16, [R1+0x40] ;  /* 0x0000400001107983 */ /* 0x000f280000300a00 */
[----:B------:R-:W2:Y:S04]  /*595c0*/  LDL.64 R18, [R1+0x48] ;  /* 0x0000480001127983 */ /* 0x000ea80000100a00 */
[----:B--2---:R-:W-:Y:S04]  /*595d0*/  STL.64 [R1+0x1bd8], R18 ;  /* 0x001bd81201007387 */ /* 0x004fe80000100a00 */
        /* <DEDUP_REMOVED lines=11> */
[C---:B------:R-:W-:Y:S03]  /*59690*/  HMMA.16816.F32.BF16 R4, R12.reuse, R24, R4 ;  /* 0x000000180c04723c */ /* 0x040fe60000041804 */
[----:B----4-:R-:W-:Y:S04]  /*596a0*/  STL.64 [R1+0x1bf8], R18 ;  /* 0x001bf81201007387 */ /* 0x010fe80000100a00 */
[----:B--2---:R0:W-:Y:S02]  /*596b0*/  STL.64 [R1+0x1bf0], R16 ;  /* 0x001bf01001007387 */ /* 0x0041e40000100a00 */
[----:B0-----:R-:W-:Y:S01]  /*596c0*/  IMAD.MOV.U32 R16, RZ, RZ, R3 ;  /* 0x000000ffff107224 */ /* 0x001fe200078e0003 */
[----:B------:R-:W-:Y:S01]  /*596d0*/  MOV R17, R29 ;  /* 0x0000001d00117202 */ /* 0x000fe20000000f00 */
[----:B------:R-:W2:Y:S04]  /*596e0*/  LDL.LU R3, [R1+0x1ca4] ;  /* 0x001ca40001037983 */ /* 0x000ea80000300800 */
[----:B------:R-:W4:Y:S02]  /*596f0*/  LDL.LU R29, [R1+0x1ca0] ;  /* 0x001ca000011d7983 */ /* 0x000f240000300800 */
[----:B------:R-:W-:Y:S02]  /*59700*/  HMMA.16816.F32.BF16 R20, R12, R16, R20 ;  /* 0x000000100c14723c */ /* 0x000fe40000041814 */
[----:B------:R0:W-:Y:S04]  /*59710*/  STL.64 [R1+0x50], R4 ;  /* 0x0000500401007387 */ /* 0x0001e80000100a00 */
[----:B------:R-:W-:Y:S04]  /*59720*/  STL.64 [R1+0x58], R6 ;  /* 0x0000580601007387 */ /* 0x000fe80000100a00 */
[----:B------:R-:W2:Y:S01]  /*59730*/  LDL.LU.64 R26, [R1+0x1c98] ;  /* 0x001c9800011a7983 */ /* 0x000ea20000300a00 */
[----:B0-----:R-:W-:Y:S01]  /*59740*/  IMAD.MOV.U32 R5, RZ, RZ, R24 ;  /* 0x000000ffff057224 */ /* 0x001fe200078e0018 */
[----:B------:R-:W-:-:S02]  /*59750*/  MOV R4, R25 ;  /* 0x0000001900047202 */ /* 0x000fc40000000f00 */
[----:B------:R-:W2:Y:S05]  /*59760*/  LDL.LU.64 R24, [R1+0x1c90] ;  /* 0x001c900001187983 */ /* 0x000eaa0000300a00 */
[----:B------:R0:W-:Y:S04]  /*59770*/  STL.64 [R1+0x2c0], R20 ;  /* 0x0002c01401007387 */ /* 0x0001e80000100a00 */
[----:B------:R-:W-:Y:S04]  /*59780*/  STL.64 [R1+0x2c8], R22 ;  /* 0x0002c81601007387 */ /* 0x000fe80000100a00 */
[----:B0-----:R-:W2:Y:S02]  /*59790*/  LDL.LU.64 R20, [R1+0x1c88] ;  /* 0x001c880001147983 */ /* 0x001ea40000300a00 */
[----:B--2---:R-:W-:-:S15]  /*597a0*/  HMMA.16816.F32.BF16 R24, R12, R20, R24 ;  /* 0x000000140c18723c */ /* 0x004fde0000041818 */
[----:B------:R-:W-:-:S04]  /*597b0*/  NOP ;  /* 0x0000000000007918 */ /* 0x000fc80000000000 */
[----:B------:R-:W-:Y:S04]  /*597c0*/  STL.64 [R1+0x130], R24 ;  /* 0x0001301801007387 */ /* 0x000fe80000100a00 */
[----:B------:R0:W-:Y:S04]  /*597d0*/  STL.64 [R1+0x138], R26 ;  /* 0x0001381a01007387 */ /* 0x0001e80000100a00 */
[----:B0-----:R-:W2:Y:S04]  /*597e0*/  LDL.LU.64 R26, [R1+0x1c80] ;  /* 0x001c8000011a7983 */ /* 0x001ea80000300a00 */
[----:B------:R-:W3:Y:S02]  /*597f0*/  LDL.LU.64 R24, [R1+0x1c78] ;  /* 0x001c780001187983 */ /* 0x000ee40000300a00 */
[----:B---3--:R-:W-:Y:S02]  /*59800*/  HMMA.16816.F32.BF16 R12, R12, R24, R8 ;  /* 0x000000180c0c723c */ /* 0x008fe40000041808 */
[----:B------:R-:W3:Y:S04]  /*59810*/  LDL.LU.64 R10, [R1+0x1c70] ;  /* 0x001c7000010a7983 */ /* 0x000ee80000300a00 */
[----:B------:R-:W3:-:S13]  /*59820*/  LDL.LU.64 R8, [R1+0x1c68] ;  /* 0x001c680001087983 */ /* 0x000eda0000300a00 */
[----:B------:R0:W-:Y:S02]  /*59830*/  STL.64 [R1+0x100], R12 ;  /* 0x0001000c01007387 */ /* 0x0001e40000100a00 */
[----:B0-----:R-:W-:Y:S01]  /*59840*/  IMAD.MOV.U32 R12, RZ, RZ, R5 ;  /* 0x000000ffff0c7224 */ /* 0x001fe200078e0005 */
[----:B------:R-:W-:Y:S02]  /*59850*/  MOV R13, R4 ;  /* 0x00000004000d7202 */ /* 0x000fe40000000f00 */
[----:B------:R-:W0:Y:S04]  /*59860*/  LDSM.16.M88.4 R4, [R28+UR7+0x6e080] ;  /* 0x06e080071c04783b */ /* 0x000e280008000200 */
[----:B------:R-:W-:Y:S04]  /*59870*/  STL.64 [R1+0x108], R14 ;  /* 0x0001080e01007387 */ /* 0x000fe80000100a00 */
        /* <DEDUP_REMOVED lines=27> */
[----:B--2---:R-:W-:Y:S04]  /*59a30*/  STL.64 [R1+0x1c08], R26 ;  /* 0x001c081a01007387 */ /* 0x004fe80000100a00 */
[----:B------:R0:W-:Y:S01]  /*59a40*/  STL.64 [R1+0x1c00], R24 ;  /* 0x001c001801007387 */ /* 0x0001e20000100a00 */
[----:B---3--:R-:W-:Y:S03]  /*59a50*/  HMMA.16816.F32.BF16 R4, R4, R24, R8 ;  /* 0x000000180404723c */ /* 0x008fe60000041808 */
[----:B------:R-:W1:-:S15]  /*59a60*/  LDSM.16.M88.4 R8, [R28+UR7+0x6f080] ;  /* 0x06f080071c08783b */ /* 0x000e5e0008000200 */
[----:B------:R-:W-:Y:S01]  /*59a70*/  NOP ;  /* 0x0000000000007918 */ /* 0x000fe20000000000 */
[----:B------:R2:W-:Y:S04]  /*59a80*/  STL.64 [R1+0xe0], R4 ;  /* 0x0000e00401007387 */ /* 0x0005e80000100a00 */
[----:B------:R-:W-:Y:S04]  /*59a90*/  STL.64 [R1+0xe8], R6 ;  /* 0x0000e80601007387 */ /* 0x000fe80000100a00 */
[----:B0-----:R-:W3:Y:S04]  /*59aa0*/  LDL.LU R24, [R1+0x300] ;  /* 0x0003000001187983 */ /* 0x001ee80000300800 */
[----:B------:R-:W3:Y:S04]  /*59ab0*/  LDL.LU R25, [R1+0x304] ;  /* 0x0003040001197983 */ /* 0x000ee80000300800 */
[----:B------:R-:W3:Y:S04]  /*59ac0*/  LDL.LU R26, [R1+0x308] ;  /* 0x00030800011a7983 */ /* 0x000ee80000300800 */
[----:B------:R-:W3:Y:S04]  /*59ad0*/  LDL.LU R27, [R1+0x30c] ;  /* 0x00030c00011b7983 */ /* 0x000ee80000300800 */
[----:B--2---:R-:W2:Y:S04]  /*59ae0*/  LDL.LU R4, [R1+0x360] ;  /* 0x0003600001047983 */ /* 0x004ea80000300800 */
[----:B------:R-:W2:Y:S01]  /*59af0*/  LDL.LU R5, [R1+0x364] ;  /* 0x0003640001057983 */ /* 0x000ea20000300800 */
[----:B-1----:R-:W-:-:S03]  /*59b00*/  MOV R23, R10 ;  /* 0x0000000a00177202 */ /* 0x002fc60000000f00 */
[----:B------:R0:W-:Y:S01]  /*59b10*/  STL [R1+0x20], R8 ;  /* 0x0000200801007387 */ /* 0x0001e20000100800 */
[----:B------:R-:W-:Y:S02]  /*59b20*/  IMAD.MOV.U32 R28, RZ, RZ, R11 ;  /* 0x000000ffff1c7224 */ /* 0x000fe400078e000b */
[----:B------:R-:W-:Y:S01]  /*59b30*/  IMAD.MOV.U32 R22, RZ, RZ, R9 ;  /* 0x000000ffff167224 */ /* 0x000fe200078e0009 */
[----:B------:R-:W2:Y:S04]  /*59b40*/  LDL.LU.64 R10, [R1+0x1c20] ;  /* 0x001c2000010a7983 */ /* 0x000ea80000300a00 */
[----:B0-----:R-:W2:Y:S02]  /*59b50*/  LDL.LU.64 R8, [R1+0x1c18] ;  /* 0x001c180001087983 */ /* 0x001ea40000300a00 */
[----:B--2---:R-:W-:-:S15]  /*59b60*/  HMMA.16816.F32.BF16 R16, R8, R12, R16 ;  /* 0x0000000c0810723c */ /* 0x004fde0000041810 */
[----:B------:R-:W-:-:S04]  /*59b70*/  NOP ;  /* 0x0000000000007918 */ /* 0x000fc80000000000 */
[----:B------:R0:W-:Y:S04]  /*59b80*/  STL.64 [R1+0xd0], R16 ;  /* 0x0000d01001007387 */ /* 0x0001e80000100a00 */
[----:B------:R3:W-:Y:S04]  /*59b90*/  STL.64 [R1+0xd8], R18 ;  /* 0x0000d81201007387 */ /* 0x0007e80000100a00 */
[----:B0-----:R-:W3:Y:S02]  /*59ba0*/  LDL.LU.64 R16, [R1+0x1c10] ;  /* 0x001c100001107983 */ /* 0x001ee40000300a00 */
[----:B---3--:R-:W-:Y:S02]  /*59bb0*/  HMMA.16816.F32.BF16 R16, R8, R16, R24 ;  /* 0x000000100810723c */ /* 0x008fe40000041818 */
[----:B------:R-:W2:Y:S04]  /*59bc0*/  LDL.LU.64 R26, [R1+0x1c08] ;  /* 0x001c0800011a7983 */ /* 0x000ea80000300a00 */
[----:B------:R-:W3:-:S13]  /*59bd0*/  LDL.LU.64 R24, [R1+0x1c00] ;  /* 0x001c000001187983 */ /* 0x000eda0000300a00 */
        /* <DEDUP_REMOVED lines=9> */
[----:B------:R-:W3:Y:S01]  /*59c70*/  LDL.LU.64 R16, [R1+0x1be0] ;  /* 0x001be00001107983 */ /* 0x000ee20000300a00 */
[----:B----4-:R-:W-:Y:S01]  /*59c80*/  IMAD.MOV.U32 R6, RZ, RZ, R29 ;  /* 0x000000ffff067224 */ /* 0x010fe200078e001d */
[----:B------:R-:W-:Y:S01]  /*59c90*/  MOV R7, R3 ;  /* 0x0000000300077202 */ /* 0x000fe20000000f00 */
[----:B---3--:R-:W-:Y:S01]  /*59ca0*/  HMMA.16816.F32.BF16 R8, R8, R24, R16 ;  /* 0x000000180808723c */ /* 0x008fe20000041810 */
[----:B------:R-:W2:Y:S04]  /*59cb0*/  LDL.LU.64 R18, [R1+0x1bd8] ;  /* 0x001bd80001127983 */ /* 0x000ea80000300a00 */
[----:B------:R-:W2:Y:S04]  /*59cc0*/  LDL.LU.64 R16, [R1+0x1bd0] ;  /* 0x001bd00001107983 */ /* 0x000ea80000300a00 */
[----:B------:R-:W-:Y:S04]  /*59cd0*/  STL.64 [R1+0x1bb8], R26 ;  /* 0x001bb81a01007387 */ /* 0x000fe80000100a00 */
[----:B------:R-:W-:Y:S06]  /*59ce0*/  STL.64 [R1+0x1bb0], R24 ;  /* 0x001bb01801007387 */ /* 0x000fec0000100a00 */
[----:B------:R-:W-:Y:S04]  /*59cf0*/  STL.64 [R1+0xa0], R8 ;  /* 0x0000a00801007387 */ /* 0x000fe80000100a00 */
[----:B------:R-:W-:Y:S01]  /*59d00*/  STL.64 [R1+0xa8], R10 ;  /* 0x0000a80a01007387 */ /* 0x000fe20000100a00 */
[----:B--2---:R-:W-:Y:S01]  /*59d10*/  HMMA.16816.F32.BF16 R12, R16, R12, R4 ;  /* 0x0000000c100c723c */ /* 0x004fe20000041804 */
[----:B------:R-:W-:Y:S01]  /*59d20*/  MOV R7, R16 ;  /* 0x0000001000077202 */ /* 0x000fe20000000f00 */
[----:B------:R-:W-:Y:S01]  /*59d30*/  IMAD.MOV.U32 R6, RZ, RZ, R17 ;  /* 0x000000ffff067224 */ /* 0x000fe200078e0011 */
[----:B------:R-:W-:Y:S01]  /*59d40*/  MOV R5, R18 ;  /* 0x0000001200057202 */ /* 0x000fe20000000f00 */
[----:B------:R-:W-:-:S15]  /*59d50*/  IMAD.MOV.U32 R4, RZ, RZ, R19 ;  /* 0x000000ffff047224 */ /* 0x000fde00078e0013 */
[----:B------:R0:W-:Y:S04]  /*59d60*/  STL.64 [R1+0x90], R12 ;  /* 0x0000900c01007387 */ /* 0x0001e80000100a00 */
[----:B------:R-:W2:Y:S04]  /*59d70*/  LDL.LU R16, [R1+0x3f0] ;  /* 0x0003f00001107983 */ /* 0x000ea80000300800 */
[----:B------:R-:W2:Y:S04]  /*59d80*/  LDL.LU R17, [R1+0x3f4] ;  /* 0x0003f40001117983 */ /* 0x000ea80000300800 */
[----:B------:R-:W2:Y:S04]  /*59d90*/  LDL.LU R18, [R1+0x3f8] ;  /* 0x0003f80001127983 */ /* 0x000ea80000300800 */
[----:B------:R-:W2:Y:S01]  /*59da0*/  LDL.LU R19, [R1+0x3fc] ;  /* 0x0003fc0001137983 */ /* 0x000ea20000300800 */
[----:B0-----:R-:W-:-:S03]  /*59db0*/  MOV R12, R2 ;  /* 0x00000002000c7202 */ /* 0x001fc60000000f00 */
[----:B------:R-:W3:Y:S01]  /*59dc0*/  LDL.LU R2, [R1+0x1bc8] ;  /* 0x001bc80001027983 */ /* 0x000ee20000300800 */
[----:B------:R-:W-:Y:S01]  /*59dd0*/  MOV R3, R14 ;  /* 0x0000000e00037202 */ /* 0x000fe20000000f00 */
[----:B------:R-:W-:Y:S02]  /*59de0*/  IMAD.MOV.U32 R29, RZ, RZ, R15 ;  /* 0x000000ffff1d7224 */ /* 0x000fe400078e000f */
[----:B------:R-:W4:Y:S04]  /*59df0*/  LDL.LU R13, [R1+0x5f4] ;  /* 0x0005f400010d7983 */ /* 0x000f280000300800 */
[----:B------:R-:W2:Y:S01]  /*59e00*/  LDL.LU R14, [R1+0x5f8] ;  /* 0x0005f800010e7983 */ /* 0x000ea20000300800 */
[----:B-----5:R-:W-:-:S03]  /*59e10*/  IMAD.MOV.U32 R15, RZ, RZ, R0 ;  /* 0x000000ffff0f7224 */ /* 0x020fc600078e0000 */
[----:B------:R-:W5:Y:S04]  /*59e20*/  LDL.LU R0, [R1+0x1bc4] ;  /* 0x001bc40001007983 */ /* 0x000f680000300800 */
[----:B------:R-:W5:Y:S04]  /*59e30*/  LDL.LU R24, [R1+0x640] ;  /* 0x0006400001187983 */ /* 0x000f680000300800 */
[----:B------:R-:W5:Y:S01]  /*59e40*/  LDL.LU R25, [R1+0x644] ;  /* 0x0006440001197983 */ /* 0x000f620000300800 */
[----:B---3--:R-:W-:-:S03]  /*59e50*/  MOV R26, R2 ;  /* 0x00000002001a7202 */ /* 0x008fc60000000f00 */
[----:B------:R-:W3:Y:S04]  /*59e60*/  LDL.LU R2, [R1+0x1bc0] ;  /* 0x001bc00001027983 */ /* 0x000ee80000300800 */
[----:B------:R-:W5:Y:S04]  /*59e70*/  LDL.LU R27, [R1+0x64c] ;  /* 0x00064c00011b7983 */ /* 0x000f680000300800 */
[----:B--2---:R0:W-:Y:S04]  /*59e80*/  STL.64 [R1+0x1b98], R14 ;  /* 0x001b980e01007387 */ /* 0x0041e80000100a00 */
[----:B----4-:R1:W-:Y:S01]  /*59e90*/  STL.64 [R1+0x1b90], R12 ;  /* 0x001b900c01007387 */ /* 0x0103e20000100a00 */
[----:B0-----:R-:W-:-:S02]  /*59ea0*/  IMAD.MOV.U32 R14, RZ, RZ, R5 ;  /* 0x000000ffff0e7224 */ /* 0x001fc400078e0005 */
[----:B-1----:R-:W-:Y:S01]  /*59eb0*/  IMAD.MOV.U32 R12, RZ, RZ, R7 ;  /* 0x000000ffff0c7224 */ /* 0x002fe200078e0007 */
[----:B------:R-:W-:Y:S02]  /*59ec0*/  MOV R13, R6 ;  /* 0x00000006000d7202 */ /* 0x000fe40000000f00 */
[----:B------:R-:W-:Y:S01]  /*59ed0*/  MOV R15, R4 ;  /* 0x00000004000f7202 */ /* 0x000fe20000000f00 */
[----:B------:R-:W-:Y:S04]  /*59ee0*/  STL [R1+0x182c], R29 ;  /* 0x00182c1d01007387 */ /* 0x000fe80000100800 */
[----:B------:R-:W-:Y:S04]  /*59ef0*/  STL [R1+0x1828], R3 ;  /* 0x0018280301007387 */ /* 0x000fe80000100800 */
[----:B---3--:R-:W0:Y:S04]  /*59f00*/  LDSM.16.M88.4 R8, [R2+UR7+0x60080] ;  /* 0x060080070208783b */ /* 0x008e280008000200 */
[----:B------:R-:W1:Y:S04]  /*59f10*/  LDSM.16.M88.4 R4, [R2+UR7+0x61080] ;  /* 0x061080070204783b */ /* 0x000e680008000200 */
[----:B0-----:R-:W-:Y:S04]  /*59f20*/  STL.64 [R1+0x1af0], R10 ;  /* 0x001af00a01007387 */ /* 0x001fe80000100a00 */
[----:B------:R0:W-:Y:S04]  /*59f30*/  STL.64 [R1+0x1ae8], R8 ;  /* 0x001ae80801007387 */ /* 0x0001e80000100a00 */
[----:B0-----:R-:W2:Y:S04]  /*59f40*/  LDL.LU.64 R8, [R1] ;  /* 0x0000000001087983 */ /* 0x001ea80000300a00 */
[----:B-1----:R0:W-:Y:S04]  /*59f50*/  STL.64 [R1+0x1aa8], R6 ;  /* 0x001aa80601007387 */ /* 0x0021e80000100a00 */
[----:B------:R1:W-:Y:S04]  /*59f60*/  STL.64 [R1+0x1aa0], R4 ;  /* 0x001aa00401007387 */ /* 0x0003e80000100a00 */
[----:B0-----:R-:W3:Y:S04]  /*59f70*/  LDL.64 R6, [R1+0x38] ;  /* 0x0000380001067983 */ /* 0x001ee80000100a00 */
[----:B-1----:R-:W4:Y:S01]  /*59f80*/  LDL.64 R4, [R1+0x30] ;  /* 0x0000300001047983 */ /* 0x002f220000100a00 */
[----:B-----5:R-:W-:-:S15]  /*59f90*/  HMMA.16816.F32.BF16 R24, R12, R20, R24 ;  /* 0x000000140c18723c */ /* 0x020fde0000041818 */
[----:B------:R-:W-:-:S04]  /*59fa0*/  NOP ;  /* 0x0000000000007918 */ /* 0x000fc80000000000 */
[----:B------:R-:W-:Y:S01]  /*59fb0*/  IMAD.MOV.U32 R29, RZ, RZ, R26 ;  /* 0x000000ffff1d7224 */ /* 0x000fe200078e001a */
[----:B------:R-:W-:Y:S01]  /*59fc0*/  MOV R3, R27 ;  /* 0x0000001b00037202 */ /* 0x000fe20000000f00 */
[----:B--2---:R-:W-:Y:S01]  /*59fd0*/  HMMA.16816.F32.BF16 R16, R12, R8, R16 ;  /* 0x000000080c10723c */ /* 0x004fe20000041810 */
[----:B---3--:R-:W-:Y:S04]  /*59fe0*/  STL.64 [R1+0x1ba8], R6 ;  /* 0x001ba80601007387 */ /* 0x008fe80000100a00 */
[----:B----4-:R0:W-:Y:S04]  /*59ff0*/  STL.64 [R1+0x1ba0], R4 ;  /* 0x001ba00401007387 */ /* 0x0101e80000100a00 */
[----:B0-----:R-:W2:Y:S04]  /*5a000*/  LDL.LU R4, [R1+0x610] ;  /* 0x0006100001047983 */ /* 0x001ea80000300800 */
[----:B------:R-:W2:Y:S04]  /*5a010*/  LDL.LU R5, [R1+0x614] ;  /* 0x0006140001057983 */ /* 0x000ea80000300800 */
[----:B------:R-:W2:Y:S01]  /*5a020*/  LDL.LU R6, [R1+0x618] ;  /* 0x0006180001067983 */ /* 0x000ea20000300800 */
[----:B------:R-:W-:-:S03]  /*5a030*/  IMAD.MOV.U32 R7, RZ, RZ, R0 ;  /* 0x000000ffff077224 */ /* 0x000fc600078e0000 */
[----:B------:R-:W-:Y:S04]  /*5a040*/  STL.64 [R1+0x80], R16 ;  /* 0x0000801001007387 */ /* 0x000fe80000100a00 */
[----:B------:R-:W-:Y:S01]  /*5a050*/  STL [R1+0x88], R18 ;  /* 0x0000881201007387 */ /* 0x000fe20000100800 */
[----:B------:R-:W-:-:S03]  /*5a060*/  MOV R0, R19 ;  /* 0x0000001300007202 */ /* 0x000fc60000000f00 */
[----:B------:R-:W0:Y:S04]  /*5a070*/  LDSM.16.M88.4 R16, [R2+UR7+0x62080] ;  /* 0x062080070210783b */ /* 0x000e280008000200 */
[----:B------:R-:W-:Y:S04]  /*5a080*/  STL [R1+0x1898], R0 ;  /* 0x0018980001007387 */ /* 0x000fe80000100800 */
[----:B0-----:R-:W-:Y:S04]  /*5a090*/  STL.64 [R1+0x1a78], R18 ;  /* 0x001a781201007387 */ /* 0x001fe80000100a00 */
[----:B------:R0:W-:Y:S04]  /*5a0a0*/  STL.64 [R1+0x1a70], R16 ;  /* 0x001a701001007387 */ /* 0x0001e80000100a00 */
[----:B0-----:R-:W3:Y:S04]  /*5a0b0*/  LDL.LU.64 R16, [R1+0x10] ;  /* 0x0000100001107983 */ /* 0x001ee80000300a00 */
[----:B------:R0:W-:Y:S04]  /*5a0c0*/  STL.64 [R1+0x70], R24 ;  /* 0x0000701801007387 */ /* 0x0001e80000100a00 */
[----:B------:R-:W4:Y:S04]  /*5a0d0*/  LDL.LU.64 R26, [R1+0x1bb8] ;  /* 0x001bb800011a7983 */ /* 0x000f280000300a00 */
[----:B0-----:R-:W2:Y:S04]  /*5a0e0*/  LDL.LU.64 R24, [R1+0x1bb0] ;  /* 0x001bb00001187983 */ /* 0x001ea80000300a00 */
        /* <DEDUP_REMOVED lines=10> */
[----:B----4-:R-:W-:Y:S04]  /*5a190*/  STL.64 [R1+0x1b60], R26 ;  /* 0x001b601a01007387 */ /* 0x010fe80000100a00 */
[----:B------:R0:W-:Y:S04]  /*5a1a0*/  STL.64 [R1+0x1b58], R24 ;  /* 0x001b581801007387 */ /* 0x0001e80000100a00 */
[----:B0-----:R-:W4:Y:S04]  /*5a1b0*/  LDL.LU R24, [R1+0x600] ;  /* 0x0006000001187983 */ /* 0x001f280000300800 */
[----:B------:R-:W4:Y:S04]  /*5a1c0*/  LDL.LU R25, [R1+0x604] ;  /* 0x0006040001197983 */ /* 0x000f280000300800 */
[----:B------:R-:W4:Y:S04]  /*5a1d0*/  LDL.LU R26, [R1+0x608] ;  /* 0x00060800011a7983 */ /* 0x000f280000300800 */
[----:B------:R-:W4:Y:S04]  /*5a1e0*/  LDL.LU R27, [R1+0x60c] ;  /* 0x00060c00011b7983 */ /* 0x000f280000300800 */
[----:B------:R0:W-:Y:S01]  /*5a1f0*/  STL [R1+0x1964], R0 ;  /* 0x0019640001007387 */ /* 0x0001e20000100800 */
[----:B---3--:R-:W-:Y:S01]  /*5a200*/  MOV R3, R16 ;  /* 0x0000001000037202 */ /* 0x008fe20000000f00 */
[----:B0-----:R-:W-:Y:S01]  /*5a210*/  IMAD.MOV.U32 R0, RZ, RZ, R17 ;  /* 0x000000ffff007224 */ /* 0x001fe200078e0011 */
[C---:B--2---:R-:W-:Y:S08]  /*5a220*/  HMMA.16816.F32.BF16 R12, R4.reuse, R8, R12 ;  /* 0x00000008040c723c */ /* 0x044ff0000004180c */
[----:B----4-:R-:W-:-:S15]  /*5a230*/  HMMA.16816.F32.BF16 R24, R4, R16, R24 ;  /* 0x000000100418723c */ /* 0x010fde0000041818 */
[----:B------:R-:W-:-:S04]  /*5a240*/  NOP ;  /* 0x0000000000007918 */ /* 0x000fc80000000000 */
[----:B------:R0:W-:Y:S04]  /*5a250*/  STL.64 [R1+0x1a0], R24 ;  /* 0x0001a01801007387 */ /* 0x0001e80000100a00 */
[----:B------:R-:W-:Y:S04]  /*5a260*/  STL.64 [R1+0x1a8], R26 ;  /* 0x0001a81a01007387 */ /* 0x000fe80000100a00 */
[----:B------:R-:W-:Y:S04]  /*5a270*/  STL.64 [R1+0x290], R12 ;  /* 0x0002900c01007387 */ /* 0x000fe80000100a00 */
[----:B------:R1:W-:Y:S04]  /*5a280*/  STL.64 [R1+0x298], R14 ;  /* 0x0002980e01007387 */ /* 0x0003e80000100a00 */
[----:B------:R-:W2:Y:S04]  /*5a290*/  LDL.LU R16, [R1+0x540] ;  /* 0x0005400001107983 */ /* 0x000ea80000300800 */
[----:B------:R-:W2:Y:S04]  /*5a2a0*/  LDL.LU R17, [R1+0x544] ;  /* 0x0005440001117983 */ /* 0x000ea80000300800 */
[----:B------:R-:W3:Y:S04]  /*5a2b0*/  LDL.LU R18, [R1+0x548] ;  /* 0x0005480001127983 */ /* 0x000ee80000300800 */
[----:B------:R-:W3:Y:S01]  /*5a2c0*/  LDL.LU R19, [R1+0x54c] ;  /* 0x00054c0001137983 */ /* 0x000ee20000300800 */
[----:B0-----:R-:W-:Y:S01]  /*5a2d0*/  MOV R25, R4 ;  /* 0x0000000400197202 */ /* 0x001fe20000000f00 */
[----:B------:R-:W-:-:S02]  /*5a2e0*/  IMAD.MOV.U32 R24, RZ, RZ, R5 ;  /* 0x000000ffff187224 */ /* 0x000fc400078e0005 */
[----:B------:R-:W4:Y:S01]  /*5a2f0*/  LDL.LU R4, [R1+0x570] ;  /* 0x0005700001047983 */ /* 0x000f220000300800 */
[----:B-1----:R-:W-:-:S03]  /*5a300*/  MOV R15, R6 ;  /* 0x00000006000f7202 */ /* 0x002fc60000000f00 */
[----:B------:R-:W4:Y:S01]  /*5a310*/  LDL.LU R5, [R1+0x574] ;  /* 0x0005740001057983 */ /* 0x000f220000300800 */
[----:B------:R-:W-:-:S03]  /*5a320*/  IMAD.MOV.U32 R14, RZ, RZ, R7 ;  /* 0x000000ffff0e7224 */ /* 0x000fc600078e0007 */
[----:B------:R-:W5:Y:S01]  /*5a330*/  LDL.LU R6, [R1+0x578] ;  /* 0x0005780001067983 */ /* 0x000f620000300800 */
[----:B------:R-:W-:-:S03]  /*5a340*/  MOV R13, R8 ;  /* 0x00000008000d7202 */ /* 0x000fc60000000f00 */
[----:B------:R-:W5:Y:S04]  /*5a350*/  LDL.LU R7, [R1+0x57c] ;  /* 0x00057c0001077983 */ /* 0x000f680000300800 */
[----:B------:R-:W2:Y:S01]  /*5a360*/  LDL.LU R8, [R1+0x20] ;  /* 0x0000200001087983 */ /* 0x000ea20000300800 */
[----:B------:R-:W-:Y:S02]  /*5a370*/  IMAD.MOV.U32 R12, RZ, RZ, R9 ;  /* 0x000000ffff0c7224 */ /* 0x000fe400078e0009 */
[----:B------:R-:W-:Y:S01]  /*5a380*/  IMAD.MOV.U32 R10, RZ, RZ, R23 ;  /* 0x000000ffff0a7224 */ /* 0x000fe200078e0017 */
[----:B------:R-:W-:Y:S02]  /*5a390*/  MOV R11, R28 ;  /* 0x0000001c000b7202 */ /* 0x000fe40000000f00 */
[----:B------:R-:W-:-:S02]  /*5a3a0*/  MOV R9, R22 ;  /* 0x0000001600097202 */ /* 0x000fc40000000f00 */
[----:B------:R-:W3:Y:S04]  /*5a3b0*/  LDL.LU R22, [R1+0x1b8c] ;  /* 0x001b8c0001167983 */ /* 0x000ee80000300800 */
[----:B------:R-:W3:Y:S04]  /*5a3c0*/  LDL.LU R23, [R1+0x1b88] ;  /* 0x001b880001177983 */ /* 0x000ee80000300800 */
[----:B------:R-:W-:Y:S04]  /*5a3d0*/  STL.64 [R1+0x1b40], R10 ;  /* 0x001b400a01007387 */ /* 0x000fe80000100a00 */
[----:B--2---:R-:W-:Y:S04]  /*5a3e0*/  STL.64 [R1+0x1b38], R8 ;  /* 0x001b380801007387 */ /* 0x004fe80000100a00 */
        /* <DEDUP_REMOVED lines=9> */
[----:B------:R-:W2:Y:S01]  /*5a480*/  LDL.LU R5, [R1+0x594] ;  /* 0x0005940001057983 */ /* 0x000ea20000300800 */
[----:B---3--:R-:W-:Y:S01]  /*5a490*/  IMAD.MOV.U32 R6, RZ, RZ, R23 ;  /* 0x000000ffff067224 */ /* 0x008fe200078e0017 */
[----:B------:R-:W-:-:S02]  /*5a4a0*/  MOV R7, R22 ;  /* 0x0000001600077202 */ /* 0x000fc40000000f00 */
[----:B------:R-:W3:Y:S04]  /*5a4b0*/  LDL.LU R23, [R1+0x1b84] ;  /* 0x001b840001177983 */ /* 0x000ee80000300800 */
[----:B------:R-:W4:Y:S04]  /*5a4c0*/  LDL.LU R22, [R1+0x1b80] ;  /* 0x001b800001167983 */ /* 0x000f280000300800 */
[----:B------:R-:W-:Y:S04]  /*5a4d0*/  STL.64 [R1+0x1ae0], R6 ;  /* 0x001ae00601007387 */ /* 0x000fe80000100a00 */
[----:B--2---:R0:W-:Y:S04]  /*5a4e0*/  STL.64 [R1+0x1ad8], R4 ;  /* 0x001ad80401007387 */ /* 0x0041e80000100a00 */
[----:B0-----:R-:W2:Y:S04]  /*5a4f0*/  LDL.LU R4, [R1+0x5a0] ;  /* 0x0005a00001047983 */ /* 0x001ea80000300800 */
[----:B------:R-:W2:Y:S04]  /*5a500*/  LDL.LU R5, [R1+0x5a4] ;  /* 0x0005a40001057983 */ /* 0x000ea80000300800 */
[----:B------:R-:W5:Y:S04]  /*5a510*/  LDL.LU R6, [R1+0x5a8] ;  /* 0x0005a80001067983 */ /* 0x000f680000300800 */
[----:B------:R-:W5:Y:S04]  /*5a520*/  LDL.LU R7, [R1+0x5ac] ;  /* 0x0005ac0001077983 */ /* 0x000f680000300800 */
[----:B-----5:R-:W-:Y:S04]  /*5a530*/  STL.64 [R1+0x1b00], R6 ;  /* 0x001b000601007387 */ /* 0x020fe80000100a00 */
[----:B--2---:R0:W-:Y:S04]  /*5a540*/  STL.64 [R1+0x1af8], R4 ;  /* 0x001af80401007387 */ /* 0x0041e80000100a00 */
[----:B0-----:R-:W2:Y:S04]  /*5a550*/  LDL.LU R4, [R1+0x5b0] ;  /* 0x0005b00001047983 */ /* 0x001ea80000300800 */
[----:B------:R-:W2:Y:S01]  /*5a560*/  LDL.LU R5, [R1+0x5b4] ;  /* 0x0005b40001057983 */ /* 0x000ea20000300800 */
[----:B----4-:R-:W-:Y:S01]  /*5a570*/  IMAD.MOV.U32 R6, RZ, RZ, R22 ;  /* 0x000000ffff067224 */ /* 0x010fe200078e0016 */
[----:B---3--:R-:W-:-:S02]  /*5a580*/  MOV R7, R23 ;  /* 0x0000001700077202 */ /* 0x008fc40000000f00 */
[----:B------:R-:W3:Y:S04]  /*5a590*/  LDL.LU R22, [R1+0x1b7c] ;  /* 0x001b7c0001167983 */ /* 0x000ee80000300800 */
[----:B------:R-:W4:Y:S04]  /*5a5a0*/  LDL.LU R23, [R1+0x1b78] ;  /* 0x001b780001177983 */ /* 0x000f280000300800 */
[----:B------:R-:W-:Y:S04]  /*5a5b0*/  STL.64 [R1+0x1b10], R6 ;  /* 0x001b100601007387 */ /* 0x000fe80000100a00 */
[----:B--2---:R0:W-:Y:S04]  /*5a5c0*/  STL.64 [R1+0x1b08], R4 ;  /* 0x001b080401007387 */ /* 0x0041e80000100a00 */
[----:B0-----:R-:W2:Y:S04]  /*5a5d0*/  LDL.LU R4, [R1+0x5c0] ;  /* 0x0005c00001047983 */ /* 0x001ea80000300800 */
[----:B------:R-:W2:Y:S04]  /*5a5e0*/  LDL.LU R5, [R1+0x5c4] ;  /* 0x0005c40001057983 */ /* 0x000ea80000300800 */
[----:B------:R-:W5:Y:S04]  /*5a5f0*/  LDL.LU R6, [R1+0x5c8] ;  /* 0x0005c80001067983 */ /* 0x000f680000300800 */
[----:B------:R-:W5:Y:S01]  /*5a600*/  LDL.LU R7, [R1+0x5cc] ;  /* 0x0005cc0001077983 */ /* 0x000f620000300800 */
[----:B------:R-:W-:Y:S01]  /*5a610*/  MOV R9, R24 ;  /* 0x0000001800097202 */ /* 0x000fe20000000f00 */
[----:B------:R-:W-:-:S02]  /*5a620*/  IMAD.MOV.U32 R8, RZ, RZ, R25 ;  /* 0x000000ffff087224 */ /* 0x000fc400078e0019 */
[----:B------:R-:W2:Y:S04]  /*5a630*/  LDL.LU R24, [R1+0x630] ;  /* 0x0006300001187983 */ /* 0x000ea80000300800 */
[----:B------:R-:W3:Y:S04]  /*5a640*/  LDL.LU R25, [R1+0x634] ;  /* 0x0006340001197983 */ /* 0x000ee80000300800 */
[----:B------:R-:W3:Y:S04]  /*5a650*/  LDL.LU R26, [R1+0x638] ;  /* 0x00063800011a7983 */ /* 0x000ee80000300800 */
[----:B------:R-:W3:Y:S04]  /*5a660*/  LDL.LU R27, [R1+0x63c] ;  /* 0x00063c00011b7983 */ /* 0x000ee80000300800 */
        /* <DEDUP_REMOVED lines=14> */
[----:B------:R-:W-:Y:S01]  /*5a750*/  IMAD.MOV.U32 R10, RZ, RZ, R15 ;  /* 0x000000ffff0a7224 */ /* 0x000fe200078e000f */
[----:B------:R-:W-:-:S07]  /*5a760*/  MOV R11, R14 ;  /* 0x0000000e000b7202 */ /* 0x000fce0000000f00 */
[----:B------:R-:W-:Y:S01]  /*5a770*/  HMMA.16816.F32.BF16 R24, R8, R20, R24 ;  /* 0x000000140818723c */ /* 0x000fe20000041818 */
[----:B-----5:R4:W-:Y:S04]  /*5a780*/  STL.64 [R1+0x1b50], R6 ;  /* 0x001b500601007387 */ /* 0x0209e80000100a00 */
[----:B--2---:R0:W-:Y:S01]  /*5a790*/  STL.64 [R1+0x1b48], R4 ;  /* 0x001b480401007387 */ /* 0x0041e20000100a00 */
[----:B----4-:R-:W-:-:S03]  /*5a7a0*/  IMAD.MOV.U32 R6, RZ, RZ, R22 ;  /* 0x000000ffff067224 */ /* 0x010fc600078e0016 */
[----:B0-----:R-:W2:Y:S04]  /*5a7b0*/  LDL.LU R4, [R1+0x620] ;  /* 0x0006200001047983 */ /* 0x001ea80000300800 */
[----:B------:R-:W2:Y:S04]  /*5a7c0*/  LDL.LU R5, [R1+0x624] ;  /* 0x0006240001057983 */ /* 0x000ea80000300800 */
[----:B------:R-:W4:Y:S01]  /*5a7d0*/  LDL.LU R22, [R1+0x1b6c] ;  /* 0x001b6c0001167983 */ /* 0x000f220000300800 */
[----:B---3--:R-:W-:-:S03]  /*5a7e0*/  MOV R7, R23 ;  /* 0x0000001700077202 */ /* 0x008fc60000000f00 */
[----:B------:R-:W4:Y:S04]  /*5a7f0*/  LDL.LU R23, [R1+0x1b68] ;  /* 0x001b680001177983 */ /* 0x000f280000300800 */
[----:B------:R0:W-:Y:S04]  /*5a800*/  STL.64 [R1+0x1a88], R18 ;  /* 0x001a881201007387 */ /* 0x0001e80000100a00 */
[----:B------:R1:W-:Y:S04]  /*5a810*/  STL.64 [R1+0x1a80], R16 ;  /* 0x001a801001007387 */ /* 0x0003e80000100a00 */
[----:B0-----:R-:W3:Y:S01]  /*5a820*/  LDL R18, [R1+0x8] ;  /* 0x0000080001127983 */ /* 0x001ee20000100800 */
[----:B-1----:R-:W-:Y:S01]  /*5a830*/  IMAD.MOV.U32 R16, RZ, RZ, R13 ;  /* 0x000000ffff107224 */ /* 0x002fe200078e000d */
[----:B------:R-:W-:-:S02]  /*5a840*/  MOV R17, R12 ;  /* 0x0000000c00117202 */ /* 0x000fc40000000f00 */
[----:B------:R-:W3:Y:S04]  /*5a850*/  LDL R19, [R1+0xc] ;  /* 0x00000c0001137983 */ /* 0x000ee80000100800 */
[----:B------:R-:W0:Y:S04]  /*5a860*/  LDSM.16.M88.4 R12, [R2+UR7+0x63080] ;  /* 0x06308007020c783b */ /* 0x000e280008000200 */
[----:B0-----:R0:W-:Y:S04]  /*5a870*/  STL.64 [R1+0x1a58], R14 ;  /* 0x001a580e01007387 */ /* 0x0011e80000100a00 */
[----:B------:R-:W-:Y:S04]  /*5a880*/  STL.64 [R1+0x1a50], R12 ;  /* 0x001a500c01007387 */ /* 0x000fe80000100a00 */
[----:B0-----:R-:W5:Y:S04]  /*5a890*/  LDL R14, [R1+0x18] ;  /* 0x00001800010e7983 */ /* 0x001f680000100800 */
[----:B------:R-:W5:Y:S04]  /*5a8a0*/  LDL R15, [R1+0x1c] ;  /* 0x00001c00010f7983 */ /* 0x000f680000100800 */
        /* <DEDUP_REMOVED lines=28> */
[----:B------:R-:W-:Y:S04]  /*5aa70*/  STL.64 [R1+0x268], R6 ;  /* 0x0002680601007387 */ /* 0x000fe80000100a00 */
[----:B------:R-:W0:Y:S02]  /*5aa80*/  LDSM.16.M88.4 R4, [R2+UR7+0x64080] ;  /* 0x064080070204783b */ /* 0x000e240008000200 */
[----:B0-----:R-:W-:Y:S01]  /*5aa90*/  IMAD.MOV.U32 R3, RZ, RZ, R6 ;  /* 0x000000ffff037224 */ /* 0x001fe200078e0006 */
[----:B------:R-:W-:Y:S01]  /*5aaa0*/  MOV R0, R7 ;  /* 0x0000000700007202 */ /* 0x000fe20000000f00 */
[----:B------:R-:W-:Y:S01]  /*5aab0*/  IMAD.MOV.U32 R29, RZ, RZ, R4 ;  /* 0x000000ffff1d7224 */ /* 0x000fe200078e0004 */
[----:B------:R-:W-:Y:S01]  /*5aac0*/  MOV R28, R5 ;  /* 0x00000005001c7202 */ /* 0x000fe20000000f00 */
[----:B------:R-:W2:Y:S04]  /*5aad0*/  LDL.LU.64 R6, [R1+0x1b10] ;  /* 0x001b100001067983 */ /* 0x000ea80000300a00 */
[----:B------:R-:W2:Y:S02]  /*5aae0*/  LDL.LU.64 R4, [R1+0x1b08] ;  /* 0x001b080001047983 */ /* 0x000ea40000300a00 */
[----:B--2---:R-:W-:Y:S02]  /*5aaf0*/  HMMA.16816.F32.BF16 R8, R8, R24, R4 ;  /* 0x000000180808723c */ /* 0x004fe40000041804 */
[----:B------:R-:W5:Y:S04]  /*5ab00*/  LDL.LU.64 R6, [R1+0x1b00] ;  /* 0x001b000001067983 */ /* 0x000f680000300a00 */
[----:B------:R-:W5:-:S13]  /*5ab10*/  LDL.LU.64 R4, [R1+0x1af8] ;  /* 0x001af80001047983 */ /* 0x000f5a0000300a00 */
[----:B------:R-:W-:Y:S04]  /*5ab20*/  STL.64 [R1+0x170], R8 ;  /* 0x0001700801007387 */ /* 0x000fe80000100a00 */
[----:B------:R0:W-:Y:S04]  /*5ab30*/  STL.64 [R1+0x178], R10 ;  /* 0x0001780a01007387 */ /* 0x0001e80000100a00 */
[----:B0-----:R-:W5:Y:S04]  /*5ab40*/  LDL.LU.64 R10, [R1+0x1af0] ;  /* 0x001af000010a7983 */ /* 0x001f680000300a00 */
[----:B------:R-:W5:Y:S02]  /*5ab50*/  LDL.LU.64 R8, [R1+0x1ae8] ;  /* 0x001ae80001087983 */ /* 0x000f640000300a00 */
[----:B-----5:R-:W-:-:S15]  /*5ab60*/  HMMA.16816.F32.BF16 R4, R8, R14, R4 ;  /* 0x0000000e0804723c */ /* 0x020fde0000041804 */
        /* <DEDUP_REMOVED lines=10> */
[----:B------:R-:W4:Y:S04]  /*5ac10*/  LDL.LU.64 R4, [R1+0x1ac8] ;  /* 0x001ac80001047983 */ /* 0x000f280000300a00 */
[----:B------:R0:W-:Y:S01]  /*5ac20*/  STL.64 [R1+0x1a98], R18 ;  /* 0x001a981201007387 */ /* 0x0001e20000100a00 */
[----:B------:R-:W-:-:S03]  /*5ac30*/  IMAD.MOV.U32 R16, RZ, RZ, R27 ;  /* 0x000000ffff107224 */ /* 0x000fc600078e001b */
[----:B------:R-:W2:Y:S04]  /*5ac40*/  LDL.LU R27, [R1+0x1ac0] ;  /* 0x001ac000011b7983 */ /* 0x000ea80000300800 */
[----:B------:R-:W3:Y:S04]  /*5ac50*/  LDL.LU R17, [R1+0x564] ;  /* 0x0005640001117983 */ /* 0x000ee80000300800 */
[----:B0-----:R-:W3:Y:S04]  /*5ac60*/  LDL.LU R18, [R1+0x568] ;  /* 0x0005680001127983 */ /* 0x001ee80000300800 */
[----:B------:R-:W3:Y:S01]  /*5ac70*/  LDL.LU R19, [R1+0x56c] ;  /* 0x00056c0001137983 */ /* 0x000ee20000300800 */
[----:B----4-:R-:W-:-:S15]  /*5ac80*/  HMMA.16816.F32.BF16 R4, R8, R22, R4 ;  /* 0x000000160804723c */ /* 0x010fde0000041804 */
[----:B------:R-:W-:-:S04]  /*5ac90*/  NOP ;  /* 0x0000000000007918 */ /* 0x000fc80000000000 */
[----:B------:R-:W-:Y:S04]  /*5aca0*/  STL.64 [R1+0x230], R4 ;  /* 0x0002300401007387 */ /* 0x000fe80000100a00 */
[----:B------:R0:W-:Y:S04]  /*5acb0*/  STL.64 [R1+0x238], R6 ;  /* 0x0002380601007387 */ /* 0x0001e80000100a00 */
[----:B0-----:R-:W2:Y:S04]  /*5acc0*/  LDL.LU.64 R6, [R1+0x1ab8] ;  /* 0x001ab80001067983 */ /* 0x001ea80000300a00 */
[----:B------:R-:W2:Y:S02]  /*5acd0*/  LDL.LU.64 R4, [R1+0x1ab0] ;  /* 0x001ab00001047983 */ /* 0x000ea40000300a00 */
[----:B--2---:R-:W-:Y:S02]  /*5ace0*/  HMMA.16816.F32.BF16 R8, R8, R26, R4 ;  /* 0x0000001a0808723c */ /* 0x004fe40000041804 */
[----:B------:R-:W3:Y:S04]  /*5acf0*/  LDL.LU.64 R6, [R1+0x1aa8] ;  /* 0x001aa80001067983 */ /* 0x000ee80000300a00 */
[----:B------:R-:W3:Y:S04]  /*5ad00*/  LDL.LU.64 R4, [R1+0x1aa0] ;  /* 0x001aa00001047983 */ /* 0x000ee80000300a00 */
[----:B------:R0:W-:Y:S04]  /*5ad10*/  STL.64 [R1+0x1a90], R26 ;  /* 0x001a901a01007387 */ /* 0x0001e80000100a00 */
[----:B------:R-:W2:Y:S05]  /*5ad20*/  LDL.LU R24, [R1+0x550] ;  /* 0x0005500001187983 */ /* 0x000eaa0000300800 */
[----:B------:R1:W-:Y:S04]  /*5ad30*/  STL.64 [R1+0x160], R8 ;  /* 0x0001600801007387 */ /* 0x0003e80000100a00 */
[----:B------:R4:W-:Y:S04]  /*5ad40*/  STL.64 [R1+0x168], R10 ;  /* 0x0001680a01007387 */ /* 0x0009e80000100a00 */
[----:B------:R-:W2:Y:S04]  /*5ad50*/  LDL.LU R25, [R1+0x554] ;  /* 0x0005540001197983 */ /* 0x000ea80000300800 */
[----:B0-----:R-:W2:Y:S04]  /*5ad60*/  LDL.LU R26, [R1+0x558] ;  /* 0x00055800011a7983 */ /* 0x001ea80000300800 */
[----:B------:R-:W2:Y:S04]  /*5ad70*/  LDL.LU R27, [R1+0x55c] ;  /* 0x00055c00011b7983 */ /* 0x000ea80000300800 */
[----:B-1----:R-:W5:Y:S04]  /*5ad80*/  LDL.LU R8, [R1+0x4f0] ;  /* 0x0004f00001087983 */ /* 0x002f680000300800 */
[----:B------:R-:W5:Y:S04]  /*5ad90*/  LDL.LU R9, [R1+0x4f4] ;  /* 0x0004f40001097983 */ /* 0x000f680000300800 */
[----:B----4-:R-:W5:Y:S04]  /*5ada0*/  LDL.LU R10, [R1+0x4f8] ;  /* 0x0004f800010a7983 */ /* 0x010f680000300800 */
[----:B------:R-:W5:Y:S01]  /*5adb0*/  LDL.LU R11, [R1+0x4fc] ;  /* 0x0004fc00010b7983 */ /* 0x000f620000300800 */
[----:B---3--:R-:W-:-:S15]  /*5adc0*/  HMMA.16816.F32.BF16 R16, R4, R14, R16 ;  /* 0x0000000e0410723c */ /* 0x008fde0000041810 */
[----:B------:R-:W-:-:S04]  /*5add0*/  NOP ;  /* 0x0000000000007918 */ /* 0x000fc80000000000 */
[----:B------:R-:W-:Y:S01]  /*5ade0*/  MOV R21, R18 ;  /* 0x0000001200157202 */ /* 0x000fe20000000f00 */
[----:B------:R2:W-:Y:S01]  /*5adf0*/  STL.64 [R1+0x220], R16 ;  /* 0x0002201001007387 */ /* 0x0005e20000100a00 */
[----:B------:R-:W-:-:S03]  /*5ae00*/  IMAD.MOV.U32 R20, RZ, RZ, R19 ;  /* 0x000000ffff147224 */ /* 0x000fc600078e0013 */
[----:B------:R-:W2:Y:S04]  /*5ae10*/  LDL.LU.64 R18, [R1+0x1a98] ;  /* 0x001a980001127983 */ /* 0x000ea80000300a00 */
[----:B------:R-:W-:Y:S04]  /*5ae20*/  STL [R1+0x16fc], R20 ;  /* 0x0016fc1401007387 */ /* 0x000fe80000100800 */
[----:B------:R-:W-:Y:S01]  /*5ae30*/  STL [R1+0x16f8], R21 ;  /* 0x0016f81501007387 */ /* 0x000fe20000100800 */
[----:B--2---:R-:W-:Y:S03]  /*5ae40*/  HMMA.16816.F32.BF16 R16, R4, R18, R24 ;  /* 0x000000120410723c */ /* 0x004fe60000041818 */
[----:B------:R-:W2:-:S15]  /*5ae50*/  LDL.LU.64 R26, [R1+0x1a90] ;  /* 0x001a9000011a7983 */ /* 0x000e9e0000300a00 */
[----:B------:R-:W-:Y:S01]  /*5ae60*/  NOP ;  /* 0x0000000000007918 */ /* 0x000fe20000000000 */
[----:B------:R-:W-:Y:S04]  /*5ae70*/  STL.64 [R1+0x210], R16 ;  /* 0x0002101001007387 */ /* 0x000fe80000100a00 */
[----:B------:R0:W-:Y:S04]  /*5ae80*/  STL.64 [R1+0x218], R18 ;  /* 0x0002181201007387 */ /* 0x0001e80000100a00 */
[----:B0-----:R-:W3:Y:S04]  /*5ae90*/  LDL.LU.64 R18, [R1+0x1a88] ;  /* 0x001a880001127983 */ /* 0x001ee80000300a00 */
[----:B------:R-:W3:Y:S02]  /*5aea0*/  LDL.LU.64 R16, [R1+0x1a80] ;  /* 0x001a800001107983 */ /* 0x000ee40000300a00 */
[----:B---3--:R-:W-:-:S15]  /*5aeb0*/  HMMA.16816.F32.BF16 R16, R4, R22, R16 ;  /* 0x000000160410723c */ /* 0x008fde0000041810 */
[----:B------:R-:W-:-:S04]  /*5aec0*/  NOP ;  /* 0x0000000000007918 */ /* 0x000fc80000000000 */
[----:B------:R-:W-:Y:S01]  /*5aed0*/  IMAD.MOV.U32 R21, RZ, RZ, R19 ;  /* 0x000000ffff157224 */ /* 0x000fe200078e0013 */
[----:B------:R-:W-:Y:S01]  /*5aee0*/  MOV R20, R18 ;  /* 0x0000001200147202 */ /* 0x000fe20000000f00 */
[----:B------:R0:W-:Y:S04]  /*5aef0*/  STL.64 [R1+0x200], R16 ;  /* 0x0002001001007387 */ /* 0x0001e80000100a00 */
[----:B------:R-:W5:Y:S04]  /*5af00*/  LDL.LU.64 R18, [R1+0x1a78] ;  /* 0x001a780001127983 */ /* 0x000f680000300a00 */
[----:B0-----:R-:W5:Y:S04]  /*5af10*/  LDL.LU.64 R16, [R1+0x1a70] ;  /* 0x001a700001107983 */ /* 0x001f680000300a00 */
[----:B------:R-:W-:Y:S04]  /*5af20*/  STL [R1+0x1730], R21 ;  /* 0x0017301501007387 */ /* 0x000fe80000100800 */
[----:B------:R0:W-:Y:S04]  /*5af30*/  STL [R1+0x1710], R20 ;  /* 0x0017101401007387 */ /* 0x0001e80000100800 */
[----:B------:R1:W-:Y:S04]  /*5af40*/  STL.64 [R1+0x1a68], R22 ;  /* 0x001a681601007387 */ /* 0x0003e80000100a00 */
[----:B0-----:R-:W3:Y:S04]  /*5af50*/  LDL.LU R20, [R1+0x500] ;  /* 0x0005000001147983 */ /* 0x001ee80000300800 */
[----:B------:R-:W3:Y:S04]  /*5af60*/  LDL.LU R21, [R1+0x504] ;  /* 0x0005040001157983 */ /* 0x000ee80000300800 */
[----:B-1----:R-:W3:Y:S04]  /*5af70*/  LDL.LU R22, [R1+0x508] ;  /* 0x0005080001167983 */ /* 0x002ee80000300800 */
[----:B------:R-:W3:Y:S04]  /*5af80*/  LDL.LU R23, [R1+0x50c] ;  /* 0x00050c0001177983 */ /* 0x000ee80000300800 */
[----:B--2---:R0:W-:Y:S01]  /*5af90*/  STL.64 [R1+0x1a60], R26 ;  /* 0x001a601a01007387 */ /* 0x0041e20000100a00 */
[----:B---3--:R-:W-:Y:S08]  /*5afa0*/  HMMA.16816.F32.BF16 R20, R4, R26, R20 ;  /* 0x0000001a0414723c */ /* 0x008ff00000041814 */
[----:B-----5:R-:W-:Y:S11]  /*5afb0*/  HMMA.16816.F32.BF16 R4, R16, R14, R8 ;  /* 0x0000000e1004723c */ /* 0x020ff60000041808 */
[----:B------:R1:W-:Y:S04]  /*5afc0*/  STL.64 [R1+0x150], R20 ;  /* 0x0001501401007387 */ /* 0x0003e80000100a00 */
[----:B------:R2:W-:Y:S04]  /*5afd0*/  STL.64 [R1+0x158], R22 ;  /* 0x0001581601007387 */ /* 0x0005e80000100a00 */
[----:B------:R-:W3:Y:S04]  /*5afe0*/  LDL.LU R24, [R1+0x520] ;  /* 0x0005200001187983 */ /* 0x000ee80000300800 */
[----:B------:R-:W-:Y:S04]  /*5aff0*/  STL.64 [R1+0x1f0], R4 ;  /* 0x0001f00401007387 */ /* 0x000fe80000100a00 */
[----:B------:R-:W-:Y:S04]  /*5b000*/  STL.64 [R1+0x1f8], R6 ;  /* 0x0001f80601007387 */ /* 0x000fe80000100a00 */
[----:B------:R-:W4:Y:S04]  /*5b010*/  LDSM.16.M88.4 R4, [R2+UR7+0x65080] ;  /* 0x065080070204783b */ /* 0x000f280008000200 */
[----:B------:R-:W3:Y:S04]  /*5b020*/  LDL.LU R25, [R1+0x524] ;  /* 0x0005240001197983 */ /* 0x000ee80000300800 */
[----:B0-----:R-:W3:Y:S04]  /*5b030*/  LDL.LU R26, [R1+0x528] ;  /* 0x00052800011a7983 */ /* 0x001ee80000300800 */
[----:B------:R-:W3:Y:S04]  /*5b040*/  LDL.LU R27, [R1+0x52c] ;  /* 0x00052c00011b7983 */ /* 0x000ee80000300800 */
[----:B-1----:R-:W5:Y:S04]  /*5b050*/  LDL.LU R20, [R1+0x530] ;  /* 0x0005300001147983 */ /* 0x002f680000300800 */
[----:B------:R-:W5:Y:S04]  /*5b060*/  LDL.LU R21, [R1+0x534] ;  /* 0x0005340001157983 */ /* 0x000f680000300800 */
[----:B--2---:R-:W5:Y:S04]  /*5b070*/  LDL.LU R22, [R1+0x538] ;  /* 0x0005380001167983 */ /* 0x004f680000300800 */
[----:B------:R-:W5:Y:S04]  /*5b080*/  LDL.LU R23, [R1+0x53c] ;  /* 0x00053c0001177983 */ /* 0x000f680000300800 */
[----:B------:R-:W2:Y:S04]  /*5b090*/  LDL.LU R12, [R1+0x4e0] ;  /* 0x0004e000010c7983 */ /* 0x000ea80000300800 */
[----:B------:R-:W2:Y:S04]  /*5b0a0*/  LDL.LU R13, [R1+0x4e4] ;  /* 0x0004e400010d7983 */ /* 0x000ea80000300800 */
[----:B------:R-:W2:Y:S04]  /*5b0b0*/  LDL.LU R14, [R1+0x4e8] ;  /* 0x0004e800010e7983 */ /* 0x000ea80000300800 */
[----:B------:R-:W2:Y:S04]  /*5b0c0*/  LDL.LU R15, [R1+0x4ec] ;  /* 0x0004ec00010f7983 */ /* 0x000ea80000300800 */
[----:B----4-:R0:W-:Y:S04]  /*5b0d0*/  STL.64 [R1+0x19e0], R6 ;  /* 0x0019e00601007387 */ /* 0x0101e80000100a00 */
[----:B------:R1:W-:Y:S01]  /*5b0e0*/  STL.64 [R1+0x19d8], R4 ;  /* 0x0019d80401007387 */ /* 0x0003e20000100a00 */
[----:B0-----:R-:W-:Y:S01]  /*5b0f0*/  MOV R6, R3 ;  /* 0x0000000300067202 */ /* 0x001fe20000000f00 */
[----:B------:R-:W-:Y:S01]  /*5b100*/  IMAD.MOV.U32 R7, RZ, RZ, R0 ;  /* 0x000000ffff077224 */ /* 0x000fe200078e0000 */
[----:B-1----:R-:W-:Y:S01]  /*5b110*/  MOV R4, R29 ;  /* 0x0000001d00047202 */ /* 0x002fe20000000f00 */
[----:B------:R-:W-:-:S03]  /*5b120*/  IMAD.MOV.U32 R5, RZ, RZ, R28 ;  /* 0x000000ffff057224 */ /* 0x000fc600078e001c */
[----:B------:R-:W-:Y:S04]  /*5b130*/  STL.64 [R1+0x1a18], R6 ;  /* 0x001a180601007387 */ /* 0x000fe80000100a00 */
[----:B------:R0:W-:Y:S04]  /*5b140*/  STL.64 [R1+0x1a10], R4 ;  /* 0x001a100401007387 */ /* 0x0001e80000100a00 */
[----:B0-----:R-:W4:Y:S04]  /*5b150*/  LDL.LU R4, [R1+0x2a0] ;  /* 0x0002a00001047983 */ /* 0x001f280000300800 */
[----:B------:R-:W4:Y:S04]  /*5b160*/  LDL.LU R5, [R1+0x2a4] ;  /* 0x0002a40001057983 */ /* 0x000f280000300800 */
[----:B------:R-:W2:Y:S04]  /*5b170*/  LDL.LU R6, [R1+0x2a8] ;  /* 0x0002a80001067983 */ /* 0x000ea80000300800 */
[----:B------:R-:W2:Y:S04]  /*5b180*/  LDL.LU R7, [R1+0x2ac] ;  /* 0x0002ac0001077983 */ /* 0x000ea80000300800 */
[----:B------:R-:W3:Y:S04]  /*5b190*/  LDL.LU R8, [R1+0x4d0] ;  /* 0x0004d00001087983 */ /* 0x000ee80000300800 */
[----:B------:R-:W3:Y:S04]  /*5b1a0*/  LDL.LU R9, [R1+0x4d4] ;  /* 0x0004d40001097983 */ /* 0x000ee80000300800 */
[----:B------:R-:W3:Y:S04]  /*5b1b0*/  LDL.LU R10, [R1+0x4d8] ;  /* 0x0004d800010a7983 */ /* 0x000ee80000300800 */
[----:B------:R-:W3:Y:S04]  /*5b1c0*/  LDL.LU R11, [R1+0x4dc] ;  /* 0x0004dc00010b7983 */ /* 0x000ee80000300800 */
        /* <DEDUP_REMOVED lines=8> */
[----:B0-----:R-:W5:Y:S02]  /*5b250*/  LDL.64 R6, [R1+0x8] ;  /* 0x0000080001067983 */ /* 0x001f640000100a00 */
[----:B-----5:R-:W-:-:S15]  /*5b260*/  HMMA.16816.F32.BF16 R20, R16, R6, R20 ;  /* 0x000000061014723c */ /* 0x020fde0000041814 */
[----:B------:R-:W-:-:S04]  /*5b270*/  NOP ;  /* 0x0000000000007918 */ /* 0x000fc80000000000 */
[----:B------:R-:W-:Y:S04]  /*5b280*/  STL.64 [R1+0x1e0], R20 ;  /* 0x0001e01401007387 */ /* 0x000fe80000100a00 */
[----:B------:R0:W-:Y:S04]  /*5b290*/  STL.64 [R1+0x1e8], R22 ;  /* 0x0001e81601007387 */ /* 0x0001e80000100a00 */
[----:B0-----:R-:W3:Y:S04]  /*5b2a0*/  LDL.LU.64 R22, [R1+0x1a68] ;  /* 0x001a680001167983 */ /* 0x001ee80000300a00 */
[----:B------:R0:W-:Y:S04]  /*5b2b0*/  STL.64 [R1+0x1a48], R6 ;  /* 0x001a480601007387 */ /* 0x0001e80000100a00 */
[----:B0-----:R-:W2:Y:S01]  /*5b2c0*/  LDL.64 R6, [R1+0x18] ;  /* 0x0000180001067983 */ /* 0x001ea20000100a00 */
[----:B---3--:R-:W-:-:S15]  /*5b2d0*/  HMMA.16816.F32.BF16 R24, R16, R22, R24 ;  /* 0x000000161018723c */ /* 0x008fde0000041818 */
[----:B------:R-:W-:-:S04]  /*5b2e0*/  NOP ;  /* 0x0000000000007918 */ /* 0x000fc80000000000 */
[----:B------:R-:W-:Y:S04]  /*5b2f0*/  STL.64 [R1+0x1d0], R24 ;  /* 0x0001d01801007387 */ /* 0x000fe80000100a00 */
[----:B------:R0:W-:Y:S04]  /*5b300*/  STL.64 [R1+0x1d8], R26 ;  /* 0x0001d81a01007387 */ /* 0x0001e80000100a00 */
[----:B0-----:R-:W3:Y:S04]  /*5b310*/  LDL.LU.64 R26, [R1+0x1a60] ;  /* 0x001a6000011a7983 */ /* 0x001ee80000300a00 */
[----:B------:R0:W-:Y:S04]  /*5b320*/  STL.64 [R1+0x1a40], R22 ;  /* 0x001a401601007387 */ /* 0x0001e80000100a00 */
[----:B------:R-:W4:Y:S04]  /*5b330*/  LDL.LU R20, [R1+0x4c0] ;  /* 0x0004c00001147983 */ /* 0x000f280000300800 */
[----:B------:R-:W4:Y:S04]  /*5b340*/  LDL.LU R21, [R1+0x4c4] ;  /* 0x0004c40001157983 */ /* 0x000f280000300800 */
[----:B0-----:R-:W4:Y:S04]  /*5b350*/  LDL.LU R22, [R1+0x4c8] ;  /* 0x0004c80001167983 */ /* 0x001f280000300800 */
[----:B------:R-:W4:Y:S01]  /*5b360*/  LDL.LU R23, [R1+0x4cc] ;  /* 0x0004cc0001177983 */ /* 0x000f220000300800 */
[----:B---3--:R-:W-:Y:S03]  /*5b370*/  HMMA.16816.F32.BF16 R16, R16, R26, R12 ;  /* 0x0000001a1010723c */ /* 0x008fe6000004180c */
[----:B------:R-:W2:Y:S04]  /*5b380*/  LDL.LU.64 R14, [R1+0x1a58] ;  /* 0x001a5800010e7983 */ /* 0x000ea80000300a00 */
[----:B------:R-:W2:-:S12]  /*5b390*/  LDL.LU.64 R12, [R1+0x1a50] ;  /* 0x001a5000010c7983 */ /* 0x000e980000300a00 */
[----:B------:R0:W-:Y:S04]  /*5b3a0*/  STL.64 [R1+0x140], R16 ;  /* 0x0001401001007387 */ /* 0x0001e80000100a00 */
[----:B------:R1:W-:Y:S04]  /*5b3b0*/  STL.64 [R1+0x148], R18 ;  /* 0x0001481201007387 */ /* 0x0003e80000100a00 */
[----:B0-----:R-:W3:Y:S04]  /*5b3c0*/  LDL.LU R16, [R1+0x490] ;  /* 0x0004900001107983 */ /* 0x001ee80000300800 */
[----:B------:R-:W3:Y:S04]  /*5b3d0*/  LDL.LU R17, [R1+0x494] ;  /* 0x0004940001117983 */ /* 0x000ee80000300800 */
[----:B-1----:R-:W5:Y:S04]  /*5b3e0*/  LDL.LU R18, [R1+0x498] ;  /* 0x0004980001127983 */ /* 0x002f680000300800 */
[----:B------:R-:W5:Y:S04]  /*5b3f0*/  LDL.LU R19, [R1+0x49c] ;  /* 0x00049c0001137983 */ /* 0x000f680000300800 */
[----:B-----5:R-:W-:Y:S04]  /*5b400*/  STL.64 [R1+0x19f8], R18 ;  /* 0x0019f81201007387 */ /* 0x020fe80000100a00 */
[----:B---3--:R0:W-:Y:S04]  /*5b410*/  STL.64 [R1+0x19f0], R16 ;  /* 0x0019f01001007387 */ /* 0x0081e80000100a00 */
[----:B0-----:R-:W3:Y:S04]  /*5b420*/  LDL.LU R16, [R1+0x4a0] ;  /* 0x0004a00001107983 */ /* 0x001ee80000300800 */
[----:B------:R-:W3:Y:S04]  /*5b430*/  LDL.LU R17, [R1+0x4a4] ;  /* 0x0004a40001117983 */ /* 0x000ee80000300800 */
[----:B------:R-:W5:Y:S04]  /*5b440*/  LDL.LU R18, [R1+0x4a8] ;  /* 0x0004a80001127983 */ /* 0x000f680000300800 */
[----:B------:R-:W5:Y:S01]  /*5b450*/  LDL.LU R19, [R1+0x4ac] ;  /* 0x0004ac0001137983 */ /* 0x000f620000300800 */
[----:B--2---:R-:W-:Y:S03]  /*5b460*/  HMMA.16816.F32.BF16 R8, R12, R6, R8 ;  /* 0x000000060c08723c */ /* 0x004fe60000041808 */
[----:B-----5:R-:W-:Y:S04]  /*5b470*/  STL.64 [R1+0x1a08], R18 ;  /* 0x001a081201007387 */ /* 0x020fe80000100a00 */
[----:B---3--:R0:W-:Y:S04]  /*5b480*/  STL.64 [R1+0x1a00], R16 ;  /* 0x001a001001007387 */ /* 0x0081e80000100a00 */
[----:B0-----:R-:W2:Y:S04]  /*5b490*/  LDL.LU R16, [R1+0x4b0] ;  /* 0x0004b00001107983 */ /* 0x001ea80000300800 */
[----:B------:R-:W2:Y:S04]  /*5b4a0*/  LDL.LU R17, [R1+0x4b4] ;  /* 0x0004b40001117983 */ /* 0x000ea80000300800 */
[----:B------:R-:W2:Y:S04]  /*5b4b0*/  LDL.LU R18, [R1+0x4b8] ;  /* 0x0004b80001127983 */ /* 0x000ea80000300800 */
[----:B------:R-:W2:Y:S04]  /*5b4c0*/  LDL.LU R19, [R1+0x4bc] ;  /* 0x0004bc0001137983 */ /* 0x000ea80000300800 */
[----:B------:R0:W-:Y:S04]  /*5b4d0*/  STL.64 [R1+0x1c0], R8 ;  /* 0x0001c00801007387 */ /* 0x0001e80000100a00 */
[----:B------:R-:W-:Y:S01]  /*5b4e0*/  STL.64 [R1+0x1c8], R10 ;  /* 0x0001c80a01007387 */ /* 0x000fe20000100a00 */
[----:B0-----:R-:W-:Y:S01]  /*5b4f0*/  MOV R9, R6 ;  /* 0x0000000600097202 */ /* 0x001fe20000000f00 */
[----:B------:R-:W-:-:S02]  /*5b500*/  IMAD.MOV.U32 R8, RZ, RZ, R7 ;  /* 0x000000ffff087224 */ /* 0x000fc400078e0007 */
[----:B------:R-:W4:Y:S02]  /*5b510*/  LDL.LU.64 R6, [R1+0x1a48] ;  /* 0x001a480001067983 */ /* 0x000f240000300a00 */
[----:B----4-:R-:W-:Y:S01]  /*5b520*/  HMMA.16816.F32.BF16 R20, R12, R6, R20 ;  /* 0x000000060c14723c */ /* 0x010fe20000041814 */
[----:B------:R-:W-:Y:S01]  /*5b530*/  MOV R3, R6 ;  /* 0x0000000600037202 */ /* 0x000fe20000000f00 */
[----:B------:R-:W-:-:S15]  /*5b540*/  IMAD.MOV.U32 R0, RZ, RZ, R7 ;  /* 0x000000ffff007224 */ /* 0x000fde00078e0007 */
[----:B------:R-:W-:Y:S02]  /*5b550*/  NOP ;  /* 0x0000000000007918 */ /* 0x000fe40000000000 */
[----:B------:R-:W-:Y:S04]  /*5b560*/  STL.64 [R1+0x1b0], R20 ;  /* 0x0001b01401007387 */ /* 0x000fe80000100a00 */
[----:B------:R0:W-:Y:S04]  /*5b570*/  STL.64 [R1+0x1b8], R22 ;  /* 0x0001b81601007387 */ /* 0x0001e80000100a00 */
[----:B0-----:R-:W3:Y:S04]  /*5b580*/  LDL.LU.64 R22, [R1+0x1a40] ;  /* 0x001a400001167983 */ /* 0x001ee80000300a00 */
[----:B------:R-:W3:Y:S04]  /*5b590*/  LDL.LU.64 R6, [R1+0x1a38] ;  /* 0x001a380001067983 */ /* 0x000ee80000300a00 */
[----:B------:R-:W3:Y:S02]  /*5b5a0*/  LDL.LU.64 R4, [R1+0x1a30] ;  /* 0x001a300001047983 */ /* 0x000ee40000300a00 */
[----:B---3--:R-:W-:-:S15]  /*5b5b0*/  HMMA.16816.F32.BF16 R4, R12, R22, R4 ;  /* 0x000000160c04723c */ /* 0x008fde0000041804 */
[----:B------:R-:W-:-:S04]  /*5b5c0*/  NOP ;  /* 0x0000000000007918 */ /* 0x000fc80000000000 */
        /* <DEDUP_REMOVED lines=12> */
[----:B------:R-:W4:Y:S04]  /*5b690*/  LDL.LU R15, [R1+0x46c] ;  /* 0x00046c00010f7983 */ /* 0x000f280000300800 */
[----:B----4-:R0:W-:Y:S02]  /*5b6a0*/  STL.64 [R1+0x19c8], R14 ;  /* 0x0019c80e01007387 */ /* 0x0101e40000100a00 */
[----:B0-----:R-:W-:Y:S01]  /*5b6b0*/  MOV R14, R9 ;  /* 0x00000009000e7202 */ /* 0x001fe20000000f00 */
[----:B------:R-:W-:-:S02]  /*5b6c0*/  IMAD.MOV.U32 R15, RZ, RZ, R8 ;  /* 0x000000ffff0f7224 */ /* 0x000fc400078e0008 */
[----:B------:R-:W0:Y:S05]  /*5b6d0*/  LDSM.16.M88.4 R8, [R2+UR7+0x66080] ;  /* 0x066080070208783b */ /* 0x000e2a0008000200 */
[----:B--2---:R-:W-:Y:S01]  /*5b6e0*/  HMMA.16816.F32.BF16 R16, R4, R14, R16 ;  /* 0x0000000e0410723c */ /* 0x004fe20000041810 */
[----:B---3--:R-:W-:Y:S04]  /*5b6f0*/  STL.64 [R1+0x19c0], R12 ;  /* 0x0019c00c01007387 */ /* 0x008fe80000100a00 */
[----:B0-----:R-:W-:Y:S04]  /*5b700*/  STL.64 [R1+0x19b8], R10 ;  /* 0x0019b80a01007387 */ /* 0x001fe80000100a00 */
[----:B------:R-:W-:Y:S10]  /*5b710*/  STL.64 [R1+0x19b0], R8 ;  /* 0x0019b00801007387 */ /* 0x000ff40000100a00 */
[----:B------:R-:W-:Y:S04]  /*5b720*/  STL.64 [R1+0x2d0], R16 ;  /* 0x0002d01001007387 */ /* 0x000fe80000100a00 */
[----:B------:R0:W-:Y:S04]  /*5b730*/  STL.64 [R1+0x2d8], R18 ;  /* 0x0002d81201007387 */ /* 0x0001e80000100a00 */
[----:B0-----:R-:W2:Y:S04]  /*5b740*/  LDL.LU.64 R18, [R1+0x1a08] ;  /* 0x001a080001127983 */ /* 0x001ea80000300a00 */
[----:B------:R-:W2:Y:S01]  /*5b750*/  LDL.LU.64 R16, [R1+0x1a00] ;  /* 0x001a000001107983 */ /* 0x000ea20000300a00 */
[----:B------:R-:W-:Y:S01]  /*5b760*/  MOV R10, R3 ;  /* 0x00000003000a7202 */ /* 0x000fe20000000f00 */
[----:B------:R-:W-:-:S02]  /*5b770*/  IMAD.MOV.U32 R11, RZ, RZ, R0 ;  /* 0x000000ffff0b7224 */ /* 0x000fc400078e0000 */
        /* <DEDUP_REMOVED lines=15> */
[----:B------:R-:W4:Y:S01]  /*5b870*/  LDL.LU R11, [R1+0x51c] ;  /* 0x00051c00010b7983 */ /* 0x000f220000300800 */
[----:B--2---:R-:W-:-:S15]  /*5b880*/  HMMA.16816.F32.BF16 R16, R4, R22, R16 ;  /* 0x000000160410723c */ /* 0x004fde0000041810 */
[----:B------:R-:W-:-:S04]  /*5b890*/  NOP ;  /* 0x0000000000007918 */ /* 0x000fc80000000000 */
[----:B------:R-:W-:Y:S04]  /*5b8a0*/  STL.64 [R1+0x300], R16 ;  /* 0x0003001001007387 */ /* 0x000fe80000100a00 */
[----:B------:R-:W-:Y:S04]  /*5b8b0*/  STL.64 [R1+0x308], R18 ;  /* 0x0003081201007387 */ /* 0x000fe80000100a00 */
[----:B------:R-:W0:Y:S01]  /*5b8c0*/  LDSM.16.M88.4 R16, [R2+UR7+0x67080] ;  /* 0x067080070210783b */ /* 0x000e220008000200 */
[----:B---3--:R-:W-:Y:S03]  /*5b8d0*/  HMMA.16816.F32.BF16 R4, R4, R26, R12 ;  /* 0x0000001a0404723c */ /* 0x008fe6000004180c */
[----:B0-----:R0:W-:Y:S04]  /*5b8e0*/  STL [R1+0x1974], R16 ;  /* 0x0019741001007387 */ /* 0x0011e80000100800 */
[----:B------:R1:W-:Y:S04]  /*5b8f0*/  STL [R1+0x1970], R17 ;  /* 0x0019701101007387 */ /* 0x0003e80000100800 */
[----:B------:R2:W-:Y:S04]  /*5b900*/  STL [R1+0x196c], R18 ;  /* 0x00196c1201007387 */ /* 0x0005e80000100800 */
[----:B------:R3:W-:Y:S04]  /*5b910*/  STL [R1+0x1968], R19 ;  /* 0x0019681301007387 */ /* 0x0007e80000100800 */
[----:B0-----:R-:W5:Y:S04]  /*5b920*/  LDL.LU R16, [R1+0x470] ;  /* 0x0004700001107983 */ /* 0x001f680000300800 */
[----:B-1----:R-:W5:Y:S04]  /*5b930*/  LDL.LU R17, [R1+0x474] ;  /* 0x0004740001117983 */ /* 0x002f680000300800 */
[----:B--2---:R-:W5:Y:S04]  /*5b940*/  LDL.LU R18, [R1+0x478] ;  /* 0x0004780001127983 */ /* 0x004f680000300800 */
[----:B---3--:R-:W5:Y:S04]  /*5b950*/  LDL.LU R19, [R1+0x47c] ;  /* 0x00047c0001137983 */ /* 0x008f680000300800 */
[----:B------:R-:W4:Y:S04]  /*5b960*/  LDL.LU.64 R14, [R1+0x19e8] ;  /* 0x0019e800010e7983 */ /* 0x000f280000300a00 */
[----:B------:R-:W-:Y:S04]  /*5b970*/  STL.64 [R1+0x2f0], R4 ;  /* 0x0002f00401007387 */ /* 0x000fe80000100a00 */
[----:B------:R-:W-:Y:S04]  /*5b980*/  STL.64 [R1+0x2f8], R6 ;  /* 0x0002f80601007387 */ /* 0x000fe80000100a00 */
[----:B------:R-:W0:Y:S02]  /*5b990*/  LDSM.16.M88.4 R4, [R2+UR7+0x68080] ;  /* 0x068080070204783b */ /* 0x000e240008000200 */
[----:B0-----:R-:W-:Y:S01]  /*5b9a0*/  MOV R25, R6 ;  /* 0x0000000600197202 */ /* 0x001fe20000000f00 */
[----:B------:R-:W-:Y:S01]  /*5b9b0*/  IMAD.MOV.U32 R24, RZ, RZ, R7 ;  /* 0x000000ffff187224 */ /* 0x000fe200078e0007 */
[----:B------:R-:W-:Y:S01]  /*5b9c0*/  MOV R29, R4 ;  /* 0x00000004001d7202 */ /* 0x000fe20000000f00 */
[----:B------:R-:W-:Y:S01]  /*5b9d0*/  IMAD.MOV.U32 R28, RZ, RZ, R5 ;  /* 0x000000ffff1c7224 */ /* 0x000fe200078e0005 */
[----:B------:R-:W4:Y:S04]  /*5b9e0*/  LDL.LU.64 R6, [R1+0x19e0] ;  /* 0x0019e00001067983 */ /* 0x000f280000300a00 */
[----:B------:R-:W4:Y:S02]  /*5b9f0*/  LDL.LU.64 R4, [R1+0x19d8] ;  /* 0x0019d80001047983 */ /* 0x000f240000300a00 */
[----:B----4-:R-:W-:Y:S02]  /*5ba00*/  HMMA.16816.F32.BF16 R12, R4, R14, R8 ;  /* 0x0000000e040c723c */ /* 0x010fe40000041808 */
[----:B------:R-:W5:-:S15]  /*5ba10*/  LDL.LU.64 R10, [R1+0x19d0] ;  /* 0x0019d000010a7983 */ /* 0x000f5e0000300a00 */
[----:B------:R-:W-:Y:S02]  /*5ba20*/  NOP ;  /* 0x0000000000007918 */ /* 0x000fe40000000000 */
[----:B------:R-:W-:Y:S04]  /*5ba30*/  STL.64 [R1+0x330], R12 ;  /* 0x0003300c01007387 */ /* 0x000fe80000100a00 */
[----:B------:R0:W-:Y:S04]  /*5ba40*/  STL.64 [R1+0x338], R14 ;  /* 0x0003380e01007387 */ /* 0x0001e80000100a00 */
[----:B0-----:R-:W2:Y:S04]  /*5ba50*/  LDL.LU.64 R14, [R1+0x19c8] ;  /* 0x0019c800010e7983 */ /* 0x001ea80000300a00 */
[----:B------:R-:W2:Y:S04]  /*5ba60*/  LDL.LU.64 R12, [R1+0x19c0] ;  /* 0x0019c000010c7983 */ /* 0x000ea80000300a00 */
[----:B------:R-:W3:Y:S01]  /*5ba70*/  LDL.LU R8, [R1+0x450] ;  /* 0x0004500001087983 */ /* 0x000ee20000300800 */
[----:B-----5:R-:W-:-:S15]  /*5ba80*/  HMMA.16816.F32.BF16 R16, R4, R10, R16 ;  /* 0x0000000a0410723c */ /* 0x020fde0000041810 */
[----:B------:R-:W-:-:S04]  /*5ba90*/  NOP ;  /* 0x0000000000007918 */ /* 0x000fc80000000000 */
[----:B------:R-:W-:Y:S04]  /*5baa0*/  STL.64 [R1+0x5d0], R16 ;  /* 0x0005d01001007387 */ /* 0x000fe80000100a00 */
[----:B------:R2:W-:Y:S04]  /*5bab0*/  STL.64 [R1+0x5d8], R18 ;  /* 0x0005d81201007387 */ /* 0x0005e80000100a00 */
[----:B------:R-:W3:Y:S04]  /*5bac0*/  LDL.LU R9, [R1+0x454] ;  /* 0x0004540001097983 */ /* 0x000ee80000300800 */
[----:B------:R-:W3:Y:S04]  /*5bad0*/  LDL.LU R10, [R1+0x458] ;  /* 0x00045800010a7983 */ /* 0x000ee80000300800 */
[----:B------:R-:W3:Y:S01]  /*5bae0*/  LDL.LU R11, [R1+0x45c] ;  /* 0x00045c00010b7983 */ /* 0x000ee20000300800 */
[----:B--2---:R-:W-:Y:S03]  /*5baf0*/  HMMA.16816.F32.BF16 R16, R4, R22, R12 ;  /* 0x000000160410723c */ /* 0x004fe6000004180c */
[----:B------:R-:W0:Y:S04]  /*5bb00*/  LDSM.16.M88.4 R12, [R2+UR7+0x69080] ;  /* 0x06908007020c783b */ /* 0x000e280008000200 */
[----:B------:R1:W-:-:S12]  /*5bb10*/  STL.64 [R1+0x19a8], R22 ;  /* 0x0019a81601007387 */ /* 0x0003d80000100a00 */
[----:B------:R-:W-:Y:S04]  /*5bb20*/  STL.64 [R1+0x5c0], R16 ;  /* 0x0005c01001007387 */ /* 0x000fe80000100a00 */
[----:B------:R0:W-:Y:S04]  /*5bb30*/  STL.64 [R1+0x5c8], R18 ;  /* 0x0005c81201007387 */ /* 0x0001e80000100a00 */
[----:B------:R-:W2:Y:S04]  /*5bb40*/  LDL.LU R20, [R1+0x440] ;  /* 0x0004400001147983 */ /* 0x000ea80000300800 */
[----:B------:R-:W2:Y:S04]  /*5bb50*/  LDL.LU R21, [R1+0x444] ;  /* 0x0004440001157983 */ /* 0x000ea80000300800 */
[----:B-1----:R-:W2:Y:S04]  /*5bb60*/  LDL.LU R22, [R1+0x448] ;  /* 0x0004480001167983 */ /* 0x002ea80000300800 */
[----:B------:R-:W2:Y:S01]  /*5bb70*/  LDL.LU R23, [R1+0x44c] ;  /* 0x00044c0001177983 */ /* 0x000ea20000300800 */
[----:B0-----:R-:W-:Y:S01]  /*5bb80*/  MOV R18, R12 ;  /* 0x0000000c00127202 */ /* 0x001fe20000000f00 */
[----:B------:R-:W-:-:S02]  /*5bb90*/  IMAD.MOV.U32 R19, RZ, RZ, R13 ;  /* 0x000000ffff137224 */ /* 0x000fc400078e000d */
[----:B------:R-:W4:Y:S01]  /*5bba0*/  LDL.LU R12, [R1+0x410] ;  /* 0x00041000010c7983 */ /* 0x000f220000300800 */
[----:B------:R-:W-:-:S03]  /*5bbb0*/  MOV R0, R14 ;  /* 0x0000000e00007202 */ /* 0x000fc60000000f00 */
[----:B------:R-:W4:Y:S01]  /*5bbc0*/  LDL.LU R13, [R1+0x414] ;  /* 0x00041400010d7983 */ /* 0x000f220000300800 */
[----:B------:R-:W-:-:S03]  /*5bbd0*/  IMAD.MOV.U32 R3, RZ, RZ, R15 ;  /* 0x000000ffff037224 */ /* 0x000fc600078e000f */
        /* <DEDUP_REMOVED lines=13> */
[----:B------:R-:W4:Y:S04]  /*5bcb0*/  LDL.LU R14, [R1+0x438] ;  /* 0x00043800010e7983 */ /* 0x000f280000300800 */
[----:B------:R-:W4:Y:S04]  /*5bcc0*/  LDL.LU R15, [R1+0x43c] ;  /* 0x00043c00010f7983 */ /* 0x000f280000300800 */
[----:B----4-:R0:W-:Y:S04]  /*5bcd0*/  STL.64 [R1+0x19a0], R14 ;  /* 0x0019a00e01007387 */ /* 0x0101e80000100a00 */
[----:B---3--:R-:W-:Y:S04]  /*5bce0*/  STL.64 [R1+0x1998], R12 ;  /* 0x0019980c01007387 */ /* 0x008fe80000100a00 */
[----:B0-----:R-:W2:Y:S04]  /*5bcf0*/  LDL.64 R14, [R1+0x18] ;  /* 0x00001800010e7983 */ /* 0x001ea80000100a00 */
[----:B------:R-:W3:Y:S04]  /*5bd00*/  LDL.LU R4, [R1+0x3c0] ;  /* 0x0003c00001047983 */ /* 0x000ee80000300800 */
[----:B------:R-:W-:Y:S04]  /*5bd10*/  STL.64 [R1+0x590], R8 ;  /* 0x0005900801007387 */ /* 0x000fe80000100a00 */
[----:B------:R-:W-:Y:S04]  /*5bd20*/  STL.64 [R1+0x598], R10 ;  /* 0x0005980a01007387 */ /* 0x000fe80000100a00 */
[----:B------:R-:W3:Y:S04]  /*5bd30*/  LDL.LU R5, [R1+0x3c4] ;  /* 0x0003c40001057983 */ /* 0x000ee80000300800 */
[----:B------:R-:W4:Y:S04]  /*5bd40*/  LDL.LU R6, [R1+0x3c8] ;  /* 0x0003c80001067983 */ /* 0x000f280000300800 */
[----:B------:R-:W4:Y:S04]  /*5bd50*/  LDL.LU R7, [R1+0x3cc] ;  /* 0x0003cc0001077983 */ /* 0x000f280000300800 */
[----:B------:R-:W0:Y:S02]  /*5bd60*/  LDSM.16.M88.4 R8, [R2+UR7+0x6a080] ;  /* 0x06a080070208783b */ /* 0x000e240008000200 */
[----:B0-----:R-:W-:Y:S01]  /*5bd70*/  MOV R16, R8 ;  /* 0x0000000800107202 */ /* 0x001fe20000000f00 */
[----:B------:R-:W-:Y:S01]  /*5bd80*/  IMAD.MOV.U32 R17, RZ, RZ, R9 ;  /* 0x000000ffff117224 */ /* 0x000fe200078e0009 */
[----:B----4-:R0:W-:Y:S04]  /*5bd90*/  STL.64 [R1+0x1938], R6 ;  /* 0x0019380601007387 */ /* 0x0101e80000100a00 */
[----:B---3--:R1:W-:Y:S04]  /*5bda0*/  STL.64 [R1+0x1930], R4 ;  /* 0x0019300401007387 */ /* 0x0083e80000100a00 */
[----:B0-----:R-:W3:Y:S01]  /*5bdb0*/  LDL.64 R6, [R1+0x8] ;  /* 0x0000080001067983 */ /* 0x001ee20000100a00 */
[----:B-1----:R-:W-:Y:S01]  /*5bdc0*/  MOV R5, R10 ;  /* 0x0000000a00057202 */ /* 0x002fe20000000f00 */
[----:B------:R-:W-:-:S02]  /*5bdd0*/  IMAD.MOV.U32 R4, RZ, RZ, R11 ;  /* 0x000000ffff047224 */ /* 0x000fc400078e000b */
[----:B------:R-:W2:Y:S04]  /*5bde0*/  LDL.LU.64 R10, [R1+0x19b8] ;  /* 0x0019b800010a7983 */ /* 0x000ea80000300a00 */
[----:B------:R-:W2:Y:S02]  /*5bdf0*/  LDL.LU.64 R8, [R1+0x19b0] ;  /* 0x0019b00001087983 */ /* 0x000ea40000300a00 */
[----:B--2---:R-:W-:-:S15]  /*5be00*/  HMMA.16816.F32.BF16 R20, R8, R14, R20 ;  /* 0x0000000e0814723c */ /* 0x004fde0000041814 */
[----:B------:R-:W-:-:S04]  /*5be10*/  NOP ;  /* 0x0000000000007918 */ /* 0x000fc80000000000 */
[----:B------:R0:W-:Y:S04]  /*5be20*/  STL.64 [R1+0x580], R20 ;  /* 0x0005801401007387 */ /* 0x0001e80000100a00 */
[----:B------:R1:W-:Y:S01]  /*5be30*/  STL.64 [R1+0x588], R22 ;  /* 0x0005881601007387 */ /* 0x0003e20000100a00 */
[----:B0-----:R-:W-:-:S03]  /*5be40*/  MOV R21, R14 ;  /* 0x0000000e00157202 */ /* 0x001fc60000000f00 */
[----:B-1----:R-:W2:Y:S01]  /*5be50*/  LDL.LU.64 R22, [R1+0x19a8] ;  /* 0x0019a80001167983 */ /* 0x002ea20000300a00 */
[----:B------:R-:W-:-:S03]  /*5be60*/  IMAD.MOV.U32 R20, RZ, RZ, R15 ;  /* 0x000000ffff147224 */ /* 0x000fc600078e000f */
[----:B------:R-:W3:Y:S04]  /*5be70*/  LDL.LU.64 R14, [R1+0x19a0] ;  /* 0x0019a000010e7983 */ /* 0x000ee80000300a00 */
[----:B------:R-:W3:Y:S02]  /*5be80*/  LDL.LU.64 R12, [R1+0x1998] ;  /* 0x00199800010c7983 */ /* 0x000ee40000300a00 */
[----:B---3--:R-:W-:-:S15]  /*5be90*/  HMMA.16816.F32.BF16 R12, R8, R6, R12 ;  /* 0x00000006080c723c */ /* 0x008fde000004180c */
[----:B------:R-:W-:-:S04]  /*5bea0*/  NOP ;  /* 0x0000000000007918 */ /* 0x000fc80000000000 */
[----:B------:R-:W-:Y:S04]  /*5beb0*/  STL.64 [R1+0x570], R12 ;  /* 0x0005700c01007387 */ /* 0x000fe80000100a00 */
[----:B------:R0:W-:Y:S04]  /*5bec0*/  STL.64 [R1+0x578], R14 ;  /* 0x0005780e01007387 */ /* 0x0001e80000100a00 */
[----:B0-----:R-:W2:Y:S04]  /*5bed0*/  LDL.LU.64 R14, [R1+0x1990] ;  /* 0x00199000010e7983 */ /* 0x001ea80000300a00 */
[----:B------:R-:W2:Y:S04]  /*5bee0*/  LDL.LU.64 R12, [R1+0x1988] ;  /* 0x00198800010c7983 */ /* 0x000ea80000300a00 */
[----:B------:R0:W-:Y:S02]  /*5bef0*/  STL.64 [R1+0x1948], R6 ;  /* 0x0019480601007387 */ /* 0x0001e40000100a00 */
[----:B0-----:R-:W-:Y:S01]  /*5bf00*/  IMAD.MOV.U32 R7, RZ, RZ, R20 ;  /* 0x000000ffff077224 */ /* 0x001fe200078e0014 */
[----:B------:R-:W-:Y:S01]  /*5bf10*/  MOV R6, R21 ;  /* 0x0000001500067202 */ /* 0x000fe20000000f00 */
[----:B--2---:R-:W-:-:S15]  /*5bf20*/  HMMA.16816.F32.BF16 R12, R8, R22, R12 ;  /* 0x00000016080c723c */ /* 0x004fde000004180c */
[----:B------:R-:W-:-:S04]  /*5bf30*/  NOP ;  /* 0x0000000000007918 */ /* 0x000fc80000000000 */
[----:B------:R-:W-:Y:S04]  /*5bf40*/  STL.64 [R1+0x560], R12 ;  /* 0x0005600c01007387 */ /* 0x000fe80000100a00 */
[----:B------:R0:W-:Y:S04]  /*5bf50*/  STL.64 [R1+0x568], R14 ;  /* 0x0005680e01007387 */ /* 0x0001e80000100a00 */
[----:B0-----:R-:W2:Y:S04]  /*5bf60*/  LDL.LU.64 R14, [R1+0x1980] ;  /* 0x00198000010e7983 */ /* 0x001ea80000300a00 */
[----:B------:R-:W2:Y:S04]  /*5bf70*/  LDL.LU.64 R12, [R1+0x1978] ;  /* 0x00197800010c7983 */ /* 0x000ea80000300a00 */
[----:B------:R0:W-:Y:S04]  /*5bf80*/  STL.64 [R1+0x1940], R22 ;  /* 0x0019401601007387 */ /* 0x0001e80000100a00 */
[----:B------:R-:W3:Y:S04]  /*5bf90*/  LDL.LU R20, [R1+0x3e0] ;  /* 0x0003e00001147983 */ /* 0x000ee80000300800 */
[----:B------:R-:W3:Y:S04]  /*5bfa0*/  LDL.LU R21, [R1+0x3e4] ;  /* 0x0003e40001157983 */ /* 0x000ee80000300800 */
[----:B0-----:R-:W4:Y:S04]  /*5bfb0*/  LDL.LU R22, [R1+0x3e8] ;  /* 0x0003e80001167983 */ /* 0x001f280000300800 */
[----:B------:R-:W4:Y:S01]  /*5bfc0*/  LDL.LU R23, [R1+0x3ec] ;  /* 0x0003ec0001177983 */ /* 0x000f220000300800 */
[----:B--2---:R-:W-:Y:S03]  /*5bfd0*/  HMMA.16816.F32.BF16 R12, R8, R26, R12 ;  /* 0x0000001a080c723c */ /* 0x004fe6000004180c */
[----:B----4-:R-:W-:Y:S04]  /*5bfe0*/  STL.64 [R1+0x1958], R22 ;  /* 0x0019581601007387 */ /* 0x010fe80000100a00 */
        /* <DEDUP_REMOVED lines=8> */
[----:B------:R-:W0:Y:S04]  /*5c070*/  LDSM.16.M88.4 R12, [R2+UR7+0x6b080] ;  /* 0x06b08007020c783b */ /* 0x000e280008000200 */
        /* <DEDUP_REMOVED lines=10> */
[----:B------:R-:W2:Y:S04]  /*5c120*/  LDL.LU R17, [R1+0x1970] ;  /* 0x0019700001117983 */ /* 0x000ea80000300800 */
[----:B------:R-:W-:Y:S04]  /*5c130*/  STL.64 [R1+0x18a8], R14 ;  /* 0x0018a80e01007387 */ /* 0x000fe80000100a00 */
[----:B------:R0:W-:Y:S02]  /*5c140*/  STL.64 [R1+0x18a0], R12 ;  /* 0x0018a00c01007387 */ /* 0x0001e40000100a00 */
[----:B0-----:R-:W-:Y:S01]  /*5c150*/  MOV R12, R18 ;  /* 0x00000012000c7202 */ /* 0x001fe20000000f00 */
[----:B------:R-:W-:Y:S01]  /*5c160*/  IMAD.MOV.U32 R13, RZ, RZ, R19 ;  /* 0x000000ffff0d7224 */ /* 0x000fe200078e0013 */
[----:B------:R-:W2:Y:S04]  /*5c170*/  LDL.LU R18, [R1+0x196c] ;  /* 0x00196c0001127983 */ /* 0x000ea80000300800 */
[----:B------:R-:W2:Y:S01]  /*5c180*/  LDL.LU R19, [R1+0x1968] ;  /* 0x0019680001137983 */ /* 0x000ea20000300800 */
[----:B------:R-:W-:Y:S01]  /*5c190*/  MOV R14, R0 ;  /* 0x00000000000e7202 */ /* 0x000fe20000000f00 */
[----:B------:R-:W-:-:S02]  /*5c1a0*/  IMAD.MOV.U32 R15, RZ, RZ, R3 ;  /* 0x000000ffff0f7224 */ /* 0x000fc400078e0003 */
[----:B------:R-:W4:Y:S04]  /*5c1b0*/  LDL.LU R0, [R1+0x1964] ;  /* 0x0019640001007983 */ /* 0x000f280000300800 */
[----:B------:R-:W5:Y:S04]  /*5c1c0*/  LDL.LU R3, [R1+0x1960] ;  /* 0x0019600001037983 */ /* 0x000f680000300800 */
[----:B------:R-:W-:Y:S04]  /*5c1d0*/  STL.64 [R1+0x1908], R14 ;  /* 0x0019080e01007387 */ /* 0x000fe80000100a00 */
[----:B------:R-:W-:Y:S01]  /*5c1e0*/  STL.64 [R1+0x1900], R12 ;  /* 0x0019000c01007387 */ /* 0x000fe20000100a00 */
[----:B--2---:R-:W-:Y:S03]  /*5c1f0*/  HMMA.16816.F32.BF16 R4, R16, R6, R20 ;  /* 0x000000061004723c */ /* 0x004fe60000041814 */
[----:B------:R-:W2:Y:S04]  /*5c200*/  LDL.LU.64 R22, [R1+0x1958] ;  /* 0x0019580001167983 */ /* 0x000ea80000300a00 */
[----:B------:R-:W2:-:S12]  /*5c210*/  LDL.LU.64 R20, [R1+0x1950] ;  /* 0x0019500001147983 */ /* 0x000e980000300a00 */
[----:B------:R-:W-:Y:S04]  /*5c220*/  STL.64 [R1+0x360], R4 ;  /* 0x0003600401007387 */ /* 0x000fe80000100a00 */
[----:B------:R0:W-:Y:S04]  /*5c230*/  STL.64 [R1+0x368], R6 ;  /* 0x0003680601007387 */ /* 0x0001e80000100a00 */
[----:B0-----:R-:W2:Y:S01]  /*5c240*/  LDL.LU.64 R6, [R1+0x1948] ;  /* 0x0019480001067983 */ /* 0x001ea20000300a00 */
[----:B------:R-:W-:Y:S01]  /*5c250*/  MOV R12, R29 ;  /* 0x0000001d000c7202 */ /* 0x000fe20000000f00 */
[----:B------:R-:W-:Y:S01]  /*5c260*/  IMAD.MOV.U32 R13, RZ, RZ, R28 ;  /* 0x000000ffff0d7224 */ /* 0x000fe200078e001c */
[----:B--2---:R-:W-:Y:S01]  /*5c270*/  HMMA.16816.F32.BF16 R20, R16, R6, R20 ;  /* 0x000000061014723c */ /* 0x004fe20000041814 */
[----:B------:R-:W-:Y:S01]  /*5c280*/  MOV R29, R6 ;  /* 0x00000006001d7202 */ /* 0x000fe20000000f00 */
[----:B------:R-:W-:-:S15]  /*5c290*/  IMAD.MOV.U32 R28, RZ, RZ, R7 ;  /* 0x000000ffff1c7224 */ /* 0x000fde00078e0007 */
[----:B------:R-:W-:Y:S02]  /*5c2a0*/  NOP ;  /* 0x0000000000007918 */ /* 0x000fe40000000000 */
[----:B------:R-:W-:Y:S04]  /*5c2b0*/  STL.64 [R1+0x550], R20 ;  /* 0x0005501401007387 */ /* 0x000fe80000100a00 */
[----:B------:R0:W-:Y:S04]  /*5c2c0*/  STL.64 [R1+0x558], R22 ;  /* 0x0005581601007387 */ /* 0x0001e80000100a00 */
[----:B0-----:R-:W3:Y:S04]  /*5c2d0*/  LDL.LU.64 R22, [R1+0x1940] ;  /* 0x0019400001167983 */ /* 0x001ee80000300a00 */
[----:B------:R-:W2:Y:S04]  /*5c2e0*/  LDL.LU.64 R6, [R1+0x1938] ;  /* 0x0019380001067983 */ /* 0x000ea80000300a00 */
[----:B------:R-:W2:Y:S01]  /*5c2f0*/  LDL.LU.64 R4, [R1+0x1930] ;  /* 0x0019300001047983 */ /* 0x000ea20000300a00 */
[C---:B---3--:R-:W-:Y:S08]  /*5c300*/  HMMA.16816.F32.BF16 R8, R16.reuse, R22, R8 ;  /* 0x000000161008723c */ /* 0x048ff00000041808 */
[----:B--2---:R-:W-:Y:S01]  /*5c310*/  HMMA.16816.F32.BF16 R4, R16, R26, R4 ;  /* 0x0000001a1004723c */ /* 0x004fe20000041804 */
[----:B------:R-:W-:Y:S10]  /*5c320*/  STL.64 [R1+0x1920], R22 ;  /* 0x0019201601007387 */ /* 0x000ff40000100a00 */
[----:B------:R0:W-:Y:S04]  /*5c330*/  STL.64 [R1+0x540], R8 ;  /* 0x0005400801007387 */ /* 0x0001e80000100a00 */
[----:B------:R1:W-:Y:S04]  /*5c340*/  STL.64 [R1+0x548], R10 ;  /* 0x0005480a01007387 */ /* 0x0003e80000100a00 */
[----:B0-----:R-:W2:Y:S04]  /*5c350*/  LDL.LU R8, [R1+0x3b0] ;  /* 0x0003b00001087983 */ /* 0x001ea80000300800 */
[----:B------:R-:W-:Y:S04]  /*5c360*/  STL.64 [R1+0x500], R4 ;  /* 0x0005000401007387 */ /* 0x000fe80000100a00 */
[----:B------:R-:W-:Y:S04]  /*5c370*/  STL.64 [R1+0x508], R6 ;  /* 0x0005080601007387 */ /* 0x000fe80000100a00 */
[----:B------:R-:W0:Y:S04]  /*5c380*/  LDSM.16.M88.4 R4, [R2+UR7+0x6c080] ;  /* 0x06c080070204783b */ /* 0x000e280008000200 */
[----:B------:R-:W2:Y:S04]  /*5c390*/  LDL.LU R9, [R1+0x3b4] ;  /* 0x0003b40001097983 */ /* 0x000ea80000300800 */
[----:B-1----:R-:W2:Y:S04]  /*5c3a0*/  LDL.LU R10, [R1+0x3b8] ;  /* 0x0003b800010a7983 */ /* 0x002ea80000300800 */
[----:B------:R-:W2:Y:S04]  /*5c3b0*/  LDL.LU R11, [R1+0x3bc] ;  /* 0x0003bc00010b7983 */ /* 0x000ea80000300800 */
[----:B------:R-:W-:Y:S04]  /*5c3c0*/  STL.64 [R1+0x1918], R26 ;  /* 0x0019181a01007387 */ /* 0x000fe80000100a00 */
[----:B------:R-:W2:Y:S04]  /*5c3d0*/  LDL.64 R18, [R1+0x18] ;  /* 0x0000180001127983 */ /* 0x000ea80000100a00 */
        /* <DEDUP_REMOVED lines=12> */
[----:B------:R-:W-:Y:S01]  /*5c4a0*/  MOV R14, R25 ;  /* 0x00000019000e7202 */ /* 0x000fe20000000f00 */
[----:B------:R-:W-:-:S07]  /*5c4b0*/  IMAD.MOV.U32 R15, RZ, RZ, R24 ;  /* 0x000000ffff0f7224 */ /* 0x000fce00078e0018 */
[----:B------:R-:W-:Y:S01]  /*5c4c0*/  HMMA.16816.F32.BF16 R8, R12, R18, R8 ;  /* 0x000000120c08723c */ /* 0x000fe20000041808 */
[----:B---3--:R-:W-:Y:S04]  /*5c4d0*/  STL.64 [R1+0x18c8], R6 ;  /* 0x0018c80601007387 */ /* 0x008fe80000100a00 */
[----:B--2---:R0:W-:Y:S04]  /*5c4e0*/  STL.64 [R1+0x18c0], R4 ;  /* 0x0018c00401007387 */ /* 0x0041e80000100a00 */
[----:B0-----:R-:W2:Y:S04]  /*5c4f0*/  LDL.LU R4, [R1+0x320] ;  /* 0x0003200001047983 */ /* 0x001ea80000300800 */
[----:B------:R-:W2:Y:S04]  /*5c500*/  LDL.LU R5, [R1+0x324] ;  /* 0x0003240001057983 */ /* 0x000ea80000300800 */
[----:B------:R-:W3:Y:S04]  /*5c510*/  LDL.LU R6, [R1+0x328] ;  /* 0x0003280001067983 */ /* 0x000ee80000300800 */
[----:B------:R-:W3:Y:S04]  /*5c520*/  LDL.LU R7, [R1+0x32c] ;  /* 0x00032c0001077983 */ /* 0x000ee80000300800 */
[----:B------:R-:W2:Y:S04]  /*5c530*/  LDL.LU R20, [R1+0x3a0] ;  /* 0x0003a00001147983 */ /* 0x000ea80000300800 */
[----:B------:R-:W4:Y:S04]  /*5c540*/  LDL.LU R21, [R1+0x3a4] ;  /* 0x0003a40001157983 */ /* 0x000f280000300800 */
[----:B------:R-:W4:Y:S04]  /*5c550*/  LDL.LU R22, [R1+0x3a8] ;  /* 0x0003a80001167983 */ /* 0x000f280000300800 */
[----:B------:R-:W4:Y:S04]  /*5c560*/  LDL.LU R23, [R1+0x3ac] ;  /* 0x0003ac0001177983 */ /* 0x000f280000300800 */
[----:B------:R-:W4:Y:S04]  /*5c570*/  LDL.LU R24, [R1+0x390] ;  /* 0x0003900001187983 */ /* 0x000f280000300800 */
[----:B------:R-:W4:Y:S04]  /*5c580*/  LDL.LU R25, [R1+0x394] ;  /* 0x0003940001197983 */ /* 0x000f280000300800 */
[----:B------:R-:W4:Y:S04]  /*5c590*/  LDL.LU R26, [R1+0x398] ;  /* 0x00039800011a7983 */ /* 0x000f280000300800 */
[----:B------:R-:W4:Y:S04]  /*5c5a0*/  LDL.LU R27, [R1+0x39c] ;  /* 0x00039c00011b7983 */ /* 0x000f280000300800 */
[----:B---3--:R0:W-:Y:S04]  /*5c5b0*/  STL.64 [R1+0x18d8], R6 ;  /* 0x0018d80601007387 */ /* 0x0081e80000100a00 */
[----:B--2---:R-:W-:Y:S01]  /*5c5c0*/  STL.64 [R1+0x18d0], R4 ;  /* 0x0018d00401007387 */ /* 0x004fe20000100a00 */
[----:B0-----:R-:W-:-:S03]  /*5c5d0*/  MOV R6, R29 ;  /* 0x0000001d00067202 */ /* 0x001fc60000000f00 */
[----:B------:R-:W2:Y:S04]  /*5c5e0*/  LDL.LU R29, [R1+0x1928] ;  /* 0x00192800011d7983 */ /* 0x000ea80000300800 */
        /* <DEDUP_REMOVED lines=10> */
[----:B0-----:R-:W2:Y:S04]  /*5c690*/  LDL.LU R8, [R1+0x50] ;  /* 0x0000500001087983 */ /* 0x001ea80000300800 */
[----:B------:R-:W2:Y:S04]  /*5c6a0*/  LDL.LU R9, [R1+0x54] ;  /* 0x0000540001097983 */ /* 0x000ea80000300800 */
[----:B------:R-:W2:Y:S04]  /*5c6b0*/  LDL.LU R10, [R1+0x58] ;  /* 0x00005800010a7983 */ /* 0x000ea80000300800 */
[----:B------:R-:W2:Y:S01]  /*5c6c0*/  LDL.LU R11, [R1+0x5c] ;  /* 0x00005c00010b7983 */ /* 0x000ea20000300800 */
[----:B------:R-:W-:-:S07]  /*5c6d0*/  IMAD.MOV.U32 R7, RZ, RZ, R28 ;  /* 0x000000ffff077224 */ /* 0x000fce00078e001c */
[C---:B----4-:R-:W-:Y:S01]  /*5c6e0*/  HMMA.16816.F32.BF16 R20, R12.reuse, R6, R20 ;  /* 0x000000060c14723c */ /* 0x050fe20000041814 */
        /* <DEDUP_REMOVED lines=14> */
[----:B0-----:R-:W4:Y:S02]  /*5c7d0*/  LDL.LU.64 R22, [R1+0x1920] ;  /* 0x0019200001167983 */ /* 0x001f240000300a00 */
[----:B----4-:R-:W-:-:S15]  /*5c7e0*/  HMMA.16816.F32.BF16 R24, R12, R22, R24 ;  /* 0x000000160c18723c */ /* 0x010fde0000041818 */
[----:B------:R-:W-:-:S04]  /*5c7f0*/  NOP ;  /* 0x0000000000007918 */ /* 0x000fc80000000000 */
[----:B------:R-:W-:Y:S04]  /*5c800*/  STL.64 [R1+0x510], R24 ;  /* 0x0005101801007387 */ /* 0x000fe80000100a00 */
[----:B------:R0:W-:Y:S04]  /*5c810*/  STL.64 [R1+0x518], R26 ;  /* 0x0005181a01007387 */ /* 0x0001e80000100a00 */
[----:B0-----:R-:W3:Y:S02]  /*5c820*/  LDL.LU.64 R26, [R1+0x1918] ;  /* 0x00191800011a7983 */ /* 0x001ee40000300a00 */
[----:B---3--:R-:W-:Y:S02]  /*5c830*/  HMMA.16816.F32.BF16 R12, R12, R26, R16 ;  /* 0x0000001a0c0c723c */ /* 0x008fe40000041810 */
[----:B------:R-:W2:-:S15]  /*5c840*/  LDL.LU.64 R18, [R1+0x1910] ;  /* 0x0019100001127983 */ /* 0x000e9e0000300a00 */
[----:B------:R-:W-:Y:S02]  /*5c850*/  NOP ;  /* 0x0000000000007918 */ /* 0x000fe40000000000 */
        /* <DEDUP_REMOVED lines=17> */
[----:B------:R-:W-:-:S03]  /*5c970*/  IMAD.MOV.U32 R28, RZ, RZ, R7 ;  /* 0x000000ffff1c7224 */ /* 0x000fc600078e0007 */
        /* <DEDUP_REMOVED lines=13> */
[----:B------:R0:W-:Y:S01]  /*5ca50*/  STL [R1+0x498], R14 ;  /* 0x0004980e01007387 */ /* 0x0001e20000100800 */
[----:B------:R-:W-:-:S03]  /*5ca60*/  MOV R28, R15 ;  /* 0x0000000f001c7202 */ /* 0x000fc60000000f00 */
[----:B0-----:R-:W2:Y:S04]  /*5ca70*/  LDL.LU.64 R14, [R1+0x18a8] ;  /* 0x0018a800010e7983 */ /* 0x001ea80000300a00 */
[----:B------:R-:W2:Y:S04]  /*5ca80*/  LDL.LU.64 R12, [R1+0x18a0] ;  /* 0x0018a000010c7983 */ /* 0x000ea80000300a00 */
[----:B------:R-:W-:Y:S04]  /*5ca90*/  STL.64 [R1+0x1890], R26 ;  /* 0x0018901a01007387 */ /* 0x000fe80000100a00 */
[----:B------:R-:W-:Y:S01]  /*5caa0*/  STL [R1+0x1550], R28 ;  /* 0x0015501c01007387 */ /* 0x000fe20000100800 */
[----:B------:R-:W-:Y:S01]  /*5cab0*/  IMAD.MOV.U32 R24, RZ, RZ, R18 ;  /* 0x000000ffff187224 */ /* 0x000fe200078e0012 */
[----:B--2---:R-:W-:-:S15]  /*5cac0*/  HMMA.16816.F32.BF16 R8, R12, R18, R8 ;  /* 0x000000120c08723c */ /* 0x004fde0000041808 */
[----:B------:R-:W-:-:S04]  /*5cad0*/  NOP ;  /* 0x0000000000007918 */ /* 0x000fc80000000000 */
[----:B------:R-:W-:Y:S04]  /*5cae0*/  STL.64 [R1+0x480], R8 ;  /* 0x0004800801007387 */ /* 0x000fe80000100a00 */
[----:B------:R-:W-:Y:S04]  /*5caf0*/  STL.64 [R1+0x488], R10 ;  /* 0x0004880a01007387 */ /* 0x000fe80000100a00 */
[----:B------:R-:W2:Y:S04]  /*5cb00*/  LDL.LU R16, [R1+0x60] ;  /* 0x0000600001107983 */ /* 0x000ea80000300800 */
[----:B------:R-:W2:Y:S04]  /*5cb10*/  LDL.LU R17, [R1+0x64] ;  /* 0x0000640001117983 */ /* 0x000ea80000300800 */
[----:B------:R-:W4:Y:S01]  /*5cb20*/  LDL.LU R18, [R1+0x68] ;  /* 0x0000680001127983 */ /* 0x000f220000300800 */
[----:B------:R-:W-:Y:S01]  /*5cb30*/  MOV R21, R19 ;  /* 0x0000001300157202 */ /* 0x000fe20000000f00 */
[----:B------:R-:W-:-:S02]  /*5cb40*/  IMAD.MOV.U32 R19, RZ, RZ, R0 ;  /* 0x000000ffff137224 */ /* 0x000fc400078e0000 */
[----:B------:R-:W0:Y:S04]  /*5cb50*/  LDSM.16.M88.4 R8, [R2+UR7+0x6e080] ;  /* 0x06e080070208783b */ /* 0x000e280008000200 */
[----:B------:R-:W3:Y:S04]  /*5cb60*/  LDL.LU R0, [R1+0x1898] ;  /* 0x0018980001007983 */ /* 0x000ee80000300800 */
[----:B----4-:R1:W-:Y:S04]  /*5cb70*/  STL.64 [R1+0x17b8], R18 ;  /* 0x0017b81201007387 */ /* 0x0103e80000100a00 */
[----:B--2---:R-:W-:Y:S04]  /*5cb80*/  STL.64 [R1+0x17b0], R16 ;  /* 0x0017b01001007387 */ /* 0x004fe80000100a00 */
[----:B-1----:R-:W3:Y:S04]  /*5cb90*/  LDL.LU.64 R18, [R1+0x8] ;  /* 0x0000080001127983 */ /* 0x002ee80000300a00 */
[----:B0-----:R0:W-:Y:S04]  /*5cba0*/  STL.64 [R1+0x50], R8 ;  /* 0x0000500801007387 */ /* 0x0011e80000100a00 */
[----:B------:R1:W-:Y:S01]  /*5cbb0*/  STL [R1+0x58], R10 ;  /* 0x0000580a01007387 */ /* 0x0003e20000100800 */
[----:B------:R-:W-:Y:S01]  /*5cbc0*/  MOV R20, R11 ;  /* 0x0000000b00147202 */ /* 0x000fe20000000f00 */
[----:B---3--:R-:W-:-:S15]  /*5cbd0*/  HMMA.16816.F32.BF16 R4, R12, R18, R4 ;  /* 0x000000120c04723c */ /* 0x008fde0000041804 */
[----:B------:R-:W-:-:S04]  /*5cbe0*/  NOP ;  /* 0x0000000000007918 */ /* 0x000fc80000000000 */
[----:B------:R2:W-:Y:S04]  /*5cbf0*/  STL.64 [R1+0x470], R4 ;  /* 0x0004700401007387 */ /* 0x0005e80000100a00 */
[----:B------:R3:W-:Y:S04]  /*5cc00*/  STL [R1+0x478], R6 ;  /* 0x0004780601007387 */ /* 0x0007e80000100800 */
[----:B------:R4:W-:Y:S04]  /*5cc10*/  STL.64 [R1+0x1860], R18 ;  /* 0x0018601201007387 */ /* 0x0009e80000100a00 */
[----:B0-----:R-:W5:Y:S04]  /*5cc20*/  LDL.LU R8, [R1+0xa0] ;  /* 0x0000a00001087983 */ /* 0x001f680000300800 */
[----:B------:R-:W5:Y:S04]  /*5cc30*/  LDL.LU R9, [R1+0xa4] ;  /* 0x0000a40001097983 */ /* 0x000f680000300800 */
[----:B-1----:R-:W5:Y:S04]  /*5cc40*/  LDL.LU R10, [R1+0xa8] ;  /* 0x0000a800010a7983 */ /* 0x002f680000300800 */
[----:B------:R-:W5:Y:S01]  /*5cc50*/  LDL.LU R11, [R1+0xac] ;  /* 0x0000ac00010b7983 */ /* 0x000f620000300800 */
[----:B------:R-:W-:-:S03]  /*5cc60*/  IMAD.MOV.U32 R28, RZ, RZ, R7 ;  /* 0x000000ffff1c7224 */ /* 0x000fc600078e0007 */
[----:B--2---:R-:W2:Y:S04]  /*5cc70*/  LDL.LU R4, [R1+0xe0] ;  /* 0x0000e00001047983 */ /* 0x004ea80000300800 */
[----:B------:R-:W2:Y:S04]  /*5cc80*/  LDL.LU R5, [R1+0xe4] ;  /* 0x0000e40001057983 */ /* 0x000ea80000300800 */
[----:B---3--:R-:W3:Y:S04]  /*5cc90*/  LDL.LU R6, [R1+0xe8] ;  /* 0x0000e80001067983 */ /* 0x008ee80000300800 */
[----:B------:R-:W3:Y:S01]  /*5cca0*/  LDL.LU R7, [R1+0xec] ;  /* 0x0000ec0001077983 */ /* 0x000ee20000300800 */
[----:B----4-:R-:W-:Y:S01]  /*5ccb0*/  MOV R18, R24 ;  /* 0x0000001800127202 */ /* 0x010fe20000000f00 */
[----:B------:R-:W-:-:S05]  /*5ccc0*/  IMAD.MOV.U32 R19, RZ, RZ, R21 ;  /* 0x000000ffff137224 */ /* 0x000fca00078e0015 */
        /* <DEDUP_REMOVED lines=28> */
[----:B------:R0:W-:Y:S04]  /*5ce90*/  STL.64 [R1+0x17f8], R8 ;  /* 0x0017f80801007387 */ /* 0x0001e80000100a00 */
[----:B0-----:R-:W3:Y:S04]  /*5cea0*/  LDL.LU R8, [R1+0xb0] ;  /* 0x0000b00001087983 */ /* 0x001ee80000300800 */
[----:B------:R-:W3:Y:S04]  /*5ceb0*/  LDL.LU R9, [R1+0xb4] ;  /* 0x0000b40001097983 */ /* 0x000ee80000300800 */
[----:B------:R-:W5:Y:S04]  /*5cec0*/  LDL R10, [R1+0xb8] ;  /* 0x0000b800010a7983 */ /* 0x000f680000100800 */
[----:B------:R-:W5:Y:S01]  /*5ced0*/  LDL R11, [R1+0xbc] ;  /* 0x0000bc00010b7983 */ /* 0x000f620000100800 */
[C---:B----4-:R-:W-:Y:S03]  /*5cee0*/  HMMA.16816.F32.BF16 R24, R12.reuse, R22, R24 ;  /* 0x000000160c18723c */ /* 0x050fe60000041818 */
[----:B-----5:R-:W-:Y:S04]  /*5cef0*/  STL.64 [R1+0x1810], R10 ;  /* 0x0018100a01007387 */ /* 0x020fe80000100a00 */
        /* <DEDUP_REMOVED lines=11> */
[----:B------:R-:W-:Y:S04]  /*5cfb0*/  STL [R1+0x1554], R28 ;  /* 0x0015541c01007387 */ /* 0x000fe80000100800 */
[----:B------:R-:W-:Y:S04]  /*5cfc0*/  STL.64 [R1+0x130], R24 ;  /* 0x0001301801007387 */ /* 0x000fe80000100a00 */
[----:B------:R0:W-:Y:S04]  /*5cfd0*/  STL.64 [R1+0x138], R26 ;  /* 0x0001381a01007387 */ /* 0x0001e80000100a00 */
[----:B0-----:R-:W4:Y:S02]  /*5cfe0*/  LDL.LU.64 R26, [R1+0x1890] ;  /* 0x00189000011a7983 */ /* 0x001f240000300a00 */
[----:B----4-:R-:W-:Y:S02]  /*5cff0*/  HMMA.16816.F32.BF16 R12, R12, R26, R16 ;  /* 0x0000001a0c0c723c */ /* 0x010fe40000041810 */
        /* <DEDUP_REMOVED lines=11> */
[----:B------:R-:W-:Y:S04]  /*5d0b0*/  STL.64 [R1+0x4b0], R16 ;  /* 0x0004b01001007387 */ /* 0x000fe80000100a00 */
[----:B------:R-:W-:Y:S04]  /*5d0c0*/  STL.64 [R1+0x4b8], R18 ;  /* 0x0004b81201007387 */ /* 0x000fe80000100a00 */
[----:B------:R-:W0:Y:S02]  /*5d0d0*/  LDSM.16.M88.4 R16, [R2+UR7+0x6f080] ;  /* 0x06f080070210783b */ /* 0x000e240008000200 */
[----:B0-----:R-:W-:-:S02]  /*5d0e0*/  MOV R24, R18 ;  /* 0x0000001200187202 */ /* 0x001fc40000000f00 */
[----:B------:R-:W-:Y:S01]  /*5d0f0*/  STL [R1+0x40], R16 ;  /* 0x0000401001007387 */ /* 0x000fe20000100800 */
[----:B------:R-:W-:-:S03]  /*5d100*/  IMAD.MOV.U32 R21, RZ, RZ, R19 ;  /* 0x000000ffff157224 */ /* 0x000fc600078e0013 */
        /* <DEDUP_REMOVED lines=20> */
[----:B-1----:R-:W-:Y:S01]  /*5d250*/  MOV R14, R29 ;  /* 0x0000001d000e7202 */ /* 0x002fe20000000f00 */
[----:B------:R-:W-:-:S02]  /*5d260*/  IMAD.MOV.U32 R15, RZ, RZ, R3 ;  /* 0x000000ffff0f7224 */ /* 0x000fc400078e0003 */
[----:B------:R-:W4:Y:S04]  /*5d270*/  LDL.LU R29, [R1+0x182c] ;  /* 0x00182c00011d7983 */ /* 0x000f280000300800 */
[----:B------:R-:W5:Y:S04]  /*5d280*/  LDL.LU R3, [R1+0x1828] ;  /* 0x0018280001037983 */ /* 0x000f680000300800 */
[----:B------:R-:W-:Y:S04]  /*5d290*/  STL.64 [R1+0x17c8], R14 ;  /* 0x0017c80e01007387 */ /* 0x000fe80000100a00 */
[----:B--2---:R0:W-:Y:S04]  /*5d2a0*/  STL.64 [R1+0x17c0], R12 ;  /* 0x0017c00c01007387 */ /* 0x0041e80000100a00 */
[----:B0-----:R-:W2:Y:S04]  /*5d2b0*/  LDL.LU R12, [R1+0x80] ;  /* 0x00008000010c7983 */ /* 0x001ea80000300800 */
[----:B------:R-:W2:Y:S04]  /*5d2c0*/  LDL.LU R13, [R1+0x84] ;  /* 0x00008400010d7983 */ /* 0x000ea80000300800 */
[----:B------:R-:W2:Y:S01]  /*5d2d0*/  LDL.LU R14, [R1+0x88] ;  /* 0x00008800010e7983 */ /* 0x000ea20000300800 */
[----:B------:R-:W-:-:S05]  /*5d2e0*/  MOV R15, R0 ;  /* 0x00000000000f7202 */ /* 0x000fca0000000f00 */
[----:B--2---:R0:W-:Y:S04]  /*5d2f0*/  STL.64 [R1+0x17d8], R14 ;  /* 0x0017d80e01007387 */ /* 0x0041e80000100a00 */
[----:B------:R-:W-:Y:S04]  /*5d300*/  STL.64 [R1+0x17d0], R12 ;  /* 0x0017d00c01007387 */ /* 0x000fe80000100a00 */
[----:B0-----:R-:W3:Y:S02]  /*5d310*/  LDL.LU.64 R14, [R1+0x18] ;  /* 0x00001800010e7983 */ /* 0x001ee40000300a00 */
[----:B---3--:R-:W-:-:S15]  /*5d320*/  HMMA.16816.F32.BF16 R8, R4, R14, R8 ;  /* 0x0000000e0408723c */ /* 0x008fde0000041808 */
[----:B------:R-:W-:-:S04]  /*5d330*/  NOP ;  /* 0x0000000000007918 */ /* 0x000fc80000000000 */
        /* <DEDUP_REMOVED lines=25> */
[----:B-----5:R-:W-:Y:S01]  /*5d4d0*/  MOV R6, R3 ;  /* 0x0000000300067202 */ /* 0x020fe20000000f00 */
[----:B----4-:R-:W-:-:S02]  /*5d4e0*/  IMAD.MOV.U32 R7, RZ, RZ, R29 ;  /* 0x000000ffff077224 */ /* 0x010fc400078e001d */
[----:B------:R-:W3:Y:S04]  /*5d4f0*/  LDL.LU R3, [R1+0x17e4] ;  /* 0x0017e40001037983 */ /* 0x000ee80000300800 */
[----:B------:R-:W4:Y:S01]  /*5d500*/  LDL.LU R29, [R1+0x17e0] ;  /* 0x0017e000011d7983 */ /* 0x000f220000300800 */
[----:B--2---:R-:W-:-:S15]  /*5d510*/  HMMA.16816.F32.BF16 R4, R8, R14, R4 ;  /* 0x0000000e0804723c */ /* 0x004fde0000041804 */
[----:B------:R-:W-:-:S04]  /*5d520*/  NOP ;  /* 0x0000000000007918 */ /* 0x000fc80000000000 */
[----:B------:R0:W-:Y:S04]  /*5d530*/  STL.64 [R1+0x610], R4 ;  /* 0x0006100401007387 */ /* 0x0001e80000100a00 */
[----:B------:R-:W-:Y:S01]  /*5d540*/  STL.64 [R1+0x618], R6 ;  /* 0x0006180601007387 */ /* 0x000fe20000100a00 */
[----:B0-----:R-:W-:Y:S01]  /*5d550*/  MOV R5, R14 ;  /* 0x0000000e00057202 */ /* 0x001fe20000000f00 */
[----:B------:R-:W-:Y:S02]  /*5d560*/  IMAD.MOV.U32 R4, RZ, RZ, R15 ;  /* 0x000000ffff047224 */ /* 0x000fe400078e000f */
[----:B------:R-:W2:Y:S04]  /*5d570*/  LDL.LU.64 R14, [R1+0x17d8] ;  /* 0x0017d800010e7983 */ /* 0x000ea80000300a00 */
[----:B------:R-:W2:Y:S01]  /*5d580*/  LDL.LU.64 R12, [R1+0x17d0] ;  /* 0x0017d000010c7983 */ /* 0x000ea20000300a00 */
[----:B------:R-:W-:Y:S01]  /*5d590*/  MOV R2, R18 ;  /* 0x0000001200027202 */ /* 0x000fe20000000f00 */
[----:B------:R-:W-:-:S02]  /*5d5a0*/  IMAD.MOV.U32 R0, RZ, RZ, R19 ;  /* 0x000000ffff007224 */ /* 0x000fc400078e0013 */
[----:B------:R-:W-:Y:S01]  /*5d5b0*/  IMAD.MOV.U32 R25, RZ, RZ, R17 ;  /* 0x000000ffff197224 */ /* 0x000fe200078e0011 */
[----:B--2---:R-:W-:-:S15]  /*5d5c0*/  HMMA.16816.F32.BF16 R12, R8, R18, R12 ;  /* 0x00000012080c723c */ /* 0x004fde000004180c */
[----:B------:R-:W-:-:S04]  /*5d5d0*/  NOP ;  /* 0x0000000000007918 */ /* 0x000fc80000000000 */
[----:B------:R-:W-:Y:S04]  /*5d5e0*/  STL.64 [R1+0x600], R12 ;  /* 0x0006000c01007387 */ /* 0x000fe80000100a00 */
[----:B------:R0:W-:Y:S04]  /*5d5f0*/  STL.64 [R1+0x608], R14 ;  /* 0x0006080e01007387 */ /* 0x0001e80000100a00 */
[----:B0-----:R-:W2:Y:S04]  /*5d600*/  LDL.LU.64 R14, [R1+0x17c8] ;  /* 0x0017c800010e7983 */ /* 0x001ea80000300a00 */
[----:B------:R-:W2:Y:S04]  /*5d610*/  LDL.LU.64 R12, [R1+0x17c0] ;  /* 0x0017c000010c7983 */ /* 0x000ea80000300a00 */
[----:B------:R-:W5:Y:S04]  /*5d620*/  LDL.LU.64 R18, [R1+0x17b8] ;  /* 0x0017b80001127983 */ /* 0x000f680000300a00 */
[----:B------:R-:W5:Y:S04]  /*5d630*/  LDL.LU.64 R16, [R1+0x17b0] ;  /* 0x0017b00001107983 */ /* 0x000f680000300a00 */
[----:B------:R-:W-:Y:S01]  /*5d640*/  STL.64 [R1+0x1788], R26 ;  /* 0x0017881a01007387 */ /* 0x000fe20000100a00 */
[C---:B--2---:R-:W-:Y:S08]  /*5d650*/  HMMA.16816.F32.BF16 R12, R8.reuse, R22, R12 ;  /* 0x00000016080c723c */ /* 0x044ff0000004180c */
[----:B-----5:R-:W-:Y:S01]  /*5d660*/  HMMA.16816.F32.BF16 R8, R8, R26, R16 ;  /* 0x0000001a0808723c */ /* 0x020fe20000041810 */
[----:B----4-:R-:W0:Y:S10]  /*5d670*/  LDSM.16.M88.4 R16, [R29+UR7+0x40080] ;  /* 0x040080071d10783b */ /* 0x010e340008000200 */
[----:B------:R-:W-:Y:S04]  /*5d680*/  STL.64 [R1+0x5f0], R12 ;  /* 0x0005f00c01007387 */ /* 0x000fe80000100a00 */
[----:B------:R-:W-:Y:S04]  /*5d690*/  STL.64 [R1+0x5f8], R14 ;  /* 0x0005f80e01007387 */ /* 0x000fe80000100a00 */
[----:B------:R-:W-:Y:S04]  /*5d6a0*/  STL.64 [R1+0x1780], R24 ;  /* 0x0017801801007387 */ /* 0x000fe80000100a00 */
[----:B------:R-:W-:Y:S04]  /*5d6b0*/  STL.64 [R1+0x110], R8 ;  /* 0x0001100801007387 */ /* 0x000fe80000100a00 */
[----:B------:R-:W-:Y:S04]  /*5d6c0*/  STL.64 [R1+0x118], R10 ;  /* 0x0001180a01007387 */ /* 0x000fe80000100a00 */
[----:B---3--:R-:W1:Y:S04]  /*5d6d0*/  LDSM.16.M88.4 R8, [R3+UR7+0x60080] ;  /* 0x060080070308783b */ /* 0x008e680008000200 */
[----:B------:R-:W2:Y:S04]  /*5d6e0*/  LDSM.16.M88.4 R12, [R29+UR7+0x48080] ;  /* 0x048080071d0c783b */ /* 0x000ea80008000200 */
[----:B0-----:R0:W-:Y:S04]  /*5d6f0*/  STL [R1+0x1738], R16 ;  /* 0x0017381001007387 */ /* 0x0011e80000100800 */
[----:B-1----:R-:W-:Y:S04]  /*5d700*/  STL.64 [R1+0x20], R8 ;  /* 0x0000200801007387 */ /* 0x002fe80000100a00 */
[----:B------:R-:W-:Y:S04]  /*5d710*/  STL.64 [R1+0x28], R10 ;  /* 0x0000280a01007387 */ /* 0x000fe80000100a00 */
[----:B------:R1:W-:Y:S04]  /*5d720*/  STL [R1+0x1734], R17 ;  /* 0x0017341101007387 */ /* 0x0003e80000100800 */
[----:B------:R3:W-:Y:S04]  /*5d730*/  STL [R1+0x137c], R18 ;  /* 0x00137c1201007387 */ /* 0x0007e80000100800 */
[----:B------:R-:W-:Y:S04]  /*5d740*/  STL [R1+0x1378], R19 ;  /* 0x0013781301007387 */ /* 0x000fe80000100800 */
[----:B0-----:R-:W4:Y:S04]  /*5d750*/  LDL.LU R16, [R1+0x50] ;  /* 0x0000500001107983 */ /* 0x001f280000300800 */
[----:B------:R-:W0:Y:S04]  /*5d760*/  LDSM.16.M88.4 R8, [R29+UR7+0x50080] ;  /* 0x050080071d08783b */ /* 0x000e280008000200 */
[----:B-1----:R-:W4:Y:S04]  /*5d770*/  LDL.LU R17, [R1+0x54] ;  /* 0x0000540001117983 */ /* 0x002f280000300800 */
[----:B---3--:R-:W4:Y:S04]  /*5d780*/  LDL.LU R18, [R1+0x58] ;  /* 0x0000580001127983 */ /* 0x008f280000300800 */
[----:B------:R-:W3:Y:S04]  /*5d790*/  LDL.LU R24, [R1+0x280] ;  /* 0x0002800001187983 */ /* 0x000ee80000300800 */
[----:B------:R-:W3:Y:S04]  /*5d7a0*/  LDL.LU R25, [R1+0x284] ;  /* 0x0002840001197983 */ /* 0x000ee80000300800 */
[----:B------:R-:W5:Y:S04]  /*5d7b0*/  LDL.LU R26, [R1+0x288] ;  /* 0x00028800011a7983 */ /* 0x000f680000300800 */
[----:B------:R-:W5:Y:S04]  /*5d7c0*/  LDL.LU R27, [R1+0x28c] ;  /* 0x00028c00011b7983 */ /* 0x000f680000300800 */
[----:B-----5:R-:W-:Y:S04]  /*5d7d0*/  STL.64 [R1+0x1798], R26 ;  /* 0x0017981a01007387 */ /* 0x020fe80000100a00 */
[----:B---3--:R1:W-:Y:S04]  /*5d7e0*/  STL.64 [R1+0x1790], R24 ;  /* 0x0017901801007387 */ /* 0x0083e80000100a00 */
[----:B-1----:R-:W3:Y:S04]  /*5d7f0*/  LDL.LU R24, [R1+0x290] ;  /* 0x0002900001187983 */ /* 0x002ee80000300800 */
[----:B------:R-:W3:Y:S04]  /*5d800*/  LDL.LU R25, [R1+0x294] ;  /* 0x0002940001197983 */ /* 0x000ee80000300800 */
[----:B------:R-:W5:Y:S04]  /*5d810*/  LDL.LU R26, [R1+0x298] ;  /* 0x00029800011a7983 */ /* 0x000f680000300800 */
[----:B------:R-:W5:Y:S01]  /*5d820*/  LDL.LU R27, [R1+0x29c] ;  /* 0x00029c00011b7983 */ /* 0x000f620000300800 */
[----:B------:R-:W-:-:S03]  /*5d830*/  MOV R19, R20 ;  /* 0x0000001400137202 */ /* 0x000fc60000000f00 */
[----:B-----5:R-:W-:Y:S04]  /*5d840*/  STL.64 [R1+0x17a8], R26 ;  /* 0x0017a81a01007387 */ /* 0x020fe80000100a00 */
[----:B---3--:R1:W-:Y:S04]  /*5d850*/  STL.64 [R1+0x17a0], R24 ;  /* 0x0017a01801007387 */ /* 0x0083e80000100a00 */
[----:B-1----:R-:W4:Y:S04]  /*5d860*/  LDL.LU R24, [R1+0x1a0] ;  /* 0x0001a00001187983 */ /* 0x002f280000300800 */
[----:B------:R-:W4:Y:S04]  /*5d870*/  LDL.LU R25, [R1+0x1a4] ;  /* 0x0001a40001197983 */ /* 0x000f280000300800 */
[----:B------:R-:W4:Y:S04]  /*5d880*/  LDL.LU R26, [R1+0x1a8] ;  /* 0x0001a800011a7983 */ /* 0x000f280000300800 */
[----:B------:R-:W4:Y:S04]  /*5d890*/  LDL.LU R27, [R1+0x1ac] ;  /* 0x0001ac00011b7983 */ /* 0x000f280000300800 */
[----:B--2---:R1:W-:Y:S04]  /*5d8a0*/  STL [R1+0x1424], R14 ;  /* 0x0014240e01007387 */ /* 0x0043e80000100800 */
[----:B------:R2:W-:Y:S01]  /*5d8b0*/  STL [R1+0x1420], R15 ;  /* 0x0014200f01007387 */ /* 0x0005e20000100800 */
[----:B-1----:R-:W-:Y:S01]  /*5d8c0*/  IMAD.MOV.U32 R14, RZ, RZ, R5 ;  /* 0x000000ffff0e7224 */ /* 0x002fe200078e0005 */
[----:B--2---:R-:W-:-:S02]  /*5d8d0*/  MOV R15, R4 ;  /* 0x00000004000f7202 */ /* 0x004fc40000000f00 */
[----:B------:R-:W1:Y:S04]  /*5d8e0*/  LDSM.16.M88.4 R4, [R29+UR7+0x58080] ;  /* 0x058080071d04783b */ /* 0x000e680008000200 */
[----:B------:R-:W-:Y:S04]  /*5d8f0*/  STL.64 [R1+0x1728], R12 ;  /* 0x0017280c01007387 */ /* 0x000fe80000100a00 */
[----:B0-----:R-:W-:Y:S04]  /*5d900*/  STL.64 [R1+0x1720], R10 ;  /* 0x0017200a01007387 */ /* 0x001fe80000100a00 */
[----:B------:R0:W-:Y:S04]  /*5d910*/  STL.64 [R1+0x1718], R8 ;  /* 0x0017180801007387 */ /* 0x0001e80000100a00 */
[----:B0-----:R-:W2:Y:S04]  /*5d920*/  LDL.LU R8, [R1+0x190] ;  /* 0x0001900001087983 */ /* 0x001ea80000300800 */
[----:B------:R-:W2:Y:S04]  /*5d930*/  LDL.LU R9, [R1+0x194] ;  /* 0x0001940001097983 */ /* 0x000ea80000300800 */
[----:B------:R-:W2:Y:S04]  /*5d940*/  LDL.LU R10, [R1+0x198] ;  /* 0x00019800010a7983 */ /* 0x000ea80000300800 */
[----:B------:R-:W2:Y:S04]  /*5d950*/  LDL.LU R11, [R1+0x19c] ;  /* 0x00019c00010b7983 */ /* 0x000ea80000300800 */
[----:B-1----:R0:W-:Y:S04]  /*5d960*/  STL.64 [R1+0x1708], R6 ;  /* 0x0017080601007387 */ /* 0x0021e80000100a00 */
[----:B------:R-:W-:Y:S01]  /*5d970*/  STL.64 [R1+0x1700], R4 ;  /* 0x0017000401007387 */ /* 0x000fe20000100a00 */
[----:B0-----:R-:W-:Y:S01]  /*5d980*/  MOV R7, R0 ;  /* 0x0000000000077202 */ /* 0x001fe20000000f00 */
[----:B----4-:R-:W-:-:S15]  /*5d990*/  HMMA.16816.F32.BF16 R24, R16, R14, R24 ;  /* 0x0000000e1018723c */ /* 0x010fde0000041818 */
        /* <DEDUP_REMOVED lines=9> */
[----:B------:R-:W3:Y:S01]  /*5da30*/  LDL.LU.64 R24, [R1+0x17a0] ;  /* 0x0017a00001187983 */ /* 0x000ee20000300a00 */
[----:B------:R-:W-:-:S03]  /*5da40*/  IMAD.MOV.U32 R6, RZ, RZ, R2 ;  /* 0x000000ffff067224 */ /* 0x000fc600078e0002 */
[----:B------:R-:W-:Y:S04]  /*5da50*/  STL [R1+0x173c], R20 ;  /* 0x00173c1401007387 */ /* 0x000fe80000100800 */
[----:B---3--:R-:W-:-:S15]  /*5da60*/  HMMA.16816.F32.BF16 R24, R16, R6, R24 ;  /* 0x000000061018723c */ /* 0x008fde0000041818 */
[----:B------:R-:W-:-:S04]  /*5da70*/  NOP ;  /* 0x0000000000007918 */ /* 0x000fc80000000000 */
        /* <DEDUP_REMOVED lines=12> */
[----:B------:R0:W-:Y:S04]  /*5db40*/  STL.64 [R1+0x5e8], R26 ;  /* 0x0005e81a01007387 */ /* 0x0001e80000100a00 */
[----:B0-----:R-:W2:Y:S04]  /*5db50*/  LDL.LU.64 R26, [R1+0x1788] ;  /* 0x00178800011a7983 */ /* 0x001ea80000300a00 */
[----:B------:R-:W3:Y:S01]  /*5db60*/  LDL.LU.64 R24, [R1+0x1780] ;  /* 0x0017800001187983 */ /* 0x000ee20000300a00 */
[----:B--2---:R-:W-:-:S15]  /*5db70*/  HMMA.16816.F32.BF16 R8, R16, R26, R8 ;  /* 0x0000001a1008723c */ /* 0x004fde0000041808 */
[----:B------:R-:W-:-:S04]  /*5db80*/  NOP ;  /* 0x0000000000007918 */ /* 0x000fc80000000000 */
[----:B------:R0:W-:Y:S01]  /*5db90*/  STL [R1+0x5a0], R8 ;  /* 0x0005a00801007387 */ /* 0x0001e20000100800 */
[----:B------:R-:W-:-:S03]  /*5dba0*/  IMAD.MOV.U32 R18, RZ, RZ, R9 ;  /* 0x000000ffff127224 */ /* 0x000fc600078e0009 */
[----:B------:R-:W-:Y:S01]  /*5dbb0*/  STL.64 [R1+0x1760], R26 ;  /* 0x0017601a01007387 */ /* 0x000fe20000100a00 */
[----:B------:R-:W-:Y:S01]  /*5dbc0*/  MOV R19, R10 ;  /* 0x0000000a00137202 */ /* 0x000fe20000000f00 */
[----:B------:R-:W-:Y:S02]  /*5dbd0*/  IMAD.MOV.U32 R2, RZ, RZ, R11 ;  /* 0x000000ffff027224 */ /* 0x000fe400078e000b */
[----:B0-----:R-:W2:Y:S04]  /*5dbe0*/  LDL.LU.64 R8, [R1+0x20] ;  /* 0x0000200001087983 */ /* 0x001ea80000300a00 */
[----:B------:R-:W5:Y:S04]  /*5dbf0*/  LDL.LU.64 R10, [R1+0x28] ;  /* 0x00002800010a7983 */ /* 0x000f680000300a00 */
[----:B-----5:R-:W-:Y:S04]  /*5dc00*/  STL.64 [R1+0x1748], R10 ;  /* 0x0017480a01007387 */ /* 0x020fe80000100a00 */
[----:B--2---:R0:W-:Y:S04]  /*5dc10*/  STL.64 [R1+0x1740], R8 ;  /* 0x0017400801007387 */ /* 0x0041e80000100a00 */
[----:B0-----:R-:W4:Y:S01]  /*5dc20*/  LDL.LU R8, [R1+0x40] ;  /* 0x0000400001087983 */ /* 0x001f220000300800 */
[----:B---3--:R-:W-:Y:S01]  /*5dc30*/  IMAD.MOV.U32 R10, RZ, RZ, R24 ;  /* 0x000000ffff0a7224 */ /* 0x008fe200078e0018 */
[----:B------:R-:W-:-:S02]  /*5dc40*/  MOV R9, R25 ;  /* 0x0000001900097202 */ /* 0x000fc40000000f00 */
[----:B------:R-:W2:Y:S04]  /*5dc50*/  LDL.LU R24, [R1+0x260] ;  /* 0x0002600001187983 */ /* 0x000ea80000300800 */
[----:B------:R-:W2:Y:S04]  /*5dc60*/  LDL.LU R25, [R1+0x264] ;  /* 0x0002640001197983 */ /* 0x000ea80000300800 */
[----:B------:R-:W3:Y:S04]  /*5dc70*/  LDL.LU R26, [R1+0x268] ;  /* 0x00026800011a7983 */ /* 0x000ee80000300800 */
[----:B------:R-:W3:Y:S01]  /*5dc80*/  LDL.LU R27, [R1+0x26c] ;  /* 0x00026c00011b7983 */ /* 0x000ee20000300800 */
[----:B------:R-:W-:-:S07]  /*5dc90*/  MOV R11, R21 ;  /* 0x00000015000b7202 */ /* 0x000fce0000000f00 */
[----:B----4-:R-:W-:Y:S01]  /*5dca0*/  HMMA.16816.F32.BF16 R4, R8, R14, R4 ;  /* 0x0000000e0804723c */ /* 0x010fe20000041804 */
[----:B---3--:R-:W-:Y:S04]  /*5dcb0*/  STL.64 [R1+0x1770], R26 ;  /* 0x0017701a01007387 */ /* 0x008fe80000100a00 */
[----:B--2---:R0:W-:Y:S04]  /*5dcc0*/  STL.64 [R1+0x1768], R24 ;  /* 0x0017681801007387 */ /* 0x0041e80000100a00 */
[----:B0-----:R-:W2:Y:S04]  /*5dcd0*/  LDL.LU R24, [R1+0x270] ;  /* 0x0002700001187983 */ /* 0x001ea80000300800 */
[----:B------:R-:W2:Y:S04]  /*5dce0*/  LDL.LU R25, [R1+0x274] ;  /* 0x0002740001197983 */ /* 0x000ea80000300800 */
[----:B------:R-:W2:Y:S04]  /*5dcf0*/  LDL.LU R26, [R1+0x278] ;  /* 0x00027800011a7983 */ /* 0x000ea80000300800 */
[----:B------:R-:W2:Y:S04]  /*5dd00*/  LDL.LU R27, [R1+0x27c] ;  /* 0x00027c00011b7983 */ /* 0x000ea80000300800 */
[----:B------:R-:W-:Y:S04]  /*5dd10*/  STL [R1+0x1388], R2 ;  /* 0x0013880201007387 */ /* 0x000fe80000100800 */
[----:B------:R-:W-:Y:S04]  /*5dd20*/  STL [R1+0x1384], R19 ;  /* 0x0013841301007387 */ /* 0x000fe80000100800 */
[----:B------:R-:W-:Y:S04]  /*5dd30*/  STL [R1+0x1380], R18 ;  /* 0x0013801201007387 */ /* 0x000fe80000100800 */
[----:B------:R-:W3:Y:S04]  /*5dd40*/  LDL.LU R12, [R1+0x250] ;  /* 0x00025000010c7983 */ /* 0x000ee80000300800 */
[----:B------:R-:W-:Y:S04]  /*5dd50*/  STL.64 [R1+0xc0], R4 ;  /* 0x0000c00401007387 */ /* 0x000fe80000100a00 */
[----:B------:R-:W-:Y:S04]  /*5dd60*/  STL.64 [R1+0xc8], R6 ;  /* 0x0000c80601007387 */ /* 0x000fe80000100a00 */
[----:B------:R-:W3:Y:S04]  /*5dd70*/  LDL.LU R13, [R1+0x254] ;  /* 0x00025400010d7983 */ /* 0x000ee80000300800 */
[----:B------:R-:W4:Y:S04]  /*5dd80*/  LDL.LU R14, [R1+0x258] ;  /* 0x00025800010e7983 */ /* 0x000f280000300800 */
[----:B------:R-:W4:Y:S04]  /*5dd90*/  LDL.LU R15, [R1+0x25c] ;  /* 0x00025c00010f7983 */ /* 0x000f280000300800 */
[----:B------:R-:W0:Y:S02]  /*5dda0*/  LDSM.16.M88.4 R4, [R3+UR7+0x62080] ;  /* 0x062080070304783b */ /* 0x000e240008000200 */
[----:B0-----:R-:W-:Y:S01]  /*5ddb0*/  IMAD.MOV.U32 R17, RZ, RZ, R6 ;  /* 0x000000ffff117224 */ /* 0x001fe200078e0006 */
[----:B------:R-:W-:Y:S01]  /*5ddc0*/  MOV R21, R7 ;  /* 0x0000000700157202 */ /* 0x000fe20000000f00 */
[----:B----4-:R-:W-:Y:S04]  /*5ddd0*/  STL.64 [R1+0x1758], R14 ;  /* 0x0017580e01007387 */ /* 0x010fe80000100a00 */
[----:B---3--:R0:W-:Y:S04]  /*5dde0*/  STL.64 [R1+0x1750], R12 ;  /* 0x0017500c01007387 */ /* 0x0081e80000100a00 */
[----:B0-----:R-:W3:Y:S04]  /*5ddf0*/  LDL.LU R12, [R1+0x170] ;  /* 0x00017000010c7983 */ /* 0x001ee80000300800 */
[----:B------:R-:W3:Y:S04]  /*5de00*/  LDL.LU R13, [R1+0x174] ;  /* 0x00017400010d7983 */ /* 0x000ee80000300800 */
[----:B------:R-:W3:Y:S04]  /*5de10*/  LDL.LU R14, [R1+0x178] ;  /* 0x00017800010e7983 */ /* 0x000ee80000300800 */
[----:B------:R-:W3:Y:S04]  /*5de20*/  LDL.LU R15, [R1+0x17c] ;  /* 0x00017c00010f7983 */ /* 0x000ee80000300800 */
[----:B------:R-:W2:Y:S01]  /*5de30*/  LDL.LU.64 R6, [R1+0x1778] ;  /* 0x0017780001067983 */ /* 0x000ea20000300a00 */
[----:B------:R-:W-:Y:S01]  /*5de40*/  IMAD.MOV.U32 R20, RZ, RZ, R4 ;  /* 0x000000ffff147224 */ /* 0x000fe200078e0004 */
[----:B------:R-:W-:-:S02]  /*5de50*/  MOV R16, R5 ;  /* 0x0000000500107202 */ /* 0x000fc40000000f00 */
[----:B--2---:R-:W-:Y:S01]  /*5de60*/  HMMA.16816.F32.BF16 R4, R8, R6, R24 ;  /* 0x000000060804723c */ /* 0x004fe20000041818 */
[----:B------:R-:W2:Y:S04]  /*5de70*/  LDL.LU.64 R26, [R1+0x1770] ;  /* 0x00177000011a7983 */ /* 0x000ea80000300a00 */
[----:B------:R-:W2:-:S14]  /*5de80*/  LDL.LU.64 R24, [R1+0x1768] ;  /* 0x0017680001187983 */ /* 0x000e9c0000300a00 */
[----:B------:R0:W-:Y:S01]  /*5de90*/  STL [R1+0xb0], R4 ;  /* 0x0000b00401007387 */ /* 0x0001e20000100800 */
[----:B------:R-:W-:Y:S02]  /*5dea0*/  IMAD.MOV.U32 R18, RZ, RZ, R7 ;  /* 0x000000ffff127224 */ /* 0x000fe400078e0007 */
[----:B------:R-:W-:Y:S01]  /*5deb0*/  IMAD.MOV.U32 R2, RZ, RZ, R5 ;  /* 0x000000ffff027224 */ /* 0x000fe200078e0005 */
[----:B------:R-:W-:Y:S01]  /*5dec0*/  MOV R19, R6 ;  /* 0x0000000600137202 */ /* 0x000fe20000000f00 */
[----:B0-----:R-:W4:Y:S04]  /*5ded0*/  LDL.LU R4, [R1+0x230] ;  /* 0x0002300001047983 */ /* 0x001f280000300800 */
[----:B------:R-:W4:Y:S04]  /*5dee0*/  LDL.LU R5, [R1+0x234] ;  /* 0x0002340001057983 */ /* 0x000f280000300800 */
[----:B------:R-:W4:Y:S04]  /*5def0*/  LDL.LU R6, [R1+0x238] ;  /* 0x0002380001067983 */ /* 0x000f280000300800 */
[----:B------:R-:W4:Y:S04]  /*5df00*/  LDL.LU R7, [R1+0x23c] ;  /* 0x00023c0001077983 */ /* 0x000f280000300800 */
[----:B------:R-:W-:Y:S04]  /*5df10*/  STL [R1+0x1394], R18 ;  /* 0x0013941201007387 */ /* 0x000fe80000100800 */
[----:B------:R-:W-:Y:S04]  /*5df20*/  STL [R1+0x1390], R19 ;  /* 0x0013901301007387 */ /* 0x000fe80000100800 */
[----:B------:R-:W-:Y:S01]  /*5df30*/  STL [R1+0x138c], R2 ;  /* 0x00138c0201007387 */ /* 0x000fe20000100800 */
[----:B--2---:R-:W-:-:S15]  /*5df40*/  HMMA.16816.F32.BF16 R24, R8, R22, R24 ;  /* 0x000000160818723c */ /* 0x004fde0000041818 */
[----:B------:R-:W-:-:S04]  /*5df50*/  NOP ;  /* 0x0000000000007918 */ /* 0x000fc80000000000 */
[----:B------:R-:W-:Y:S04]  /*5df60*/  STL.64 [R1+0xa0], R24 ;  /* 0x0000a01801007387 */ /* 0x000fe80000100a00 */
[----:B------:R0:W-:Y:S04]  /*5df70*/  STL.64 [R1+0xa8], R26 ;  /* 0x0000a81a01007387 */ /* 0x0001e80000100a00 */
[----:B0-----:R-:W3:Y:S02]  /*5df80*/  LDL.LU.64 R26, [R1+0x1760] ;  /* 0x00176000011a7983 */ /* 0x001ee40000300a00 */
[----:B---3--:R-:W-:Y:S02]  /*5df90*/  HMMA.16816.F32.BF16 R24, R8, R26, R12 ;  /* 0x0000001a0818723c */ /* 0x008fe4000004180c */
[----:B------:R-:W2:Y:S04]  /*5dfa0*/  LDL.LU.64 R14, [R1+0x1758] ;  /* 0x00175800010e7983 */ /* 0x000ea80000300a00 */
[----:B------:R-:W2:Y:S04]  /*5dfb0*/  LDL.LU.64 R12, [R1+0x1750] ;  /* 0x00175000010c7983 */ /* 0x000ea80000300a00 */
[----:B------:R-:W2:Y:S04]  /*5dfc0*/  LDL.LU.64 R10, [R1+0x1748] ;  /* 0x00174800010a7983 */ /* 0x000ea80000300a00 */
[----:B------:R-:W2:Y:S05]  /*5dfd0*/  LDL.LU.64 R8, [R1+0x1740] ;  /* 0x0017400001087983 */ /* 0x000eaa0000300a00 */
[----:B------:R-:W-:Y:S01]  /*5dfe0*/  MOV R18, R25 ;  /* 0x0000001900127202 */ /* 0x000fe20000000f00 */
[----:B------:R-:W-:Y:S01]  /*5dff0*/  IMAD.MOV.U32 R19, RZ, RZ, R26 ;  /* 0x000000ffff137224 */ /* 0x000fe200078e001a */
[----:B------:R-:W-:Y:S01]  /*5e000*/  STL [R1+0x90], R24 ;  /* 0x0000901801007387 */ /* 0x000fe20000100800 */
[----:B------:R-:W-:-:S03]  /*5e010*/  MOV R2, R27 ;  /* 0x0000001b00027202 */ /* 0x000fc60000000f00 */
[----:B------:R-:W0:Y:S04]  /*5e020*/  LDSM.16.M88.4 R24, [R3+UR7+0x63080] ;  /* 0x063080070318783b */ /* 0x000e280008000200 */
[----:B------:R-:W-:Y:S04]  /*5e030*/  STL [R1+0x13a0], R2 ;  /* 0x0013a00201007387 */ /* 0x000fe80000100800 */
[----:B------:R-:W-:Y:S04]  /*5e040*/  STL [R1+0x139c], R19 ;  /* 0x00139c1301007387 */ /* 0x000fe80000100800 */
[----:B------:R-:W-:Y:S04]  /*5e050*/  STL [R1+0x1398], R18 ;  /* 0x0013981201007387 */ /* 0x000fe80000100800 */
[----:B0-----:R-:W-:Y:S04]  /*5e060*/  STL.64 [R1+0x1678], R26 ;  /* 0x0016781a01007387 */ /* 0x001fe80000100a00 */
[----:B------:R0:W-:Y:S02]  /*5e070*/  STL.64 [R1+0x1670], R24 ;  /* 0x0016701801007387 */ /* 0x0001e40000100a00 */
[----:B0-----:R-:W-:Y:S01]  /*5e080*/  IMAD.MOV.U32 R24, RZ, RZ, R20 ;  /* 0x000000ffff187224 */ /* 0x001fe200078e0014 */
[----:B------:R-:W-:Y:S01]  /*5e090*/  MOV R25, R16 ;  /* 0x0000001000197202 */ /* 0x000fe20000000f00 */
[----:B------:R-:W3:Y:S04]  /*5e0a0*/  LDL.LU R20, [R1+0x173c] ;  /* 0x00173c0001147983 */ /* 0x000ee80000300800 */
[----:B------:R-:W2:Y:S01]  /*5e0b0*/  LDL.LU R16, [R1+0x1738] ;  /* 0x0017380001107983 */ /* 0x000ea20000300800 */
[----:B------:R-:W-:-:S03]  /*5e0c0*/  IMAD.MOV.U32 R26, RZ, RZ, R17 ;  /* 0x000000ffff1a7224 */ /* 0x000fc600078e0011 */
[----:B------:R-:W2:Y:S01]  /*5e0d0*/  LDL.LU R17, [R1+0x1734] ;  /* 0x0017340001117983 */ /* 0x000ea20000300800 */
[----:B------:R-:W-:-:S03]  /*5e0e0*/  MOV R27, R21 ;  /* 0x00000015001b7202 */ /* 0x000fc60000000f00 */
[----:B------:R-:W5:Y:S04]  /*5e0f0*/  LDL.LU R21, [R1+0x1730] ;  /* 0x0017300001157983 */ /* 0x000f680000300800 */
[----:B------:R-:W-:Y:S04]  /*5e100*/  STL.64 [R1+0x16b8], R26 ;  /* 0x0016b81a01007387 */ /* 0x000fe80000100a00 */
[----:B------:R0:W-:Y:S04]  /*5e110*/  STL.64 [R1+0x16b0], R24 ;  /* 0x0016b01801007387 */ /* 0x0001e80000100a00 */
[----:B0-----:R-:W3:Y:S04]  /*5e120*/  LDL.LU R24, [R1+0x240] ;  /* 0x0002400001187983 */ /* 0x001ee80000300800 */
[----:B------:R-:W3:Y:S04]  /*5e130*/  LDL.LU R25, [R1+0x244] ;  /* 0x0002440001197983 */ /* 0x000ee80000300800 */
[----:B------:R-:W3:Y:S04]  /*5e140*/  LDL R26, [R1+0x248] ;  /* 0x00024800011a7983 */ /* 0x000ee80000100800 */
[----:B------:R-:W3:Y:S01]  /*5e150*/  LDL R27, [R1+0x24c] ;  /* 0x00024c00011b7983 */ /* 0x000ee20000100800 */
[----:B--2---:R-:W-:-:S15]  /*5e160*/  HMMA.16816.F32.BF16 R12, R8, R16, R12 ;  /* 0x00000010080c723c */ /* 0x004fde000004180c */
[----:B------:R-:W-:-:S04]  /*5e170*/  NOP ;  /* 0x0000000000007918 */ /* 0x000fc80000000000 */
[----:B------:R0:W-:Y:S04]  /*5e180*/  STL.64 [R1+0x460], R12 ;  /* 0x0004600c01007387 */ /* 0x0001e80000100a00 */
[----:B------:R1:W-:Y:S04]  /*5e190*/  STL.64 [R1+0x468], R14 ;  /* 0x0004680e01007387 */ /* 0x0003e80000100a00 */
[----:B0-----:R-:W3:Y:S01]  /*5e1a0*/  LDL.LU.64 R12, [R1+0x1728] ;  /* 0x00172800010c7983 */ /* 0x001ee20000300a00 */
[----:B-1----:R-:W-:Y:S01]  /*5e1b0*/  IMAD.MOV.U32 R14, RZ, RZ, R10 ;  /* 0x000000ffff0e7224 */ /* 0x002fe200078e000a */
[----:B------:R-:W-:Y:S01]  /*5e1c0*/  MOV R15, R11 ;  /* 0x0000000b000f7202 */ /* 0x000fe20000000f00 */
[----:B------:R-:W-:Y:S01]  /*5e1d0*/  IMAD.MOV.U32 R19, RZ, RZ, R8 ;  /* 0x000000ffff137224 */ /* 0x000fe200078e0008 */
[----:B------:R-:W-:Y:S01]  /*5e1e0*/  MOV R18, R9 ;  /* 0x0000000900127202 */ /* 0x000fe20000000f00 */
[----:B---3--:R-:W-:Y:S01]  /*5e1f0*/  HMMA.16816.F32.BF16 R24, R8, R12, R24 ;  /* 0x0000000c0818723c */ /* 0x008fe20000041818 */
[----:B------:R-:W2:Y:S04]  /*5e200*/  LDL.LU.64 R10, [R1+0x1720] ;  /* 0x00172000010a7983 */ /* 0x000ea80000300a00 */
[----:B------:R-:W4:-:S14]  /*5e210*/  LDL.LU.64 R8, [R1+0x1718] ;  /* 0x0017180001087983 */ /* 0x000f1c0000300a00 */
[----:B------:R-:W-:Y:S04]  /*5e220*/  STL.64 [R1+0x450], R24 ;  /* 0x0004501801007387 */ /* 0x000fe80000100a00 */
[----:B------:R-:W-:Y:S04]  /*5e230*/  STL [R1+0x458], R26 ;  /* 0x0004581a01007387 */ /* 0x000fe80000100800 */
[----:B------:R0:W-:Y:S02]  /*5e240*/  STL.64 [R1+0x16f0], R12 ;  /* 0x0016f00c01007387 */ /* 0x0001e40000100a00 */
[----:B0-----:R-:W-:Y:S01]  /*5e250*/  MOV R12, R19 ;  /* 0x00000013000c7202 */ /* 0x001fe20000000f00 */
[----:B------:R-:W-:-:S02]  /*5e260*/  IMAD.MOV.U32 R13, RZ, RZ, R18 ;  /* 0x000000ffff0d7224 */ /* 0x000fc400078e0012 */
[----:B------:R-:W-:Y:S01]  /*5e270*/  IMAD.MOV.U32 R2, RZ, RZ, R27 ;  /* 0x000000ffff027224 */ /* 0x000fe200078e001b */
[----:B------:R-:W-:Y:S02]  /*5e280*/  MOV R24, R20 ;  /* 0x0000001400187202 */ /* 0x000fe40000000f00 */
[----:B------:R-:W3:Y:S04]  /*5e290*/  LDL.LU R20, [R1+0x1710] ;  /* 0x0017100001147983 */ /* 0x000ee80000300800 */
[----:B------:R-:W-:Y:S01]  /*5e2a0*/  STL [R1+0x13a4], R2 ;  /* 0x0013a40201007387 */ /* 0x000fe20000100800 */
[----:B----4-:R-:W-:-:S15]  /*5e2b0*/  HMMA.16816.F32.BF16 R4, R12, R8, R4 ;  /* 0x000000080c04723c */ /* 0x010fde0000041804 */
[----:B------:R-:W-:-:S04]  /*5e2c0*/  NOP ;  /* 0x0000000000007918 */ /* 0x000fc80000000000 */
[----:B------:R-:W-:Y:S04]  /*5e2d0*/  STL.64 [R1+0x440], R4 ;  /* 0x0004400401007387 */ /* 0x000fe80000100a00 */
[----:B------:R0:W-:Y:S04]  /*5e2e0*/  STL.64 [R1+0x448], R6 ;  /* 0x0004480601007387 */ /* 0x0001e80000100a00 */
[----:B0-----:R-:W4:Y:S04]  /*5e2f0*/  LDL.LU.64 R6, [R1+0x1708] ;  /* 0x0017080001067983 */ /* 0x001f280000300a00 */
[----:B------:R-:W3:Y:S04]  /*5e300*/  LDL.LU.64 R4, [R1+0x1700] ;  /* 0x0017000001047983 */ /* 0x000ee80000300a00 */
[----:B--2---:R-:W-:Y:S04]  /*5e310*/  STL.64 [R1+0x16e8], R10 ;  /* 0x0016e80a01007387 */ /* 0x004fe80000100a00 */
[----:B------:R0:W-:Y:S04]  /*5e320*/  STL.64 [R1+0x16e0], R8 ;  /* 0x0016e00801007387 */ /* 0x0001e80000100a00 */
[----:B0-----:R-:W3:Y:S04]  /*5e330*/  LDL.LU R8, [R1+0x160] ;  /* 0x0001600001087983 */ /* 0x001ee80000300800 */
[----:B------:R-:W3:Y:S04]  /*5e340*/  LDL.LU R9, [R1+0x164] ;  /* 0x0001640001097983 */ /* 0x000ee80000300800 */
[----:B------:R-:W3:Y:S04]  /*5e350*/  LDL.LU R10, [R1+0x168] ;  /* 0x00016800010a7983 */ /* 0x000ee80000300800 */
[----:B------:R-:W3:Y:S02]  /*5e360*/  LDL.LU R11, [R1+0x16c] ;  /* 0x00016c00010b7983 */ /* 0x000ee40000300800 */
[----:B---3--:R-:W-:-:S15]  /*5e370*/  HMMA.16816.F32.BF16 R12, R12, R4, R8 ;  /* 0x000000040c0c723c */ /* 0x008fde0000041808 */
[----:B------:R-:W-:-:S04]  /*5e380*/  NOP ;  /* 0x0000000000007918 */ /* 0x000fc80000000000 */
[----:B------:R-:W-:Y:S04]  /*5e390*/  STL.64 [R1+0x430], R12 ;  /* 0x0004300c01007387 */ /* 0x000fe80000100a00 */
[----:B------:R-:W-:Y:S04]  /*5e3a0*/  STL [R1+0x438], R14 ;  /* 0x0004380e01007387 */ /* 0x000fe80000100800 */
[----:B----4-:R0:W-:Y:S04]  /*5e3b0*/  STL.64 [R1+0x16d8], R6 ;  /* 0x0016d80601007387 */ /* 0x0101e80000100a00 */
[----:B------:R1:W-:Y:S01]  /*5e3c0*/  STL.64 [R1+0x16d0], R4 ;  /* 0x0016d00401007387 */ /* 0x0003e20000100a00 */
[----:B0-----:R-:W-:-:S03]  /*5e3d0*/  IMAD.MOV.U32 R6, RZ, RZ, R20 ;  /* 0x000000ffff067224 */ /* 0x001fc600078e0014 */
[----:B-1----:R-:W2:Y:S04]  /*5e3e0*/  LDL.LU R4, [R1+0x200] ;  /* 0x0002000001047983 */ /* 0x002ea80000300800 */
[----:B------:R-:W2:Y:S04]  /*5e3f0*/  LDL.LU R5, [R1+0x204] ;  /* 0x0002040001057983 */ /* 0x000ea80000300800 */
[----:B------:R-:W3:Y:S01]  /*5e400*/  LDL.LU R20, [R1+0x16fc] ;  /* 0x0016fc0001147983 */ /* 0x000ee20000300800 */
[----:B-----5:R-:W-:-:S03]  /*5e410*/  MOV R7, R21 ;  /* 0x0000001500077202 */ /* 0x020fc60000000f00 */
[----:B------:R-:W4:Y:S01]  /*5e420*/  LDL.LU R21, [R1+0x16f8] ;  /* 0x0016f80001157983 */ /* 0x000f220000300800 */
[----:B------:R-:W-:-:S03]  /*5e430*/  MOV R2, R15 ;  /* 0x0000000f00027202 */ /* 0x000fc60000000f00 */
[----:B------:R-:W5:Y:S04]  /*5e440*/  LDL.LU R8, [R1+0x210] ;  /* 0x0002100001087983 */ /* 0x000f680000300800 */
[----:B------:R-:W5:Y:S04]  /*5e450*/  LDL.LU R9, [R1+0x214] ;  /* 0x0002140001097983 */ /* 0x000f680000300800 */
[----:B------:R-:W5:Y:S04]  /*5e460*/  LDL.LU R10, [R1+0x218] ;  /* 0x00021800010a7983 */ /* 0x000f680000300800 */
[----:B------:R-:W5:Y:S04]  /*5e470*/  LDL.LU R11, [R1+0x21c] ;  /* 0x00021c00010b7983 */ /* 0x000f680000300800 */
[----:B------:R-:W2:Y:S04]  /*5e480*/  LDL.LU R12, [R1+0x220] ;  /* 0x00022000010c7983 */ /* 0x000ea80000300800 */
[----:B------:R-:W2:Y:S04]  /*5e490*/  LDL.LU R13, [R1+0x224] ;  /* 0x00022400010d7983 */ /* 0x000ea80000300800 */
[----:B------:R-:W-:Y:S01]  /*5e4a0*/  STL [R1+0x13a8], R2 ;  /* 0x0013a80201007387 */ /* 0x000fe20000100800 */
[----:B---3--:R-:W-:Y:S01]  /*5e4b0*/  MOV R15, R20 ;  /* 0x00000014000f7202 */ /* 0x008fe20000000f00 */
[----:B----4-:R-:W-:-:S02]  /*5e4c0*/  IMAD.MOV.U32 R14, RZ, RZ, R21 ;  /* 0x000000ffff0e7224 */ /* 0x010fc400078e0015 */
[----:B------:R-:W0:Y:S04]  /*5e4d0*/  LDSM.16.M88.4 R20, [R3+UR7+0x64080] ;  /* 0x064080070314783b */ /* 0x000e280008000200 */
        /* <DEDUP_REMOVED lines=18> */
[----:B------:R-:W-:Y:S01]  /*5e600*/  IMAD.MOV.U32 R25, RZ, RZ, R29 ;  /* 0x000000ffff197224 */ /* 0x000fe200078e001d */
[----:B------:R-:W-:Y:S01]  /*5e610*/  MOV R26, R28 ;  /* 0x0000001c001a7202 */ /* 0x000fe20000000f00 */
[----:B------:R-:W-:Y:S01]  /*5e620*/  IMAD.MOV.U32 R27, RZ, RZ, R0 ;  /* 0x000000ffff1b7224 */ /* 0x000fe200078e0000 */
[----:B----4-:R-:W-:Y:S04]  /*5e630*/  STL.64 [R1+0x16a8], R22 ;  /* 0x0016a81601007387 */ /* 0x010fe80000100a00 */
[----:B---3--:R0:W-:Y:S04]  /*5e640*/  STL.64 [R1+0x16a0], R20 ;  /* 0x0016a01401007387 */ /* 0x0081e80000100a00 */
[----:B0-----:R-:W3:Y:S04]  /*5e650*/  LDL.LU R20, [R1+0x1f0] ;  /* 0x0001f00001147983 */ /* 0x001ee80000300800 */
[----:B------:R-:W3:Y:S04]  /*5e660*/  LDL.LU R21, [R1+0x1f4] ;  /* 0x0001f40001157983 */ /* 0x000ee80000300800 */
[----:B------:R-:W4:Y:S04]  /*5e670*/  LDL.LU R22, [R1+0x1f8] ;  /* 0x0001f80001167983 */ /* 0x000f280000300800 */
[----:B------:R-:W4:Y:S01]  /*5e680*/  LDL.LU R23, [R1+0x1fc] ;  /* 0x0001fc0001177983 */ /* 0x000f220000300800 */
[C---:B--2---:R-:W-:Y:S03]  /*5e690*/  HMMA.16816.F32.BF16 R12, R24.reuse, R16, R12 ;  /* 0x00000010180c723c */ /* 0x044fe6000004180c */
[----:B----4-:R-:W-:Y:S04]  /*5e6a0*/  STL.64 [R1+0x16c8], R22 ;  /* 0x0016c81601007387 */ /* 0x010fe80000100a00 */
[----:B---3--:R0:W-:Y:S04]  /*5e6b0*/  STL.64 [R1+0x16c0], R20 ;  /* 0x0016c01401007387 */ /* 0x0081e80000100a00 */
[----:B0-----:R-:W2:Y:S04]  /*5e6c0*/  LDL.LU R20, [R1+0x150] ;  /* 0x0001500001147983 */ /* 0x001ea80000300800 */
[----:B------:R-:W2:Y:S04]  /*5e6d0*/  LDL.LU R21, [R1+0x154] ;  /* 0x0001540001157983 */ /* 0x000ea80000300800 */
[----:B------:R-:W2:Y:S04]  /*5e6e0*/  LDL.LU R22, [R1+0x158] ;  /* 0x0001580001167983 */ /* 0x000ea80000300800 */
[----:B------:R-:W2:Y:S04]  /*5e6f0*/  LDL.LU R23, [R1+0x15c] ;  /* 0x00015c0001177983 */ /* 0x000ea80000300800 */
[----:B------:R0:W-:Y:S04]  /*5e700*/  STL.64 [R1+0x420], R12 ;  /* 0x0004200c01007387 */ /* 0x0001e80000100a00 */
[----:B------:R-:W-:Y:S04]  /*5e710*/  STL.64 [R1+0x428], R14 ;  /* 0x0004280e01007387 */ /* 0x000fe80000100a00 */
[----:B0-----:R-:W5:Y:S02]  /*5e720*/  LDL.LU.64 R12, [R1+0x16f0] ;  /* 0x0016f000010c7983 */ /* 0x001f640000300a00 */
[----:B-----5:R-:W-:-:S15]  /*5e730*/  HMMA.16816.F32.BF16 R8, R24, R12, R8 ;  /* 0x0000000c1808723c */ /* 0x020fde0000041808 */
[----:B------:R-:W-:-:S04]  /*5e740*/  NOP ;  /* 0x0000000000007918 */ /* 0x000fc80000000000 */
[----:B------:R-:W-:Y:S04]  /*5e750*/  STL.64 [R1+0x410], R8 ;  /* 0x0004100801007387 */ /* 0x000fe80000100a00 */
[----:B------:R0:W-:Y:S04]  /*5e760*/  STL.64 [R1+0x418], R10 ;  /* 0x0004180a01007387 */ /* 0x0001e80000100a00 */
[----:B0-----:R-:W3:Y:S04]  /*5e770*/  LDL.LU.64 R10, [R1+0x16e8] ;  /* 0x0016e800010a7983 */ /* 0x001ee80000300a00 */
[----:B------:R-:W4:Y:S02]  /*5e780*/  LDL.LU.64 R8, [R1+0x16e0] ;  /* 0x0016e00001087983 */ /* 0x000f240000300a00 */
[----:B----4-:R-:W-:-:S15]  /*5e790*/  HMMA.16816.F32.BF16 R4, R24, R8, R4 ;  /* 0x000000081804723c */ /* 0x010fde0000041804 */
[----:B------:R-:W-:-:S04]  /*5e7a0*/  NOP ;  /* 0x0000000000007918 */ /* 0x000fc80000000000 */
[----:B------:R-:W-:Y:S04]  /*5e7b0*/  STL.64 [R1+0x400], R4 ;  /* 0x0004000401007387 */ /* 0x000fe80000100a00 */
[----:B------:R0:W-:Y:S04]  /*5e7c0*/  STL.64 [R1+0x408], R6 ;  /* 0x0004080601007387 */ /* 0x0001e80000100a00 */
[----:B0-----:R-:W4:Y:S04]  /*5e7d0*/  LDL.LU.64 R6, [R1+0x16d8] ;  /* 0x0016d80001067983 */ /* 0x001f280000300a00 */
[----:B------:R-:W2:Y:S02]  /*5e7e0*/  LDL.LU.64 R4, [R1+0x16d0] ;  /* 0x0016d00001047983 */ /* 0x000ea40000300a00 */
[----:B--2---:R-:W-:Y:S02]  /*5e7f0*/  HMMA.16816.F32.BF16 R24, R24, R4, R20 ;  /* 0x000000041818723c */ /* 0x004fe40000041814 */
[----:B------:R-:W2:Y:S04]  /*5e800*/  LDL.LU.64 R22, [R1+0x16c8] ;  /* 0x0016c80001167983 */ /* 0x000ea80000300a00 */
[----:B------:R-:W2:-:S13]  /*5e810*/  LDL.LU.64 R20, [R1+0x16c0] ;  /* 0x0016c00001147983 */ /* 0x000e9a0000300a00 */
        /* <DEDUP_REMOVED lines=22> */
[----:B0-----:R-:W5:Y:S04]  /*5e980*/  LDL.LU R12, [R1+0x1c0] ;  /* 0x0001c000010c7983 */ /* 0x001f680000300800 */
[----:B------:R-:W5:Y:S04]  /*5e990*/  LDL.LU R13, [R1+0x1c4] ;  /* 0x0001c400010d7983 */ /* 0x000f680000300800 */
[----:B------:R-:W5:Y:S04]  /*5e9a0*/  LDL.LU R14, [R1+0x1c8] ;  /* 0x0001c800010e7983 */ /* 0x000f680000300800 */
[----:B------:R-:W5:Y:S01]  /*5e9b0*/  LDL.LU R15, [R1+0x1cc] ;  /* 0x0001cc00010f7983 */ /* 0x000f620000300800 */
        /* <DEDUP_REMOVED lines=11> */
[----:B------:R-:W3:Y:S01]  /*5ea70*/  LDL.LU R11, [R1+0x1bc] ;  /* 0x0001bc00010b7983 */ /* 0x000ee20000300800 */
[----:B--2---:R-:W-:Y:S03]  /*5ea80*/  HMMA.16816.F32.BF16 R20, R24, R4, R20 ;  /* 0x000000041814723c */ /* 0x004fe60000041814 */
[----:B------:R-:W0:-:S15]  /*5ea90*/  LDSM.16.M88.4 R24, [R3+UR7+0x66080] ;  /* 0x066080070318783b */ /* 0x000e1e0008000200 */
[----:B------:R-:W-:Y:S01]  /*5eaa0*/  NOP ;  /* 0x0000000000007918 */ /* 0x000fe20000000000 */
[----:B------:R0:W-:Y:S04]  /*5eab0*/  STL.64 [R1+0x3b0], R20 ;  /* 0x0003b01401007387 */ /* 0x0001e80000100a00 */
[----:B------:R1:W-:Y:S01]  /*5eac0*/  STL.64 [R1+0x3b8], R22 ;  /* 0x0003b81601007387 */ /* 0x0003e20000100a00 */
[----:B0-----:R-:W-:Y:S01]  /*5ead0*/  IMAD.MOV.U32 R21, RZ, RZ, R26 ;  /* 0x000000ffff157224 */ /* 0x001fe200078e001a */
[----:B------:R-:W-:Y:S01]  /*5eae0*/  MOV R20, R27 ;  /* 0x0000001b00147202 */ /* 0x000fe20000000f00 */
[----:B-1----:R-:W-:Y:S01]  /*5eaf0*/  IMAD.MOV.U32 R23, RZ, RZ, R24 ;  /* 0x000000ffff177224 */ /* 0x002fe200078e0018 */
[----:B------:R-:W-:Y:S01]  /*5eb00*/  MOV R22, R25 ;  /* 0x0000001900167202 */ /* 0x000fe20000000f00 */
[----:B------:R-:W5:Y:S04]  /*5eb10*/  LDL.LU.64 R26, [R1+0x1678] ;  /* 0x00167800011a7983 */ /* 0x000f680000300a00 */
[----:B------:R-:W5:Y:S04]  /*5eb20*/  LDL.LU.64 R24, [R1+0x1670] ;  /* 0x0016700001187983 */ /* 0x000f680000300a00 */
[----:B------:R-:W-:Y:S04]  /*5eb30*/  STL.64 [R1+0x1650], R22 ;  /* 0x0016501601007387 */ /* 0x000fe80000100a00 */
[----:B------:R0:W-:Y:S04]  /*5eb40*/  STL.64 [R1+0x1648], R20 ;  /* 0x0016481401007387 */ /* 0x0001e80000100a00 */
[----:B0-----:R-:W2:Y:S04]  /*5eb50*/  LDL.LU R20, [R1+0x2a0] ;  /* 0x0002a00001147983 */ /* 0x001ea80000300800 */
[----:B------:R-:W2:Y:S04]  /*5eb60*/  LDL.LU R21, [R1+0x2a4] ;  /* 0x0002a40001157983 */ /* 0x000ea80000300800 */
[----:B------:R-:W2:Y:S04]  /*5eb70*/  LDL.LU R22, [R1+0x2a8] ;  /* 0x0002a80001167983 */ /* 0x000ea80000300800 */
[----:B------:R-:W2:Y:S01]  /*5eb80*/  LDL.LU R23, [R1+0x2ac] ;  /* 0x0002ac0001177983 */ /* 0x000ea20000300800 */
[----:B-----5:R-:W-:-:S15]  /*5eb90*/  HMMA.16816.F32.BF16 R12, R24, R16, R12 ;  /* 0x00000010180c723c */ /* 0x020fde000004180c */
        /* <DEDUP_REMOVED lines=8> */
[----:B0-----:R-:W3:Y:S04]  /*5ec20*/  LDL.LU.64 R10, [R1+0x1660] ;  /* 0x00166000010a7983 */ /* 0x001ee80000300a00 */
[----:B------:R-:W5:Y:S04]  /*5ec30*/  LDL.LU.64 R8, [R1+0x1658] ;  /* 0x0016580001087983 */ /* 0x000f680000300a00 */
[----:B------:R0:W-:Y:S04]  /*5ec40*/  STL.64 [R1+0x1630], R12 ;  /* 0x0016300c01007387 */ /* 0x0001e80000100a00 */
[----:B0-----:R-:W5:Y:S04]  /*5ec50*/  LDL.LU R12, [R1+0x2b0] ;  /* 0x0002b000010c7983 */ /* 0x001f680000300800 */
[----:B------:R-:W5:Y:S04]  /*5ec60*/  LDL.LU R13, [R1+0x2b4] ;  /* 0x0002b400010d7983 */ /* 0x000f680000300800 */
[----:B------:R-:W5:Y:S04]  /*5ec70*/  LDL.LU R14, [R1+0x2b8] ;  /* 0x0002b800010e7983 */ /* 0x000f680000300800 */
[----:B------:R-:W5:Y:S02]  /*5ec80*/  LDL.LU R15, [R1+0x2bc] ;  /* 0x0002bc00010f7983 */ /* 0x000f640000300800 */
[C---:B-----5:R-:W-:Y:S08]  /*5ec90*/  HMMA.16816.F32.BF16 R12, R24.reuse, R8, R12 ;  /* 0x00000008180c723c */ /* 0x060ff0000004180c */
[----:B--2---:R-:W-:Y:S11]  /*5eca0*/  HMMA.16816.F32.BF16 R24, R24, R4, R20 ;  /* 0x000000041818723c */ /* 0x004ff60000041814 */
[----:B------:R0:W-:Y:S04]  /*5ecb0*/  STL.64 [R1+0x70], R12 ;  /* 0x0000700c01007387 */ /* 0x0001e80000100a00 */
[----:B------:R1:W-:Y:S04]  /*5ecc0*/  STL.64 [R1+0x78], R14 ;  /* 0x0000780e01007387 */ /* 0x0003e80000100a00 */
[----:B0-----:R-:W2:Y:S04]  /*5ecd0*/  LDL.LU R12, [R1+0x2d0] ;  /* 0x0002d000010c7983 */ /* 0x001ea80000300800 */
[----:B------:R-:W2:Y:S04]  /*5ece0*/  LDL.LU R13, [R1+0x2d4] ;  /* 0x0002d400010d7983 */ /* 0x000ea80000300800 */
[----:B-1----:R-:W2:Y:S04]  /*5ecf0*/  LDL.LU R14, [R1+0x2d8] ;  /* 0x0002d800010e7983 */ /* 0x002ea80000300800 */
[----:B------:R-:W2:Y:S04]  /*5ed00*/  LDL.LU R15, [R1+0x2dc] ;  /* 0x0002dc00010f7983 */ /* 0x000ea80000300800 */
[----:B---3--:R-:W-:Y:S04]  /*5ed10*/  STL.64 [R1+0x1628], R10 ;  /* 0x0016280a01007387 */ /* 0x008fe80000100a00 */
[----:B------:R0:W-:Y:S04]  /*5ed20*/  STL.64 [R1+0x1620], R8 ;  /* 0x0016200801007387 */ /* 0x0001e80000100a00 */
[----:B0-----:R-:W3:Y:S04]  /*5ed30*/  LDL.LU R8, [R1+0x2e0] ;  /* 0x0002e00001087983 */ /* 0x001ee80000300800 */
[----:B------:R-:W3:Y:S04]  /*5ed40*/  LDL.LU R9, [R1+0x2e4] ;  /* 0x0002e40001097983 */ /* 0x000ee80000300800 */
[----:B------:R-:W3:Y:S04]  /*5ed50*/  LDL.LU R10, [R1+0x2e8] ;  /* 0x0002e800010a7983 */ /* 0x000ee80000300800 */
[----:B------:R-:W3:Y:S04]  /*5ed60*/  LDL.LU R11, [R1+0x2ec] ;  /* 0x0002ec00010b7983 */ /* 0x000ee80000300800 */
[----:B------:R-:W5:Y:S04]  /*5ed70*/  LDL.LU.64 R22, [R1+0x1650] ;  /* 0x0016500001167983 */ /* 0x000f680000300a00 */
[----:B------:R-:W2:Y:S04]  /*5ed80*/  LDL.LU.64 R20, [R1+0x1648] ;  /* 0x0016480001147983 */ /* 0x000ea80000300a00 */
[----:B----4-:R-:W-:Y:S04]  /*5ed90*/  STL.64 [R1+0x1618], R6 ;  /* 0x0016180601007387 */ /* 0x010fe80000100a00 */
[----:B------:R0:W-:Y:S04]  /*5eda0*/  STL.64 [R1+0x1610], R4 ;  /* 0x0016100401007387 */ /* 0x0001e80000100a00 */
[----:B------:R5:W-:Y:S04]  /*5edb0*/  STL.64 [R1+0x60], R24 ;  /* 0x0000601801007387 */ /* 0x000be80000100a00 */
[----:B------:R2:W-:Y:S04]  /*5edc0*/  STL.64 [R1+0x68], R26 ;  /* 0x0000681a01007387 */ /* 0x0005e80000100a00 */
[----:B0-----:R-:W4:Y:S04]  /*5edd0*/  LDL.LU R4, [R1+0x300] ;  /* 0x0003000001047983 */ /* 0x001f280000300800 */
[----:B------:R-:W4:Y:S04]  /*5ede0*/  LDL.LU R5, [R1+0x304] ;  /* 0x0003040001057983 */ /* 0x000f280000300800 */
[----:B------:R-:W4:Y:S04]  /*5edf0*/  LDL.LU R6, [R1+0x308] ;  /* 0x0003080001067983 */ /* 0x000f280000300800 */
[----:B------:R-:W4:Y:S01]  /*5ee00*/  LDL.LU R7, [R1+0x30c] ;  /* 0x00030c0001077983 */ /* 0x000f220000300800 */
[----:B-----5:R-:W-:Y:S01]  /*5ee10*/  IMAD.MOV.U32 R24, RZ, RZ, R23 ;  /* 0x000000ffff187224 */ /* 0x020fe200078e0017 */
[----:B------:R-:W-:Y:S01]  /*5ee20*/  MOV R25, R22 ;  /* 0x0000001600197202 */ /* 0x000fe20000000f00 */
[----:B--2---:R-:W-:Y:S01]  /*5ee30*/  IMAD.MOV.U32 R26, RZ, RZ, R21 ;  /* 0x000000ffff1a7224 */ /* 0x004fe200078e0015 */
[----:B------:R-:W-:-:S02]  /*5ee40*/  MOV R27, R20 ;  /* 0x00000014001b7202 */ /* 0x000fc40000000f00 */
[----:B------:R-:W0:Y:S04]  /*5ee50*/  LDSM.16.M88.4 R20, [R3+UR7+0x67080] ;  /* 0x067080070314783b */ /* 0x000e280008000200 */
[----:B------:R1:W-:Y:S04]  /*5ee60*/  STL.64 [R1+0x15c8], R26 ;  /* 0x0015c81a01007387 */ /* 0x0003e80000100a00 */
[----:B------:R2:W-:Y:S01]  /*5ee70*/  STL.64 [R1+0x15c0], R24 ;  /* 0x0015c01801007387 */ /* 0x0005e20000100a00 */
[----:B-1----:R-:W-:Y:S01]  /*5ee80*/  IMAD.MOV.U32 R26, RZ, RZ, R2 ;  /* 0x000000ffff1a7224 */ /* 0x002fe200078e0002 */
[----:B------:R-:W-:Y:S01]  /*5ee90*/  MOV R27, R0 ;  /* 0x00000000001b7202 */ /* 0x000fe20000000f00 */
[----:B--2---:R-:W-:Y:S01]  /*5eea0*/  IMAD.MOV.U32 R24, RZ, RZ, R19 ;  /* 0x000000ffff187224 */ /* 0x004fe200078e0013 */
[----:B------:R-:W-:-:S03]  /*5eeb0*/  MOV R25, R18 ;  /* 0x0000001200197202 */ /* 0x000fc60000000f00 */
        /* <DEDUP_REMOVED lines=8> */
[----:B0-----:R-:W5:Y:S04]  /*5ef40*/  LDL.LU.64 R22, [R1+0x1640] ;  /* 0x0016400001167983 */ /* 0x001f680000300a00 */
[----:B------:R-:W5:Y:S02]  /*5ef50*/  LDL.LU.64 R20, [R1+0x1638] ;  /* 0x0016380001147983 */ /* 0x000f640000300a00 */
        /* <DEDUP_REMOVED lines=24> */
[----:B------:R-:W3:Y:S04]  /*5f0e0*/  LDL.LU.64 R26, [R1+0x1608] ;  /* 0x00160800011a7983 */ /* 0x000ee80000300a00 */
[----:B------:R-:W3:Y:S04]  /*5f0f0*/  LDL.LU.64 R24, [R1+0x1600] ;  /* 0x0016000001187983 */ /* 0x000ee80000300a00 */
[----:B----4-:R-:W-:Y:S04]  /*5f100*/  STL.64 [R1+0x15e8], R6 ;  /* 0x0015e80601007387 */ /* 0x010fe80000100a00 */
[----:B------:R-:W-:Y:S04]  /*5f110*/  STL.64 [R1+0x15e0], R4 ;  /* 0x0015e00401007387 */ /* 0x000fe80000100a00 */
[----:B------:R-:W0:Y:S04]  /*5f120*/  LDSM.16.M88.4 R4, [R3+UR7+0x69080] ;  /* 0x069080070304783b */ /* 0x000e280008000200 */
[----:B------:R-:W-:Y:S04]  /*5f130*/  STL.64 [R1+0x2c0], R20 ;  /* 0x0002c01401007387 */ /* 0x000fe80000100a00 */
[----:B------:R-:W-:Y:S04]  /*5f140*/  STL.64 [R1+0x2c8], R22 ;  /* 0x0002c81601007387 */ /* 0x000fe80000100a00 */
[----:B------:R-:W1:Y:S01]  /*5f150*/  LDSM.16.M88.4 R20, [R3+UR7+0x68080] ;  /* 0x068080070314783b */ /* 0x000e620008000200 */
[----:B0-----:R-:W-:Y:S01]  /*5f160*/  IMAD.MOV.U32 R0, RZ, RZ, R4 ;  /* 0x000000ffff007224 */ /* 0x001fe200078e0004 */
[----:B------:R-:W-:Y:S01]  /*5f170*/  MOV R28, R5 ;  /* 0x00000005001c7202 */ /* 0x000fe20000000f00 */
[----:B------:R-:W-:Y:S01]  /*5f180*/  IMAD.MOV.U32 R29, RZ, RZ, R6 ;  /* 0x000000ffff1d7224 */ /* 0x000fe200078e0006 */
[----:B------:R-:W-:Y:S01]  /*5f190*/  MOV R19, R7 ;  /* 0x0000000700137202 */ /* 0x000fe20000000f00 */
[----:B-1----:R-:W-:Y:S01]  /*5f1a0*/  IMAD.MOV.U32 R18, RZ, RZ, R20 ;  /* 0x000000ffff127224 */ /* 0x002fe200078e0014 */
[----:B------:R-:W-:Y:S01]  /*5f1b0*/  MOV R15, R21 ;  /* 0x00000015000f7202 */ /* 0x000fe20000000f00 */
[----:B------:R-:W-:Y:S01]  /*5f1c0*/  IMAD.MOV.U32 R14, RZ, RZ, R22 ;  /* 0x000000ffff0e7224 */ /* 0x000fe200078e0016 */
[----:B------:R-:W-:-:S02]  /*5f1d0*/  MOV R2, R23 ;  /* 0x0000001700027202 */ /* 0x000fc40000000f00 */
[----:B------:R-:W0:Y:S04]  /*5f1e0*/  LDSM.16.M88.4 R20, [R3+UR7+0x6a080] ;  /* 0x06a080070314783b */ /* 0x000e280008000200 */
[----:B------:R-:W-:Y:S04]  /*5f1f0*/  STL.64 [R1+0x15d8], R18 ;  /* 0x0015d81201007387 */ /* 0x000fe80000100a00 */
[----:B------:R1:W-:Y:S01]  /*5f200*/  STL.64 [R1+0x15d0], R16 ;  /* 0x0015d01001007387 */ /* 0x0003e20000100a00 */
[----:B---3--:R-:W-:-:S15]  /*5f210*/  HMMA.16816.F32.BF16 R4, R24, R16, R8 ;  /* 0x000000101804723c */ /* 0x008fde0000041808 */
[----:B------:R-:W-:-:S04]  /*5f220*/  NOP ;  /* 0x0000000000007918 */ /* 0x000fc80000000000 */
[----:B------:R2:W-:Y:S04]  /*5f230*/  STL.64 [R1+0x330], R4 ;  /* 0x0003300401007387 */ /* 0x0005e80000100a00 */
[----:B------:R3:W-:Y:S04]  /*5f240*/  STL.64 [R1+0x338], R6 ;  /* 0x0003380601007387 */ /* 0x0007e80000100a00 */
[----:B-1----:R-:W4:Y:S04]  /*5f250*/  LDL.LU R16, [R1+0x590] ;  /* 0x0005900001107983 */ /* 0x002f280000300800 */
[----:B------:R-:W4:Y:S04]  /*5f260*/  LDL.LU R17, [R1+0x594] ;  /* 0x0005940001117983 */ /* 0x000f280000300800 */
[----:B------:R-:W4:Y:S04]  /*5f270*/  LDL.LU R18, [R1+0x598] ;  /* 0x0005980001127983 */ /* 0x000f280000300800 */
[----:B------:R-:W4:Y:S04]  /*5f280*/  LDL.LU R19, [R1+0x59c] ;  /* 0x00059c0001137983 */ /* 0x000f280000300800 */
[----:B--2---:R-:W2:Y:S04]  /*5f290*/  LDL.LU R4, [R1+0x5c0] ;  /* 0x0005c00001047983 */ /* 0x004ea80000300800 */
[----:B------:R-:W2:Y:S04]  /*5f2a0*/  LDL.LU R5, [R1+0x5c4] ;  /* 0x0005c40001057983 */ /* 0x000ea80000300800 */
[----:B---3--:R-:W2:Y:S04]  /*5f2b0*/  LDL.LU R6, [R1+0x5c8] ;  /* 0x0005c80001067983 */ /* 0x008ea80000300800 */
[----:B------:R-:W2:Y:S04]  /*5f2c0*/  LDL.LU R7, [R1+0x5cc] ;  /* 0x0005cc0001077983 */ /* 0x000ea80000300800 */
[----:B------:R-:W3:Y:S04]  /*5f2d0*/  LDL.LU R8, [R1+0x5d0] ;  /* 0x0005d00001087983 */ /* 0x000ee80000300800 */
[----:B------:R-:W3:Y:S04]  /*5f2e0*/  LDL.LU R9, [R1+0x5d4] ;  /* 0x0005d40001097983 */ /* 0x000ee80000300800 */
[----:B------:R-:W3:Y:S04]  /*5f2f0*/  LDL.LU R10, [R1+0x5d8] ;  /* 0x0005d800010a7983 */ /* 0x000ee80000300800 */
[----:B------:R-:W3:Y:S04]  /*5f300*/  LDL.LU R11, [R1+0x5dc] ;  /* 0x0005dc00010b7983 */ /* 0x000ee80000300800 */
[----:B0-----:R-:W-:Y:S04]  /*5f310*/  STL.64 [R1+0x14b8], R22 ;  /* 0x0014b81601007387 */ /* 0x001fe80000100a00 */
        /* <DEDUP_REMOVED lines=33> */
[----:B------:R-:W5:Y:S02]  /*5f530*/  LDL.LU.64 R8, [R1+0x15f0] ;  /* 0x0015f00001087983 */ /* 0x000f640000300a00 */
[----:B-----5:R-:W-:-:S15]  /*5f540*/  HMMA.16816.F32.BF16 R4, R24, R8, R4 ;  /* 0x000000081804723c */ /* 0x020fde0000041804 */
[----:B------:R-:W-:-:S04]  /*5f550*/  NOP ;  /* 0x0000000000007918 */ /* 0x000fc80000000000 */
[----:B------:R-:W-:Y:S04]  /*5f560*/  STL.64 [R1+0x310], R4 ;  /* 0x0003100401007387 */ /* 0x000fe80000100a00 */
[----:B------:R0:W-:Y:S04]  /*5f570*/  STL.64 [R1+0x318], R6 ;  /* 0x0003180601007387 */ /* 0x0001e80000100a00 */
[----:B0-----:R-:W5:Y:S04]  /*5f580*/  LDL.LU.64 R6, [R1+0x15e8] ;  /* 0x0015e80001067983 */ /* 0x001f680000300a00 */
[----:B------:R-:W4:Y:S02]  /*5f590*/  LDL.LU.64 R4, [R1+0x15e0] ;  /* 0x0015e00001047983 */ /* 0x000f240000300a00 */
[----:B----4-:R-:W-:Y:S02]  /*5f5a0*/  HMMA.16816.F32.BF16 R24, R24, R4, R16 ;  /* 0x000000041818723c */ /* 0x010fe40000041810 */
[----:B------:R-:W4:Y:S04]  /*5f5b0*/  LDL.LU.64 R18, [R1+0x15d8] ;  /* 0x0015d80001127983 */ /* 0x000f280000300a00 */
        /* <DEDUP_REMOVED lines=30> */
[----:B------:R-:W2:Y:S04]  /*5f7a0*/  LDL.LU.64 R22, [R1+0x1588] ;  /* 0x0015880001167983 */ /* 0x000ea80000300a00 */
[----:B------:R-:W2:Y:S04]  /*5f7b0*/  LDL.LU.64 R20, [R1+0x1580] ;  /* 0x0015800001147983 */ /* 0x000ea80000300a00 */
[----:B-----5:R-:W-:Y:S04]  /*5f7c0*/  STL.64 [R1+0x1560], R6 ;  /* 0x0015600601007387 */ /* 0x020fe80000100a00 */
[----:B------:R0:W-:Y:S04]  /*5f7d0*/  STL.64 [R1+0x1558], R4 ;  /* 0x0015580401007387 */ /* 0x0001e80000100a00 */
[----:B------:R-:W-:Y:S04]  /*5f7e0*/  STL.64 [R1+0x370], R24 ;  /* 0x0003701801007387 */ /* 0x000fe80000100a00 */
[----:B------:R-:W-:Y:S04]  /*5f7f0*/  STL.64 [R1+0x378], R26 ;  /* 0x0003781a01007387 */ /* 0x000fe80000100a00 */
[----:B------:R-:W1:Y:S04]  /*5f800*/  LDSM.16.M88.4 R24, [R3+UR7+0x6b080] ;  /* 0x06b080070318783b */ /* 0x000e680008000200 */
[----:B0-----:R-:W5:Y:S04]  /*5f810*/  LDL.LU R4, [R1+0x540] ;  /* 0x0005400001047983 */ /* 0x001f680000300800 */
[----:B------:R-:W5:Y:S04]  /*5f820*/  LDL.LU R5, [R1+0x544] ;  /* 0x0005440001057983 */ /* 0x000f680000300800 */
[----:B------:R-:W5:Y:S04]  /*5f830*/  LDL.LU R6, [R1+0x548] ;  /* 0x0005480001067983 */ /* 0x000f680000300800 */
[----:B------:R-:W5:Y:S04]  /*5f840*/  LDL.LU R7, [R1+0x54c] ;  /* 0x00054c0001077983 */ /* 0x000f680000300800 */
[----:B-1----:R-:W-:Y:S04]  /*5f850*/  STL.64 [R1+0x1478], R26 ;  /* 0x0014781a01007387 */ /* 0x002fe80000100a00 */
[----:B------:R0:W-:Y:S04]  /*5f860*/  STL.64 [R1+0x1470], R24 ;  /* 0x0014701801007387 */ /* 0x0001e80000100a00 */
[----:B0-----:R-:W2:Y:S04]  /*5f870*/  LDL.LU R24, [R1+0x20] ;  /* 0x0000200001187983 */ /* 0x001ea80000300800 */
[----:B------:R-:W2:Y:S04]  /*5f880*/  LDL.LU R25, [R1+0x24] ;  /* 0x0000240001197983 */ /* 0x000ea80000300800 */
[----:B------:R-:W2:Y:S04]  /*5f890*/  LDL.LU R26, [R1+0x28] ;  /* 0x00002800011a7983 */ /* 0x000ea80000300800 */
[----:B------:R-:W2:Y:S02]  /*5f8a0*/  LDL.LU R27, [R1+0x2c] ;  /* 0x00002c00011b7983 */ /* 0x000ea40000300800 */
[C---:B--2---:R-:W-:Y:S08]  /*5f8b0*/  HMMA.16816.F32.BF16 R20, R24.reuse, R16, R20 ;  /* 0x000000101814723c */ /* 0x044ff00000041814 */
[----:B---3--:R-:W-:Y:S11]  /*5f8c0*/  HMMA.16816.F32.BF16 R8, R24, R12, R8 ;  /* 0x0000000c1808723c */ /* 0x008ff60000041808 */
[----:B------:R0:W-:Y:S04]  /*5f8d0*/  STL.64 [R1+0x360], R20 ;  /* 0x0003601401007387 */ /* 0x0001e80000100a00 */
[----:B------:R1:W-:Y:S01]  /*5f8e0*/  STL.64 [R1+0x368], R22 ;  /* 0x0003681601007387 */ /* 0x0003e20000100a00 */
[----:B0-----:R-:W-:-:S02]  /*5f8f0*/  IMAD.MOV.U32 R20, RZ, RZ, R0 ;  /* 0x000000ffff147224 */ /* 0x001fc400078e0000 */
[----:B-1----:R-:W-:Y:S01]  /*5f900*/  IMAD.MOV.U32 R22, RZ, RZ, R29 ;  /* 0x000000ffff167224 */ /* 0x002fe200078e001d */
[----:B----4-:R-:W-:Y:S02]  /*5f910*/  MOV R23, R19 ;  /* 0x0000001300177202 */ /* 0x010fe40000000f00 */
[----:B------:R-:W-:Y:S01]  /*5f920*/  MOV R21, R28 ;  /* 0x0000001c00157202 */ /* 0x000fe20000000f00 */
[----:B------:R-:W2:Y:S04]  /*5f930*/  LDL.LU R0, [R1+0x157c] ;  /* 0x00157c0001007983 */ /* 0x000ea80000300800 */
[----:B------:R-:W3:Y:S04]  /*5f940*/  LDL.LU R28, [R1+0x1578] ;  /* 0x00157800011c7983 */ /* 0x000ee80000300800 */
        /* <DEDUP_REMOVED lines=8> */
[----:B0-----:R-:W2:Y:S04]  /*5f9d0*/  LDL.LU.64 R10, [R1+0x1570] ;  /* 0x00157000010a7983 */ /* 0x001ea80000300a00 */
[----:B------:R-:W5:Y:S04]  /*5f9e0*/  LDL.LU.64 R8, [R1+0x1568] ;  /* 0x0015680001087983 */ /* 0x000f680000300a00 */
[----:B------:R-:W-:Y:S01]  /*5f9f0*/  STL.64 [R1+0x1540], R12 ;  /* 0x0015400c01007387 */ /* 0x000fe20000100a00 */
[----:B-----5:R-:W-:-:S15]  /*5fa00*/  HMMA.16816.F32.BF16 R4, R24, R8, R4 ;  /* 0x000000081804723c */ /* 0x020fde0000041804 */
[----:B------:R-:W-:-:S04]  /*5fa10*/  NOP ;  /* 0x0000000000007918 */ /* 0x000fc80000000000 */
[----:B------:R-:W-:Y:S04]  /*5fa20*/  STL.64 [R1+0x340], R4 ;  /* 0x0003400401007387 */ /* 0x000fe80000100a00 */
[----:B------:R0:W-:Y:S04]  /*5fa30*/  STL.64 [R1+0x348], R6 ;  /* 0x0003480601007387 */ /* 0x0001e80000100a00 */
[----:B0-----:R-:W5:Y:S04]  /*5fa40*/  LDL.LU.64 R6, [R1+0x1560] ;  /* 0x0015600001067983 */ /* 0x001f680000300a00 */
[----:B------:R-:W4:Y:S04]  /*5fa50*/  LDL.LU.64 R4, [R1+0x1558] ;  /* 0x0015580001047983 */ /* 0x000f280000300a00 */
[----:B--2---:R-:W-:Y:S04]  /*5fa60*/  STL.64 [R1+0x1538], R10 ;  /* 0x0015380a01007387 */ /* 0x004fe80000100a00 */
[----:B------:R4:W-:Y:S04]  /*5fa70*/  STL.64 [R1+0x1530], R8 ;  /* 0x0015300801007387 */ /* 0x0009e80000100a00 */
[----:B-----5:R-:W-:Y:S01]  /*5fa80*/  STL.64 [R1+0x1528], R6 ;  /* 0x0015280601007387 */ /* 0x020fe20000100a00 */
[----:B----4-:R-:W-:Y:S03]  /*5fa90*/  HMMA.16816.F32.BF16 R8, R24, R4, R20 ;  /* 0x000000041808723c */ /* 0x010fe60000041814 */
[----:B------:R-:W-:Y:S04]  /*5faa0*/  STL.64 [R1+0x1520], R4 ;  /* 0x0015200401007387 */ /* 0x000fe80000100a00 */
[----:B------:R-:W0:-:S12]  /*5fab0*/  LDSM.16.M88.4 R4, [R3+UR7+0x6c080] ;  /* 0x06c080070304783b */ /* 0x000e180008000200 */
[----:B------:R-:W-:Y:S04]  /*5fac0*/  STL.64 [R1+0x300], R8 ;  /* 0x0003000801007387 */ /* 0x000fe80000100a00 */
[----:B------:R-:W-:Y:S04]  /*5fad0*/  STL.64 [R1+0x308], R10 ;  /* 0x0003080a01007387 */ /* 0x000fe80000100a00 */
[----:B------:R-:W2:Y:S04]  /*5fae0*/  LDL.LU R24, [R1+0x100] ;  /* 0x0001000001187983 */ /* 0x000ea80000300800 */
[----:B0-----:R-:W-:Y:S04]  /*5faf0*/  STL.64 [R1+0x50], R4 ;  /* 0x0000500401007387 */ /* 0x001fe80000100a00 */
[----:B------:R-:W-:Y:S04]  /*5fb00*/  STL.64 [R1+0x58], R6 ;  /* 0x0000580601007387 */ /* 0x000fe80000100a00 */
[----:B------:R-:W2:Y:S04]  /*5fb10*/  LDL.LU R25, [R1+0x104] ;  /* 0x0001040001197983 */ /* 0x000ea80000300800 */
[----:B------:R-:W4:Y:S01]  /*5fb20*/  LDL.LU R26, [R1+0x108] ;  /* 0x00010800011a7983 */ /* 0x000f220000300800 */
[----:B---3--:R-:W-:-:S03]  /*5fb30*/  IMAD.MOV.U32 R27, RZ, RZ, R28 ;  /* 0x000000ffff1b7224 */ /* 0x008fc600078e001c */
[----:B------:R-:W3:Y:S04]  /*5fb40*/  LDL.LU R28, [R1+0x1554] ;  /* 0x00155400011c7983 */ /* 0x000ee80000300800 */
        /* <DEDUP_REMOVED lines=11> */
[----:B---3--:R-:W-:-:S03]  /*5fc00*/  MOV R27, R28 ;  /* 0x0000001c001b7202 */ /* 0x008fc60000000f00 */
[----:B------:R-:W3:Y:S04]  /*5fc10*/  LDL.LU R28, [R1+0x1550] ;  /* 0x00155000011c7983 */ /* 0x000ee80000300800 */
[----:B----4-:R-:W-:Y:S04]  /*5fc20*/  STL.64 [R1+0x14a8], R26 ;  /* 0x0014a81a01007387 */ /* 0x010fe80000100a00 */
[----:B--2---:R0:W-:Y:S04]  /*5fc30*/  STL.64 [R1+0x14a0], R24 ;  /* 0x0014a01801007387 */ /* 0x0041e80000100a00 */
        /* <DEDUP_REMOVED lines=9> */
[----:B------:R-:W3:Y:S04]  /*5fcd0*/  LDL.LU R9, [R1+0x524] ;  /* 0x0005240001097983 */ /* 0x000ee80000300800 */
[----:B------:R-:W5:Y:S04]  /*5fce0*/  LDL.LU R10, [R1+0x528] ;  /* 0x00052800010a7983 */ /* 0x000f680000300800 */
[----:B------:R-:W5:Y:S04]  /*5fcf0*/  LDL.LU R11, [R1+0x52c] ;  /* 0x00052c00010b7983 */ /* 0x000f680000300800 */
[----:B------:R-:W5:Y:S01]  /*5fd00*/  LDL.LU R12, [R1+0x530] ;  /* 0x00053000010c7983 */ /* 0x000f620000300800 */
[----:B------:R-:W-:-:S03]  /*5fd10*/  IMAD.MOV.U32 R22, RZ, RZ, R14 ;  /* 0x000000ffff167224 */ /* 0x000fc600078e000e */
[----:B------:R-:W5:Y:S01]  /*5fd20*/  LDL.LU R13, [R1+0x534] ;  /* 0x00053400010d7983 */ /* 0x000f620000300800 */
[----:B------:R-:W-:-:S03]  /*5fd30*/  MOV R21, R15 ;  /* 0x0000000f00157202 */ /* 0x000fc60000000f00 */
[----:B------:R-:W5:Y:S04]  /*5fd40*/  LDL.LU R14, [R1+0x538] ;  /* 0x00053800010e7983 */ /* 0x000f680000300800 */
[----:B------:R-:W5:Y:S04]  /*5fd50*/  LDL.LU R15, [R1+0x53c] ;  /* 0x00053c00010f7983 */ /* 0x000f680000300800 */
[----:B----4-:R-:W-:Y:S04]  /*5fd60*/  STL.64 [R1+0x14c8], R26 ;  /* 0x0014c81a01007387 */ /* 0x010fe80000100a00 */
[----:B--2---:R0:W-:Y:S04]  /*5fd70*/  STL.64 [R1+0x14c0], R24 ;  /* 0x0014c01801007387 */ /* 0x0041e80000100a00 */
[----:B0-----:R-:W2:Y:S04]  /*5fd80*/  LDL.LU R24, [R1+0x490] ;  /* 0x0004900001187983 */ /* 0x001ea80000300800 */
        /* <DEDUP_REMOVED lines=16> */
[----:B------:R-:W3:Y:S01]  /*5fe90*/  LDL.LU R28, [R1+0x1548] ;  /* 0x00154800011c7983 */ /* 0x000ee20000300800 */
[----:B------:R-:W-:Y:S01]  /*5fea0*/  IMAD.MOV.U32 R20, RZ, RZ, R18 ;  /* 0x000000ffff147224 */ /* 0x000fe200078e0012 */
[----:B------:R-:W-:Y:S02]  /*5feb0*/  MOV R23, R2 ;  /* 0x0000000200177202 */ /* 0x000fe40000000f00 */
[----:B----4-:R-:W-:Y:S04]  /*5fec0*/  STL.64 [R1+0x14f8], R26 ;  /* 0x0014f81a01007387 */ /* 0x010fe80000100a00 */
[----:B--2---:R0:W-:Y:S04]  /*5fed0*/  STL.64 [R1+0x14f0], R24 ;  /* 0x0014f01801007387 */ /* 0x0041e80000100a00 */
        /* <DEDUP_REMOVED lines=10> */
[----:B------:R0:W-:Y:S04]  /*5ff80*/  STL.64 [R1+0x2f0], R12 ;  /* 0x0002f00c01007387 */ /* 0x0001e80000100a00 */
[----:B------:R-:W-:Y:S04]  /*5ff90*/  STL.64 [R1+0x2f8], R14 ;  /* 0x0002f80e01007387 */ /* 0x000fe80000100a00 */
[----:B0-----:R-:W4:Y:S02]  /*5ffa0*/  LDL.LU.64 R12, [R1+0x1540] ;  /* 0x00154000010c7983 */ /* 0x001f240000300a00 */
        /* <DEDUP_REMOVED lines=10> */
[----:B0-----:R-:W5:Y:S04]  /*60050*/  LDL.LU.64 R6, [R1+0x1528] ;  /* 0x0015280001067983 */ /* 0x001f680000300a00 */
[----:B------:R-:W2:Y:S01]  /*60060*/  LDL.LU.64 R4, [R1+0x1520] ;  /* 0x0015200001047983 */ /* 0x000ea20000300a00 */
[----:B---3--:R-:W-:-:S07]  /*60070*/  IMAD.MOV.U32 R27, RZ, RZ, R28 ;  /* 0x000000ffff1b7224 */ /* 0x008fce00078e001c */
[----:B--2---:R-:W-:Y:S01]  /*60080*/  HMMA.16816.F32.BF16 R20, R20, R4, R24 ;  /* 0x000000041414723c */ /* 0x004fe20000041818 */
[----:B------:R-:W2:Y:S04]  /*60090*/  LDL.LU.64 R26, [R1+0x1518] ;  /* 0x00151800011a7983 */ /* 0x000ea80000300a00 */
[----:B------:R-:W2:-:S14]  /*600a0*/  LDL.LU.64 R24, [R1+0x1510] ;  /* 0x0015100001187983 */ /* 0x000e9c0000300a00 */
        /* <DEDUP_REMOVED lines=26> */
[----:B------:R0:W-:Y:S01]  /*60250*/  STL.64 [R1+0x240], R20 ;  /* 0x0002401401007387 */ /* 0x0001e20000100a00 */
[----:B------:R-:W-:-:S03]  /*60260*/  IMAD.MOV.U32 R28, RZ, RZ, R23 ;  /* 0x000000ffff1c7224 */ /* 0x000fc600078e0017 */
[----:B------:R-:W2:Y:S04]  /*60270*/  LDL.LU.64 R22, [R1+0x14b8] ;  /* 0x0014b80001167983 */ /* 0x000ea80000300a00 */
[----:B0-----:R-:W2:Y:S04]  /*60280*/  LDL.LU.64 R20, [R1+0x14b0] ;  /* 0x0014b00001147983 */ /* 0x001ea80000300a00 */
[----:B------:R-:W-:Y:S04]  /*60290*/  STL [R1+0x120c], R28 ;  /* 0x00120c1c01007387 */ /* 0x000fe80000100800 */
        /* <DEDUP_REMOVED lines=13> */
[----:B----4-:R-:W-:Y:S04]  /*60370*/  STL.64 [R1+0x1458], R10 ;  /* 0x0014580a01007387 */ /* 0x010fe80000100a00 */
[----:B------:R0:W-:Y:S01]  /*60380*/  STL.64 [R1+0x1450], R8 ;  /* 0x0014500801007387 */ /* 0x0001e20000100a00 */
[----:B--2---:R-:W-:-:S15]  /*60390*/  HMMA.16816.F32.BF16 R24, R20, R8, R24 ;  /* 0x000000081418723c */ /* 0x004fde0000041818 */
[----:B------:R-:W-:-:S04]  /*603a0*/  NOP ;  /* 0x0000000000007918 */ /* 0x000fc80000000000 */
[----:B------:R-:W-:Y:S04]  /*603b0*/  STL.64 [R1+0x210], R24 ;  /* 0x0002101801007387 */ /* 0x000fe80000100a00 */
[----:B------:R-:W-:Y:S04]  /*603c0*/  STL.64 [R1+0x218], R26 ;  /* 0x0002181a01007387 */ /* 0x000fe80000100a00 */
[----:B0-----:R-:W2:Y:S04]  /*603d0*/  LDL.LU R8, [R1+0x4a0] ;  /* 0x0004a00001087983 */ /* 0x001ea80000300800 */
[----:B------:R-:W2:Y:S04]  /*603e0*/  LDL.LU R9, [R1+0x4a4] ;  /* 0x0004a40001097983 */ /* 0x000ea80000300800 */
[----:B------:R-:W3:Y:S04]  /*603f0*/  LDL.LU R10, [R1+0x4a8] ;  /* 0x0004a800010a7983 */ /* 0x000ee80000300800 */
[----:B------:R-:W3:Y:S04]  /*60400*/  LDL.LU R11, [R1+0x4ac] ;  /* 0x0004ac00010b7983 */ /* 0x000ee80000300800 */
[----:B------:R-:W0:Y:S02]  /*60410*/  LDSM.16.M88.4 R24, [R3+UR7+0x6d080] ;  /* 0x06d080070318783b */ /* 0x000e240008000200 */
[----:B0-----:R-:W-:Y:S01]  /*60420*/  MOV R14, R26 ;  /* 0x0000001a000e7202 */ /* 0x001fe20000000f00 */
        /* <DEDUP_REMOVED lines=9> */
[----:B0-----:R-:W3:Y:S04]  /*604c0*/  LDL.LU.64 R24, [R1+0x1480] ;  /* 0x0014800001187983 */ /* 0x001ee80000300a00 */
[----:B-----5:R-:W-:Y:S04]  /*604d0*/  STL.64 [R1+0x1448], R6 ;  /* 0x0014480601007387 */ /* 0x020fe80000100a00 */
[----:B------:R0:W-:Y:S01]  /*604e0*/  STL.64 [R1+0x1440], R4 ;  /* 0x0014400401007387 */ /* 0x0001e20000100a00 */
[----:B---3--:R-:W-:Y:S03]  /*604f0*/  HMMA.16816.F32.BF16 R20, R20, R4, R24 ;  /* 0x000000041414723c */ /* 0x008fe60000041818 */
[----:B------:R-:W1:-:S15]  /*60500*/  LDSM.16.M88.4 R24, [R3+UR7+0x6e080] ;  /* 0x06e080070318783b */ /* 0x000e5e0008000200 */
[----:B------:R-:W-:Y:S01]  /*60510*/  NOP ;  /* 0x0000000000007918 */ /* 0x000fe20000000000 */
[----:B------:R3:W-:Y:S04]  /*60520*/  STL.64 [R1+0x200], R20 ;  /* 0x0002001401007387 */ /* 0x0007e80000100a00 */
[----:B------:R4:W-:Y:S04]  /*60530*/  STL.64 [R1+0x208], R22 ;  /* 0x0002081601007387 */ /* 0x0009e80000100a00 */
[----:B0-----:R-:W5:Y:S04]  /*60540*/  LDL.LU R4, [R1+0xf0] ;  /* 0x0000f00001047983 */ /* 0x001f680000300800 */
[----:B------:R-:W5:Y:S04]  /*60550*/  LDL.LU R5, [R1+0xf4] ;  /* 0x0000f40001057983 */ /* 0x000f680000300800 */
[----:B------:R-:W5:Y:S04]  /*60560*/  LDL.LU R6, [R1+0xf8] ;  /* 0x0000f80001067983 */ /* 0x000f680000300800 */
[----:B------:R-:W5:Y:S04]  /*60570*/  LDL.LU R7, [R1+0xfc] ;  /* 0x0000fc0001077983 */ /* 0x000f680000300800 */
[----:B---3--:R-:W3:Y:S04]  /*60580*/  LDL.LU.64 R20, [R1+0x50] ;  /* 0x0000500001147983 */ /* 0x008ee80000300a00 */
[----:B----4-:R-:W4:Y:S01]  /*60590*/  LDL.LU.64 R22, [R1+0x58] ;  /* 0x0000580001167983 */ /* 0x010f220000300a00 */
[----:B-1----:R-:W-:Y:S01]  /*605a0*/  MOV R29, R26 ;  /* 0x0000001a001d7202 */ /* 0x002fe20000000f00 */
[----:B------:R-:W-:Y:S01]  /*605b0*/  IMAD.MOV.U32 R28, RZ, RZ, R27 ;  /* 0x000000ffff1c7224 */ /* 0x000fe200078e001b */
[----:B------:R-:W-:Y:S01]  /*605c0*/  MOV R19, R24 ;  /* 0x0000001800137202 */ /* 0x000fe20000000f00 */
[----:B------:R-:W-:Y:S01]  /*605d0*/  IMAD.MOV.U32 R18, RZ, RZ, R25 ;  /* 0x000000ffff127224 */ /* 0x000fe200078e0019 */
[----:B----4-:R-:W-:Y:S04]  /*605e0*/  STL.64 [R1+0x1430], R22 ;  /* 0x0014301601007387 */ /* 0x010fe80000100a00 */
[----:B---3--:R0:W-:Y:S04]  /*605f0*/  STL.64 [R1+0x1428], R20 ;  /* 0x0014281401007387 */ /* 0x0081e80000100a00 */
[----:B0-----:R-:W3:Y:S04]  /*60600*/  LDL.LU R20, [R1+0xe0] ;  /* 0x0000e00001147983 */ /* 0x001ee80000300800 */
[----:B------:R-:W3:Y:S04]  /*60610*/  LDL.LU R21, [R1+0xe4] ;  /* 0x0000e40001157983 */ /* 0x000ee80000300800 */
[----:B------:R-:W3:Y:S04]  /*60620*/  LDL.LU R22, [R1+0xe8] ;  /* 0x0000e80001167983 */ /* 0x000ee80000300800 */
[----:B------:R-:W3:Y:S04]  /*60630*/  LDL.LU R23, [R1+0xec] ;  /* 0x0000ec0001177983 */ /* 0x000ee80000300800 */
[----:B------:R-:W2:Y:S04]  /*60640*/  LDL.LU.64 R26, [R1+0x1478] ;  /* 0x00147800011a7983 */ /* 0x000ea80000300a00 */
[----:B------:R-:W2:Y:S04]  /*60650*/  LDL.LU.64 R24, [R1+0x1470] ;  /* 0x0014700001187983 */ /* 0x000ea80000300a00 */
[----:B------:R-:W-:Y:S04]  /*60660*/  STL [R1+0x13b8], R28 ;  /* 0x0013b81c01007387 */ /* 0x000fe80000100800 */
[----:B------:R-:W-:Y:S04]  /*60670*/  STL [R1+0x13b4], R29 ;  /* 0x0013b41d01007387 */ /* 0x000fe80000100800 */
        /* <DEDUP_REMOVED lines=18> */
[----:B0-----:R-:W4:Y:S04]  /*607a0*/  LDL.LU.64 R6, [R1+0x1448] ;  /* 0x0014480001067983 */ /* 0x001f280000300a00 */
[----:B------:R-:W3:Y:S04]  /*607b0*/  LDL.LU.64 R4, [R1+0x1440] ;  /* 0x0014400001047983 */ /* 0x000ee80000300a00 */
[----:B--2---:R-:W-:Y:S04]  /*607c0*/  STL.64 [R1+0x1418], R10 ;  /* 0x0014180a01007387 */ /* 0x004fe80000100a00 */
[----:B------:R0:W-:Y:S04]  /*607d0*/  STL.64 [R1+0x1410], R8 ;  /* 0x0014100801007387 */ /* 0x0001e80000100a00 */
[----:B0-----:R-:W2:Y:S04]  /*607e0*/  LDL.LU R8, [R1+0xd0] ;  /* 0x0000d00001087983 */ /* 0x001ea80000300800 */
[----:B------:R-:W2:Y:S04]  /*607f0*/  LDL.LU R9, [R1+0xd4] ;  /* 0x0000d40001097983 */ /* 0x000ea80000300800 */
[----:B------:R-:W2:Y:S01]  /*60800*/  LDL.LU R10, [R1+0xd8] ;  /* 0x0000d800010a7983 */ /* 0x000ea20000300800 */
[----:B------:R-:W-:-:S03]  /*60810*/  MOV R11, R0 ;  /* 0x00000000000b7202 */ /* 0x000fc60000000f00 */
[----:B------:R-:W5:Y:S01]  /*60820*/  LDL.LU R0, [R1+0x1438] ;  /* 0x0014380001007983 */ /* 0x000f620000300800 */
[----:B---3--:R-:W-:Y:S03]  /*60830*/  HMMA.16816.F32.BF16 R24, R24, R4, R20 ;  /* 0x000000041818723c */ /* 0x008fe60000041814 */
[----:B------:R-:W3:Y:S04]  /*60840*/  LDL.LU.64 R22, [R1+0x1430] ;  /* 0x0014300001167983 */ /* 0x000ee80000300a00 */
[----:B------:R-:W2:Y:S04]  /*60850*/  LDL.LU.64 R20, [R1+0x1428] ;  /* 0x0014280001147983 */ /* 0x000ea80000300a00 */
[----:B----4-:R-:W-:Y:S04]  /*60860*/  STL.64 [R1+0x1408], R6 ;  /* 0x0014080601007387 */ /* 0x010fe80000100a00 */
[----:B------:R-:W-:Y:S04]  /*60870*/  STL.64 [R1+0x1400], R4 ;  /* 0x0014000401007387 */ /* 0x000fe80000100a00 */
[----:B-----5:R-:W0:Y:S04]  /*60880*/  LDSM.16.M88.4 R4, [R0+UR7+0x60080] ;  /* 0x060080070004783b */ /* 0x020e280008000200 */
[----:B------:R-:W-:Y:S04]  /*60890*/  STL.64 [R1+0x1b0], R24 ;  /* 0x0001b01801007387 */ /* 0x000fe80000100a00 */
[----:B------:R-:W-:Y:S04]  /*608a0*/  STL.64 [R1+0x1b8], R26 ;  /* 0x0001b81a01007387 */ /* 0x000fe80000100a00 */
[----:B------:R-:W1:Y:S01]  /*608b0*/  LDSM.16.M88.4 R24, [R3+UR7+0x6f080] ;  /* 0x06f080070318783b */ /* 0x000e620008000200 */
[----:B0-----:R-:W-:-:S03]  /*608c0*/  IMAD.MOV.U32 R28, RZ, RZ, R6 ;  /* 0x000000ffff1c7224 */ /* 0x001fc600078e0006 */
[----:B------:R3:W-:Y:S01]  /*608d0*/  STL.64 [R1], R4 ;  /* 0x0000000401007387 */ /* 0x0007e20000100a00 */
[----:B------:R-:W-:Y:S01]  /*608e0*/  MOV R29, R7 ;  /* 0x00000007001d7202 */ /* 0x000fe20000000f00 */
[----:B-1----:R-:W-:Y:S01]  /*608f0*/  IMAD.MOV.U32 R18, RZ, RZ, R24 ;  /* 0x000000ffff127224 */ /* 0x002fe200078e0018 */
[----:B------:R-:W-:Y:S01]  /*60900*/  MOV R19, R25 ;  /* 0x0000001900137202 */ /* 0x000fe20000000f00 */
[----:B---3--:R-:W-:Y:S01]  /*60910*/  IMAD.MOV.U32 R5, RZ, RZ, R22 ;  /* 0x000000ffff057224 */ /* 0x008fe200078e0016 */
[----:B--2---:R-:W-:Y:S01]  /*60920*/  HMMA.16816.F32.BF16 R8, R20, R16, R8 ;  /* 0x000000101408723c */ /* 0x004fe20000041808 */
[----:B------:R-:W-:Y:S01]  /*60930*/  IMAD.MOV.U32 R7, RZ, RZ, R20 ;  /* 0x000000ffff077224 */ /* 0x000fe200078e0014 */
[----:B------:R-:W-:Y:S02]  /*60940*/  MOV R6, R21 ;  /* 0x0000001500067202 */ /* 0x000fe40000000f00 */
[----:B------:R-:W-:Y:S02]  /*60950*/  MOV R4, R23 ;  /* 0x0000001700047202 */ /* 0x000fe40000000f00 */
[----:B------:R-:W0:-:S13]  /*60960*/  LDSM.16.M88.4 R20, [R0+UR7+0x61080] ;  /* 0x061080070014783b */ /* 0x000e1a0008000200 */
[----:B------:R-:W-:Y:S04]  /*60970*/  STL.64 [R1+0x1a0], R8 ;  /* 0x0001a00801007387 */ /* 0x000fe80000100a00 */
[----:B------:R-:W-:Y:S04]  /*60980*/  STL.64 [R1+0x1a8], R10 ;  /* 0x0001a80a01007387 */ /* 0x000fe80000100a00 */
[----:B------:R1:W-:Y:S04]  /*60990*/  STL.64 [R1+0x13e8], R18 ;  /* 0x0013e81201007387 */ /* 0x0003e80000100a00 */
[----:B------:R2:W-:Y:S01]  /*609a0*/  STL.64 [R1+0x13e0], R16 ;  /* 0x0013e01001007387 */ /* 0x0005e20000100a00 */
[----:B-1----:R-:W-:Y:S01]  /*609b0*/  MOV R19, R4 ;  /* 0x0000000400137202 */ /* 0x002fe20000000f00 */
[----:B------:R-:W-:-:S02]  /*609c0*/  IMAD.MOV.U32 R18, RZ, RZ, R5 ;  /* 0x000000ffff127224 */ /* 0x000fc400078e0005 */
[----:B------:R-:W3:Y:S01]  /*609d0*/  LDL.LU R4, [R1+0x640] ;  /* 0x0006400001047983 */ /* 0x000ee20000300800 */
[----:B--2---:R-:W-:-:S03]  /*609e0*/  MOV R17, R6 ;  /* 0x0000000600117202 */ /* 0x004fc60000000f00 */
[----:B------:R-:W3:Y:S01]  /*609f0*/  LDL.LU R5, [R1+0x644] ;  /* 0x0006440001057983 */ /* 0x000ee20000300800 */
[----:B------:R-:W-:-:S03]  /*60a00*/  IMAD.MOV.U32 R16, RZ, RZ, R7 ;  /* 0x000000ffff107224 */ /* 0x000fc600078e0007 */
[----:B------:R-:W3:Y:S04]  /*60a10*/  LDL.LU R6, [R1+0x648] ;  /* 0x0006480001067983 */ /* 0x000ee80000300800 */
[----:B------:R-:W3:Y:S04]  /*60a20*/  LDL.LU R7, [R1+0x64c] ;  /* 0x00064c0001077983 */ /* 0x000ee80000300800 */
[----:B------:R-:W2:Y:S04]  /*60a30*/  LDL.LU R8, [R1+0x630] ;  /* 0x0006300001087983 */ /* 0x000ea80000300800 */
[----:B------:R-:W2:Y:S04]  /*60a40*/  LDL.LU R9, [R1+0x634] ;  /* 0x0006340001097983 */ /* 0x000ea80000300800 */
[----:B------:R-:W2:Y:S04]  /*60a50*/  LDL.LU R10, [R1+0x638] ;  /* 0x00063800010a7983 */ /* 0x000ea80000300800 */
[----:B------:R-:W2:Y:S04]  /*60a60*/  LDL.LU R11, [R1+0x63c] ;  /* 0x00063c00010b7983 */ /* 0x000ea80000300800 */
[----:B0-----:R-:W-:Y:S04]  /*60a70*/  STL.64 [R1+0x1290], R22 ;  /* 0x0012901601007387 */ /* 0x001fe80000100a00 */
[----:B------:R0:W-:Y:S04]  /*60a80*/  STL.64 [R1+0x1288], R20 ;  /* 0x0012881401007387 */ /* 0x0001e80000100a00 */
        /* <DEDUP_REMOVED lines=10> */
[----:B------:R-:W-:Y:S01]  /*60b30*/  IMAD.MOV.U32 R2, RZ, RZ, R26 ;  /* 0x000000ffff027224 */ /* 0x000fe200078e001a */
[----:B------:R-:W-:-:S02]  /*60b40*/  MOV R3, R27 ;  /* 0x0000001b00037202 */ /* 0x000fc40000000f00 */
        /* <DEDUP_REMOVED lines=12> */
[----:B------:R-:W2:Y:S04]  /*60c10*/  LDL.LU R22, [R1+0x628] ;  /* 0x0006280001167983 */ /* 0x000ea80000300800 */
[----:B------:R-:W2:Y:S04]  /*60c20*/  LDL.LU R23, [R1+0x62c] ;  /* 0x00062c0001177983 */ /* 0x000ea80000300800 */
[----:B0-----:R0:W-:Y:S04]  /*60c30*/  STL.64 [R1+0x1260], R26 ;  /* 0x0012601a01007387 */ /* 0x0011e80000100a00 */
[----:B------:R1:W-:Y:S01]  /*60c40*/  STL.64 [R1+0x1258], R24 ;  /* 0x0012581801007387 */ /* 0x0003e20000100a00 */
[----:B0-----:R-:W-:-:S03]  /*60c50*/  IMAD.MOV.U32 R26, RZ, RZ, R14 ;  /* 0x000000ffff1a7224 */ /* 0x001fc600078e000e */
[----:B-1----:R-:W4:Y:S04]  /*60c60*/  LDL R24, [R1+0x40] ;  /* 0x0000400001187983 */ /* 0x002f280000100800 */
[----:B------:R-:W4:Y:S04]  /*60c70*/  LDL R25, [R1+0x44] ;  /* 0x0000440001197983 */ /* 0x000f280000100800 */
[----:B------:R-:W5:Y:S01]  /*60c80*/  LDL.LU R14, [R1+0x1424] ;  /* 0x00142400010e7983 */ /* 0x000f620000300800 */
[----:B------:R-:W-:-:S03]  /*60c90*/  MOV R27, R15 ;  /* 0x0000000f001b7202 */ /* 0x000fc60000000f00 */
[----:B------:R-:W5:Y:S04]  /*60ca0*/  LDL.LU R15, [R1+0x1420] ;  /* 0x00142000010f7983 */ /* 0x000f680000300800 */
[----:B------:R-:W-:Y:S04]  /*60cb0*/  STL.64 [R1+0x190], R8 ;  /* 0x0001900801007387 */ /* 0x000fe80000100a00 */
[----:B------:R-:W-:Y:S04]  /*60cc0*/  STL.64 [R1+0x198], R10 ;  /* 0x0001980a01007387 */ /* 0x000fe80000100a00 */
[----:B------:R-:W0:Y:S04]  /*60cd0*/  LDSM.16.M88.4 R8, [R0+UR7+0x63080] ;  /* 0x063080070008783b */ /* 0x000e280008000200 */
[----:B0-----:R-:W-:Y:S04]  /*60ce0*/  STL.64 [R1+0x20], R8 ;  /* 0x0000200801007387 */ /* 0x001fe80000100a00 */
[----:B------:R0:W-:Y:S04]  /*60cf0*/  STL.64 [R1+0x28], R10 ;  /* 0x0000280a01007387 */ /* 0x0001e80000100a00 */
[----:B0-----:R-:W2:Y:S04]  /*60d00*/  LDL.LU.64 R10, [R1+0x1418] ;  /* 0x00141800010a7983 */ /* 0x001ea80000300a00 */
[----:B------:R-:W3:Y:S02]  /*60d10*/  LDL.LU.64 R8, [R1+0x1410] ;  /* 0x0014100001087983 */ /* 0x000ee40000300a00 */
[----:B---3--:R-:W-:-:S15]  /*60d20*/  HMMA.16816.F32.BF16 R4, R16, R8, R4 ;  /* 0x000000081004723c */ /* 0x008fde0000041804 */
[----:B------:R-:W-:-:S04]  /*60d30*/  NOP ;  /* 0x0000000000007918 */ /* 0x000fc80000000000 */
[----:B------:R-:W-:Y:S04]  /*60d40*/  STL.64 [R1+0x180], R4 ;  /* 0x0001800401007387 */ /* 0x000fe80000100a00 */
[----:B------:R0:W-:Y:S04]  /*60d50*/  STL.64 [R1+0x188], R6 ;  /* 0x0001880601007387 */ /* 0x0001e80000100a00 */
[----:B0-----:R-:W3:Y:S04]  /*60d60*/  LDL.LU.64 R6, [R1+0x1408] ;  /* 0x0014080001067983 */ /* 0x001ee80000300a00 */
[----:B------:R-:W2:Y:S02]  /*60d70*/  LDL.LU.64 R4, [R1+0x1400] ;  /* 0x0014000001047983 */ /* 0x000ea40000300a00 */
[----:B--2---:R-:W-:Y:S02]  /*60d80*/  HMMA.16816.F32.BF16 R16, R16, R4, R20 ;  /* 0x000000041010723c */ /* 0x004fe40000041814 */
[----:B------:R-:W4:Y:S04]  /*60d90*/  LDL.LU.64 R22, [R1+0x13f8] ;  /* 0x0013f80001167983 */ /* 0x000f280000300a00 */
[----:B------:R-:W4:-:S13]  /*60da0*/  LDL.LU.64 R20, [R1+0x13f0] ;  /* 0x0013f00001147983 */ /* 0x000f1a0000300a00 */
[----:B------:R-:W-:Y:S04]  /*60db0*/  STL.64 [R1+0x160], R16 ;  /* 0x0001601001007387 */ /* 0x000fe80000100a00 */
[----:B------:R0:W-:Y:S04]  /*60dc0*/  STL.64 [R1+0x168], R18 ;  /* 0x0001681201007387 */ /* 0x0001e80000100a00 */
[----:B0-----:R-:W2:Y:S04]  /*60dd0*/  LDL.LU.64 R18, [R1+0x13e8] ;  /* 0x0013e80001127983 */ /* 0x001ea80000300a00 */
[----:B------:R-:W4:Y:S02]  /*60de0*/  LDL.LU.64 R16, [R1+0x13e0] ;  /* 0x0013e00001107983 */ /* 0x000f240000300a00 */
[----:B----4-:R-:W-:-:S15]  /*60df0*/  HMMA.16816.F32.BF16 R20, R24, R16, R20 ;  /* 0x000000101814723c */ /* 0x010fde0000041814 */
[----:B------:R-:W-:-:S04]  /*60e00*/  NOP ;  /* 0x0000000000007918 */ /* 0x000fc80000000000 */
        /* <DEDUP_REMOVED lines=9> */
[----:B------:R-:W4:Y:S04]  /*60ea0*/  LDL.LU.64 R20, [R1+0x13c0] ;  /* 0x0013c00001147983 */ /* 0x000f280000300a00 */
[----:B-----5:R-:W-:Y:S04]  /*60eb0*/  STL.64 [R1+0x1370], R14 ;  /* 0x0013700e01007387 */ /* 0x020fe80000100a00 */
[----:B------:R0:W-:Y:S04]  /*60ec0*/  STL.64 [R1+0x1368], R12 ;  /* 0x0013680c01007387 */ /* 0x0001e80000100a00 */
[----:B0-----:R-:W5:Y:S04]  /*60ed0*/  LDL.LU R12, [R1+0x110] ;  /* 0x00011000010c7983 */ /* 0x001f680000300800 */
[----:B------:R-:W5:Y:S04]  /*60ee0*/  LDL.LU R13, [R1+0x114] ;  /* 0x00011400010d7983 */ /* 0x000f680000300800 */
[----:B------:R-:W5:Y:S04]  /*60ef0*/  LDL.LU R14, [R1+0x118] ;  /* 0x00011800010e7983 */ /* 0x000f680000300800 */
[----:B------:R-:W5:Y:S04]  /*60f00*/  LDL.LU R15, [R1+0x11c] ;  /* 0x00011c00010f7983 */ /* 0x000f680000300800 */
[----:B------:R-:W-:Y:S04]  /*60f10*/  STL.64 [R1+0x1360], R10 ;  /* 0x0013600a01007387 */ /* 0x000fe80000100a00 */
[----:B------:R-:W-:Y:S01]  /*60f20*/  STL.64 [R1+0x1358], R8 ;  /* 0x0013580801007387 */ /* 0x000fe20000100a00 */
[----:B----4-:R-:W-:-:S15]  /*60f30*/  HMMA.16816.F32.BF16 R20, R24, R8, R20 ;  /* 0x000000081814723c */ /* 0x010fde0000041814 */
[----:B------:R-:W-:-:S04]  /*60f40*/  NOP ;  /* 0x0000000000007918 */ /* 0x000fc80000000000 */
[----:B------:R0:W-:Y:S04]  /*60f50*/  STL.64 [R1+0x130], R20 ;  /* 0x0001301401007387 */ /* 0x0001e80000100a00 */
[----:B------:R1:W-:Y:S04]  /*60f60*/  STL.64 [R1+0x138], R22 ;  /* 0x0001381601007387 */ /* 0x0003e80000100a00 */
[----:B0-----:R-:W4:Y:S04]  /*60f70*/  LDL.LU R20, [R1] ;  /* 0x0000000001147983 */ /* 0x001f280000300800 */
[----:B------:R-:W4:Y:S01]  /*60f80*/  LDL.LU R21, [R1+0x4] ;  /* 0x0000040001157983 */ /* 0x000f220000300800 */
[----:B-----5:R-:W-:Y:S01]  /*60f90*/  HMMA.16816.F32.BF16 R8, R24, R4, R12 ;  /* 0x000000041808723c */ /* 0x020fe2000004180c */
[----:B-1----:R-:W-:Y:S01]  /*60fa0*/  IMAD.MOV.U32 R22, RZ, RZ, R28 ;  /* 0x000000ffff167224 */ /* 0x002fe200078e001c */
[----:B------:R-:W-:Y:S01]  /*60fb0*/  MOV R23, R29 ;  /* 0x0000001d00177202 */ /* 0x000fe20000000f00 */
[----:B------:R-:W5:Y:S04]  /*60fc0*/  LDL.LU R28, [R1+0x13b8] ;  /* 0x0013b800011c7983 */ /* 0x000f680000300800 */
[----:B------:R-:W2:Y:S04]  /*60fd0*/  LDL.LU R29, [R1+0x13b4] ;  /* 0x0013b400011d7983 */ /* 0x000ea80000300800 */
[----:B------:R-:W-:Y:S04]  /*60fe0*/  STL.64 [R1+0x12e0], R22 ;  /* 0x0012e01601007387 */ /* 0x000fe80000100a00 */
[----:B----4-:R-:W-:Y:S04]  /*60ff0*/  STL.64 [R1+0x12d8], R20 ;  /* 0x0012d81401007387 */ /* 0x010fe80000100a00 */
[----:B---3--:R-:W-:Y:S04]  /*61000*/  STL.64 [R1+0x1350], R6 ;  /* 0x0013500601007387 */ /* 0x008fe80000100a00 */
[----:B------:R-:W-:Y:S04]  /*61010*/  STL.64 [R1+0x1348], R4 ;  /* 0x0013480401007387 */ /* 0x000fe80000100a00 */
[----:B------:R-:W-:Y:S04]  /*61020*/  STL.64 [R1+0x110], R8 ;  /* 0x0001100801007387 */ /* 0x000fe80000100a00 */
[----:B------:R-:W-:Y:S04]  /*61030*/  STL.64 [R1+0x118], R10 ;  /* 0x0001180a01007387 */ /* 0x000fe80000100a00 */
        /* <DEDUP_REMOVED lines=11> */
[----:B------:R-:W-:-:S02]  /*610f0*/  MOV R23, R3 ;  /* 0x0000000300177202 */ /* 0x000fc40000000f00 */
[----:B----4-:R-:W-:Y:S04]  /*61100*/  STL.64 [R1+0x1280], R26 ;  /* 0x0012801a01007387 */ /* 0x010fe80000100a00 */
[----:B---3--:R0:W-:Y:S04]  /*61110*/  STL.64 [R1+0x1278], R24 ;  /* 0x0012781801007387 */ /* 0x0081e80000100a00 */
[----:B0-----:R-:W3:Y:S04]  /*61120*/  LDL.LU R24, [R1+0x420] ;  /* 0x0004200001187983 */ /* 0x001ee80000300800 */
[----:B------:R-:W3:Y:S04]  /*61130*/  LDL.LU R25, [R1+0x424] ;  /* 0x0004240001197983 */ /* 0x000ee80000300800 */
[----:B------:R-:W4:Y:S04]  /*61140*/  LDL.LU R26, [R1+0x428] ;  /* 0x00042800011a7983 */ /* 0x000f280000300800 */
[----:B------:R-:W4:Y:S01]  /*61150*/  LDL.LU R27, [R1+0x42c] ;  /* 0x00042c00011b7983 */ /* 0x000f220000300800 */
[----:B--2---:R-:W-:Y:S01]  /*61160*/  IMAD.MOV.U32 R20, RZ, RZ, R18 ;  /* 0x000000ffff147224 */ /* 0x004fe200078e0012 */
[----:B------:R-:W-:-:S02]  /*61170*/  MOV R21, R19 ;  /* 0x0000001300157202 */ /* 0x000fc40000000f00 */
[----:B------:R-:W2:Y:S04]  /*61180*/  LDL.LU R18, [R1+0x13b0] ;  /* 0x0013b00001127983 */ /* 0x000ea80000300800 */
[----:B------:R-:W2:Y:S04]  /*61190*/  LDL.LU R19, [R1+0x13ac] ;  /* 0x0013ac0001137983 */ /* 0x000ea80000300800 */
        /* <DEDUP_REMOVED lines=8> */
[----:B--2---:R-:W-:-:S03]  /*61220*/  IMAD.MOV.U32 R27, RZ, RZ, R2 ;  /* 0x000000ffff1b7224 */ /* 0x004fc600078e0002 */
[----:B------:R-:W2:Y:S04]  /*61230*/  LDL.LU R2, [R1+0x13a4] ;  /* 0x0013a40001027983 */ /* 0x000ea80000300800 */
        /* <DEDUP_REMOVED lines=10> */
[----:B------:R-:W4:Y:S01]  /*612e0*/  LDL.LU R26, [R1+0x458] ;  /* 0x00045800011a7983 */ /* 0x000f220000300800 */
[----:B--2---:R-:W-:Y:S01]  /*612f0*/  MOV R27, R2 ;  /* 0x00000002001b7202 */ /* 0x004fe20000000f00 */
[----:B------:R-:W-:-:S02]  /*61300*/  IMAD.MOV.U32 R20, RZ, RZ, R19 ;  /* 0x000000ffff147224 */ /* 0x000fc400078e0013 */
[----:B------:R-:W2:Y:S04]  /*61310*/  LDL.LU R2, [R1+0x13a0] ;  /* 0x0013a00001027983 */ /* 0x000ea80000300800 */
[----:B------:R-:W2:Y:S01]  /*61320*/  LDL.LU R19, [R1+0x139c] ;  /* 0x00139c0001137983 */ /* 0x000ea20000300800 */
[----:B------:R-:W-:-:S03]  /*61330*/  MOV R21, R18 ;  /* 0x0000001200157202 */ /* 0x000fc60000000f00 */
[----:B------:R-:W2:Y:S04]  /*61340*/  LDL.LU R18, [R1+0x1398] ;  /* 0x0013980001127983 */ /* 0x000ea80000300800 */
        /* <DEDUP_REMOVED lines=18> */
[----:B----4-:R-:W-:Y:S04]  /*61470*/  STL.64 [R1+0x12f0], R26 ;  /* 0x0012f01a01007387 */ /* 0x010fe80000100a00 */
[----:B---3--:R0:W-:Y:S04]  /*61480*/  STL.64 [R1+0x12e8], R24 ;  /* 0x0012e81801007387 */ /* 0x0081e80000100a00 */
[----:B0-----:R-:W3:Y:S01]  /*61490*/  LDL.LU R24, [R1+0x90] ;  /* 0x0000900001187983 */ /* 0x001ee20000300800 */
[----:B--2---:R-:W-:Y:S01]  /*614a0*/  MOV R26, R19 ;  /* 0x00000013001a7202 */ /* 0x004fe20000000f00 */
[----:B------:R-:W-:-:S02]  /*614b0*/  IMAD.MOV.U32 R27, RZ, RZ, R2 ;  /* 0x000000ffff1b7224 */ /* 0x000fc400078e0002 */
[----:B------:R-:W-:Y:S02]  /*614c0*/  IMAD.MOV.U32 R25, RZ, RZ, R18 ;  /* 0x000000ffff197224 */ /* 0x000fe400078e0012 */
[----:B------:R-:W2:Y:S04]  /*614d0*/  LDL.LU R18, [R1+0x1394] ;  /* 0x0013940001127983 */ /* 0x000ea80000300800 */
[----:B------:R-:W4:Y:S04]  /*614e0*/  LDL.LU R19, [R1+0x1390] ;  /* 0x0013900001137983 */ /* 0x000f280000300800 */
[----:B------:R-:W2:Y:S04]  /*614f0*/  LDL.LU R2, [R1+0x138c] ;  /* 0x00138c0001027983 */ /* 0x000ea80000300800 */
[----:B------:R-:W-:Y:S04]  /*61500*/  STL.64 [R1+0x1300], R26 ;  /* 0x0013001a01007387 */ /* 0x000fe80000100a00 */
[----:B---3--:R0:W-:Y:S04]  /*61510*/  STL.64 [R1+0x12f8], R24 ;  /* 0x0012f81801007387 */ /* 0x0081e80000100a00 */
[----:B0-----:R-:W3:Y:S04]  /*61520*/  LDL.LU R24, [R1+0xa0] ;  /* 0x0000a00001187983 */ /* 0x001ee80000300800 */
[----:B------:R-:W3:Y:S04]  /*61530*/  LDL.LU R25, [R1+0xa4] ;  /* 0x0000a40001197983 */ /* 0x000ee80000300800 */
[----:B------:R-:W2:Y:S04]  /*61540*/  LDL.LU R26, [R1+0xa8] ;  /* 0x0000a800011a7983 */ /* 0x000ea80000300800 */
[----:B------:R-:W2:Y:S04]  /*61550*/  LDL.LU R27, [R1+0xac] ;  /* 0x0000ac00011b7983 */ /* 0x000ea80000300800 */
[----:B--2---:R-:W-:Y:S04]  /*61560*/  STL.64 [R1+0x1310], R26 ;  /* 0x0013101a01007387 */ /* 0x004fe80000100a00 */
[----:B---3--:R0:W-:Y:S04]  /*61570*/  STL.64 [R1+0x1308], R24 ;  /* 0x0013081801007387 */ /* 0x0081e80000100a00 */
[----:B0-----:R-:W2:Y:S01]  /*61580*/  LDL.LU R24, [R1+0xb0] ;  /* 0x0000b00001187983 */ /* 0x001ea20000300800 */
[----:B----4-:R-:W-:Y:S01]  /*61590*/  IMAD.MOV.U32 R26, RZ, RZ, R19 ;  /* 0x000000ffff1a7224 */ /* 0x010fe200078e0013 */
[----:B------:R-:W-:-:S02]  /*615a0*/  MOV R27, R18 ;  /* 0x00000012001b7202 */ /* 0x000fc40000000f00 */
[----:B------:R-:W-:Y:S02]  /*615b0*/  MOV R25, R2 ;  /* 0x0000000200197202 */ /* 0x000fe40000000f00 */
[----:B------:R-:W3:Y:S04]  /*615c0*/  LDL.LU R2, [R1+0x1388] ;  /* 0x0013880001027983 */ /* 0x000ee80000300800 */
[----:B------:R-:W4:Y:S04]  /*615d0*/  LDL.LU R19, [R1+0x1384] ;  /* 0x0013840001137983 */ /* 0x000f280000300800 */
[----:B------:R-:W3:Y:S04]  /*615e0*/  LDL.LU R18, [R1+0x1380] ;  /* 0x0013800001127983 */ /* 0x000ee80000300800 */
[----:B------:R-:W-:Y:S01]  /*615f0*/  STL.64 [R1+0x1320], R26 ;  /* 0x0013201a01007387 */ /* 0x000fe20000100a00 */
[----:B------:R-:W-:Y:S01]  /*61600*/  IMAD.MOV.U32 R22, RZ, RZ, R29 ;  /* 0x000000ffff167224 */ /* 0x000fe200078e001d */
[----:B-----5:R-:W-:-:S02]  /*61610*/  MOV R23, R28 ;  /* 0x0000001c00177202 */ /* 0x020fc40000000f00 */
[----:B--2---:R0:W-:Y:S04]  /*61620*/  STL.64 [R1+0x1318], R24 ;  /* 0x0013181801007387 */ /* 0x0041e80000100a00 */
[----:B0-----:R-:W2:Y:S04]  /*61630*/  LDL.LU R24, [R1+0xc0] ;  /* 0x0000c00001187983 */ /* 0x001ea80000300800 */
[----:B------:R-:W2:Y:S04]  /*61640*/  LDL.LU R25, [R1+0xc4] ;  /* 0x0000c40001197983 */ /* 0x000ea80000300800 */
[----:B------:R-:W5:Y:S04]  /*61650*/  LDL.LU R26, [R1+0xc8] ;  /* 0x0000c800011a7983 */ /* 0x000f680000300800 */
[----:B------:R-:W5:Y:S01]  /*61660*/  LDL.LU R27, [R1+0xcc] ;  /* 0x0000cc00011b7983 */ /* 0x000f620000300800 */
[----:B------:R-:W-:Y:S03]  /*61670*/  HMMA.16816.F32.BF16 R12, R20, R16, R12 ;  /* 0x00000010140c723c */ /* 0x000fe6000004180c */
[----:B-----5:R4:W-:Y:S04]  /*61680*/  STL.64 [R1+0x1340], R26 ;  /* 0x0013401a01007387 */ /* 0x0209e80000100a00 */
[----:B--2---:R0:W-:Y:S01]  /*61690*/  STL.64 [R1+0x1338], R24 ;  /* 0x0013381801007387 */ /* 0x0041e20000100a00 */
[----:B----4-:R-:W-:-:S03]  /*616a0*/  MOV R26, R19 ;  /* 0x00000013001a7202 */ /* 0x010fc60000000f00 */
[----:B0-----:R-:W2:Y:S01]  /*616b0*/  LDL.LU R24, [R1+0x5a0] ;  /* 0x0005a00001187983 */ /* 0x001ea20000300800 */
[----:B---3--:R-:W-:-:S03]  /*616c0*/  IMAD.MOV.U32 R25, RZ, RZ, R18 ;  /* 0x000000ffff197224 */ /* 0x008fc600078e0012 */
[----:B------:R-:W3:Y:S04]  /*616d0*/  LDL.LU R18, [R1+0x137c] ;  /* 0x00137c0001127983 */ /* 0x000ee80000300800 */
[----:B------:R-:W3:Y:S04]  /*616e0*/  LDL.LU R19, [R1+0x1378] ;  /* 0x0013780001137983 */ /* 0x000ee80000300800 */
[----:B------:R-:W-:Y:S04]  /*616f0*/  STL.64 [R1+0x100], R12 ;  /* 0x0001000c01007387 */ /* 0x000fe80000100a00 */
[----:B------:R0:W-:Y:S04]  /*61700*/  STL.64 [R1+0x108], R14 ;  /* 0x0001080e01007387 */ /* 0x0001e80000100a00 */
[----:B0-----:R-:W4:Y:S04]  /*61710*/  LDL.LU.64 R14, [R1+0x1370] ;  /* 0x00137000010e7983 */ /* 0x001f280000300a00 */
[----:B------:R-:W5:Y:S02]  /*61720*/  LDL.LU.64 R12, [R1+0x1368] ;  /* 0x00136800010c7983 */ /* 0x000f640000300a00 */
[----:B-----5:R-:W-:-:S15]  /*61730*/  HMMA.16816.F32.BF16 R8, R20, R12, R8 ;  /* 0x0000000c1408723c */ /* 0x020fde0000041808 */
[----:B------:R-:W-:-:S04]  /*61740*/  NOP ;  /* 0x0000000000007918 */ /* 0x000fc80000000000 */
[----:B------:R-:W-:Y:S04]  /*61750*/  STL.64 [R1+0xf0], R8 ;  /* 0x0000f00801007387 */ /* 0x000fe80000100a00 */
[----:B------:R-:W-:Y:S04]  /*61760*/  STL.64 [R1+0xf8], R10 ;  /* 0x0000f80a01007387 */ /* 0x000fe80000100a00 */
[----:B------:R-:W0:Y:S02]  /*61770*/  LDSM.16.M88.4 R8, [R0+UR7+0x64080] ;  /* 0x064080070008783b */ /* 0x000e240008000200 */
[----:B0-----:R-:W-:-:S02]  /*61780*/  MOV R28, R10 ;  /* 0x0000000a001c7202 */ /* 0x001fc40000000f00 */
[----:B------:R0:W-:Y:S01]  /*61790*/  STL.64 [R1+0x80], R8 ;  /* 0x0000800801007387 */ /* 0x0001e20000100a00 */
[----:B------:R-:W-:-:S03]  /*617a0*/  IMAD.MOV.U32 R29, RZ, RZ, R11 ;  /* 0x000000ffff1d7224 */ /* 0x000fc600078e000b */
[----:B------:R-:W5:Y:S04]  /*617b0*/  LDL.LU.64 R10, [R1+0x1360] ;  /* 0x00136000010a7983 */ /* 0x000f680000300a00 */
[----:B0-----:R-:W2:Y:S02]  /*617c0*/  LDL.LU.64 R8, [R1+0x1358] ;  /* 0x0013580001087983 */ /* 0x001ea40000300a00 */
[----:B--2---:R-:W-:-:S15]  /*617d0*/  HMMA.16816.F32.BF16 R4, R20, R8, R4 ;  /* 0x000000081404723c */ /* 0x004fde0000041804 */
[----:B------:R-:W-:-:S04]  /*617e0*/  NOP ;  /* 0x0000000000007918 */ /* 0x000fc80000000000 */
[----:B------:R-:W-:Y:S04]  /*617f0*/  STL.64 [R1+0xe0], R4 ;  /* 0x0000e00401007387 */ /* 0x000fe80000100a00 */
[----:B------:R0:W-:Y:S04]  /*61800*/  STL.64 [R1+0xe8], R6 ;  /* 0x0000e80601007387 */ /* 0x0001e80000100a00 */
[----:B0-----:R-:W2:Y:S04]  /*61810*/  LDL.LU.64 R6, [R1+0x1350] ;  /* 0x0013500001067983 */ /* 0x001ea80000300a00 */
[----:B------:R-:W2:Y:S01]  /*61820*/  LDL.LU.64 R4, [R1+0x1348] ;  /* 0x0013480001047983 */ /* 0x000ea20000300a00 */
[----:B------:R-:W-:-:S07]  /*61830*/  IMAD.MOV.U32 R27, RZ, RZ, R2 ;  /* 0x000000ffff1b7224 */ /* 0x000fce00078e0002 */
        /* <DEDUP_REMOVED lines=15> */
[----:B------:R-:W-:Y:S01]  /*61930*/  MOV R3, R26 ;  /* 0x0000001a00037202 */ /* 0x000fe20000000f00 */
[----:B------:R0:W-:Y:S01]  /*61940*/  STL.64 [R1+0xb0], R24 ;  /* 0x0000b01801007387 */ /* 0x0001e20000100a00 */
[----:B------:R-:W-:-:S03]  /*61950*/  IMAD.MOV.U32 R2, RZ, RZ, R27 ;  /* 0x000000ffff027224 */ /* 0x000fc600078e001b */
[----:B------:R-:W2:Y:S04]  /*61960*/  LDL.LU.64 R26, [R1+0x1310] ;  /* 0x00131000011a7983 */ /* 0x000ea80000300a00 */
[----:B0-----:R-:W2:Y:S02]  /*61970*/  LDL.LU.64 R24, [R1+0x1308] ;  /* 0x0013080001187983 */ /* 0x001ea40000300a00 */
        /* <DEDUP_REMOVED lines=54> */
[----:B------:R-:W3:Y:S02]  /*61ce0*/  LDL.LU R15, [R1+0x40c] ;  /* 0x00040c00010f7983 */ /* 0x000ee40000300800 */
[C---:B---3--:R-:W-:Y:S08]  /*61cf0*/  HMMA.16816.F32.BF16 R12, R20.reuse, R10, R12 ;  /* 0x0000000a140c723c */ /* 0x048ff0000004180c */
[----:B--2---:R-:W-:Y:S11]  /*61d00*/  HMMA.16816.F32.BF16 R20, R20, R6, R24 ;  /* 0x000000061414723c */ /* 0x004ff60000041818 */
[----:B------:R0:W-:Y:S04]  /*61d10*/  STL.64 [R1+0x400], R12 ;  /* 0x0004000c01007387 */ /* 0x0001e80000100a00 */
[----:B------:R1:W-:Y:S04]  /*61d20*/  STL.64 [R1+0x408], R14 ;  /* 0x0004080e01007387 */ /* 0x0003e80000100a00 */
[----:B0-----:R-:W2:Y:S04]  /*61d30*/  LDL.LU R12, [R1+0x3e0] ;  /* 0x0003e000010c7983 */ /* 0x001ea80000300800 */
[----:B------:R-:W2:Y:S04]  /*61d40*/  LDL.LU R13, [R1+0x3e4] ;  /* 0x0003e400010d7983 */ /* 0x000ea80000300800 */
[----:B-1----:R-:W2:Y:S04]  /*61d50*/  LDL.LU R14, [R1+0x3e8] ;  /* 0x0003e800010e7983 */ /* 0x002ea80000300800 */
[----:B------:R-:W2:Y:S04]  /*61d60*/  LDL.LU R15, [R1+0x3ec] ;  /* 0x0003ec00010f7983 */ /* 0x000ea80000300800 */
[----:B------:R0:W-:Y:S04]  /*61d70*/  STL.64 [R1+0x1248], R10 ;  /* 0x0012480a01007387 */ /* 0x0001e80000100a00 */
[----:B------:R-:W3:Y:S04]  /*61d80*/  LDL.LU R8, [R1+0x3d0] ;  /* 0x0003d00001087983 */ /* 0x000ee80000300800 */
[----:B------:R-:W3:Y:S04]  /*61d90*/  LDL.LU R9, [R1+0x3d4] ;  /* 0x0003d40001097983 */ /* 0x000ee80000300800 */
[----:B0-----:R-:W3:Y:S04]  /*61da0*/  LDL.LU R10, [R1+0x3d8] ;  /* 0x0003d800010a7983 */ /* 0x001ee80000300800 */
[----:B------:R-:W3:Y:S04]  /*61db0*/  LDL.LU R11, [R1+0x3dc] ;  /* 0x0003dc00010b7983 */ /* 0x000ee80000300800 */
[----:B------:R-:W2:Y:S04]  /*61dc0*/  LDL.LU.64 R26, [R1+0x1260] ;  /* 0x00126000011a7983 */ /* 0x000ea80000300a00 */
[----:B------:R-:W2:Y:S04]  /*61dd0*/  LDL.LU.64 R24, [R1+0x1258] ;  /* 0x0012580001187983 */ /* 0x000ea80000300a00 */
[----:B------:R0:W-:Y:S04]  /*61de0*/  STL.64 [R1+0x1240], R6 ;  /* 0x0012400601007387 */ /* 0x0001e80000100a00 */
[----:B------:R-:W4:Y:S04]  /*61df0*/  LDL.LU R4, [R1+0x3c0] ;  /* 0x0003c00001047983 */ /* 0x000f280000300800 */
[----:B------:R1:W-:Y:S04]  /*61e00*/  STL.64 [R1+0x3f0], R20 ;  /* 0x0003f01401007387 */ /* 0x0003e80000100a00 */
[----:B------:R5:W-:Y:S04]  /*61e10*/  STL.64 [R1+0x3f8], R22 ;  /* 0x0003f81601007387 */ /* 0x000be80000100a00 */
[----:B------:R-:W4:Y:S04]  /*61e20*/  LDL.LU R5, [R1+0x3c4] ;  /* 0x0003c40001057983 */ /* 0x000f280000300800 */
[----:B0-----:R-:W4:Y:S04]  /*61e30*/  LDL.LU R6, [R1+0x3c8] ;  /* 0x0003c80001067983 */ /* 0x001f280000300800 */
[----:B------:R-:W4:Y:S04]  /*61e40*/  LDL.LU R7, [R1+0x3cc] ;  /* 0x0003cc0001077983 */ /* 0x000f280000300800 */
[----:B-1----:R-:W2:Y:S04]  /*61e50*/  LDL.LU R20, [R1+0x70] ;  /* 0x0000700001147983 */ /* 0x002ea80000300800 */
[----:B------:R-:W2:Y:S04]  /*61e60*/  LDL.LU R21, [R1+0x74] ;  /* 0x0000740001157983 */ /* 0x000ea80000300800 */
[----:B-----5:R-:W5:Y:S04]  /*61e70*/  LDL.LU R22, [R1+0x78] ;  /* 0x0000780001167983 */ /* 0x020f680000300800 */
[----:B------:R-:W5:Y:S04]  /*61e80*/  LDL.LU R23, [R1+0x7c] ;  /* 0x00007c0001177983 */ /* 0x000f680000300800 */
[----:B-----5:R-:W-:Y:S04]  /*61e90*/  STL.64 [R1+0x1218], R22 ;  /* 0x0012181601007387 */ /* 0x020fe80000100a00 */
[----:B--2---:R0:W-:Y:S04]  /*61ea0*/  STL.64 [R1+0x1210], R20 ;  /* 0x0012101401007387 */ /* 0x0041e80000100a00 */
[----:B0-----:R-:W2:Y:S04]  /*61eb0*/  LDL.LU R20, [R1+0x120] ;  /* 0x0001200001147983 */ /* 0x001ea80000300800 */
[----:B------:R-:W2:Y:S04]  /*61ec0*/  LDL.LU R21, [R1+0x124] ;  /* 0x0001240001157983 */ /* 0x000ea80000300800 */
[----:B------:R-:W5:Y:S04]  /*61ed0*/  LDL.LU R22, [R1+0x128] ;  /* 0x0001280001167983 */ /* 0x000f680000300800 */
[----:B------:R-:W5:Y:S01]  /*61ee0*/  LDL.LU R23, [R1+0x12c] ;  /* 0x00012c0001177983 */ /* 0x000f620000300800 */
[C---:B------:R-:W-:Y:S03]  /*61ef0*/  HMMA.16816.F32.BF16 R12, R24.reuse, R18, R12 ;  /* 0x00000012180c723c */ /* 0x040fe6000004180c */
[----:B-----5:R-:W-:Y:S04]  /*61f00*/  STL.64 [R1+0x1228], R22 ;  /* 0x0012281601007387 */ /* 0x020fe80000100a00 */
        /* <DEDUP_REMOVED lines=11> */
[----:B------:R-:W-:Y:S04]  /*61fc0*/  STL.64 [R1+0x3e0], R12 ;  /* 0x0003e00c01007387 */ /* 0x000fe80000100a00 */
[----:B------:R0:W-:Y:S04]  /*61fd0*/  STL.64 [R1+0x3e8], R14 ;  /* 0x0003e80e01007387 */ /* 0x0001e80000100a00 */
[----:B0-----:R-:W3:Y:S02]  /*61fe0*/  LDL.LU.64 R14, [R1+0x1250] ;  /* 0x00125000010e7983 */ /* 0x001ee40000300a00 */
[----:B---3--:R-:W-:-:S15]  /*61ff0*/  HMMA.16816.F32.BF16 R8, R24, R14, R8 ;  /* 0x0000000e1808723c */ /* 0x008fde0000041808 */
[----:B------:R-:W-:-:S04]  /*62000*/  NOP ;  /* 0x0000000000007918 */ /* 0x000fc80000000000 */
[----:B------:R-:W-:Y:S04]  /*62010*/  STL.64 [R1+0x3d0], R8 ;  /* 0x0003d00801007387 */ /* 0x000fe80000100a00 */
[----:B------:R0:W-:Y:S04]  /*62020*/  STL.64 [R1+0x3d8], R10 ;  /* 0x0003d80a01007387 */ /* 0x0001e80000100a00 */
[----:B0-----:R-:W4:Y:S02]  /*62030*/  LDL.LU.64 R10, [R1+0x1248] ;  /* 0x00124800010a7983 */ /* 0x001f240000300a00 */
[----:B----4-:R-:W-:-:S15]  /*62040*/  HMMA.16816.F32.BF16 R4, R24, R10, R4 ;  /* 0x0000000a1804723c */ /* 0x010fde0000041804 */
[----:B------:R-:W-:-:S04]  /*62050*/  NOP ;  /* 0x0000000000007918 */ /* 0x000fc80000000000 */
[----:B------:R-:W-:Y:S04]  /*62060*/  STL.64 [R1+0x3c0], R4 ;  /* 0x0003c00401007387 */ /* 0x000fe80000100a00 */
[----:B------:R0:W-:Y:S04]  /*62070*/  STL.64 [R1+0x3c8], R6 ;  /* 0x0003c80601007387 */ /* 0x0001e80000100a00 */
[----:B0-----:R-:W2:Y:S02]  /*62080*/  LDL.LU.64 R6, [R1+0x1240] ;  /* 0x0012400001067983 */ /* 0x001ea40000300a00 */
        /* <DEDUP_REMOVED lines=37> */
[----:B0-----:R0:W-:Y:S04]  /*622e0*/  STL.64 [R1+0x11c8], R22 ;  /* 0x0011c81601007387 */ /* 0x0011e80000100a00 */
[----:B------:R1:W-:Y:S01]  /*622f0*/  STL.64 [R1+0x11c0], R20 ;  /* 0x0011c01401007387 */ /* 0x0003e20000100a00 */
[----:B0-----:R-:W-:-:S03]  /*62300*/  MOV R22, R28 ;  /* 0x0000001c00167202 */ /* 0x001fc60000000f00 */
[----:B-1----:R-:W4:Y:S04]  /*62310*/  LDL.LU R20, [R1+0x80] ;  /* 0x0000800001147983 */ /* 0x002f280000300800 */
[----:B------:R-:W4:Y:S04]  /*62320*/  LDL.LU R21, [R1+0x84] ;  /* 0x0000840001157983 */ /* 0x000f280000300800 */
[----:B------:R-:W2:Y:S01]  /*62330*/  LDL.LU R28, [R1+0x120c] ;  /* 0x00120c00011c7983 */ /* 0x000ea20000300800 */
[----:B------:R-:W-:-:S03]  /*62340*/  IMAD.MOV.U32 R23, RZ, RZ, R29 ;  /* 0x000000ffff177224 */ /* 0x000fc600078e001d */
[----:B------:R-:W3:Y:S04]  /*62350*/  LDL.LU R29, [R1+0x1208] ;  /* 0x00120800011d7983 */ /* 0x000ee80000300800 */
[----:B------:R-:W4:Y:S04]  /*62360*/  LDL.LU.64 R18, [R1+0x1200] ;  /* 0x0012000001127983 */ /* 0x000f280000300a00 */
[----:B------:R-:W-:Y:S04]  /*62370*/  STL.64 [R1+0x380], R24 ;  /* 0x0003801801007387 */ /* 0x000fe80000100a00 */
[----:B------:R-:W-:Y:S04]  /*62380*/  STL.64 [R1+0x388], R26 ;  /* 0x0003881a01007387 */ /* 0x000fe80000100a00 */
[----:B------:R-:W-:Y:S01]  /*62390*/  LDSM.16.M88.4 R24, [R0+UR7+0x66080] ;  /* 0x066080070018783b */ /* 0x000fe20008000200 */
[----:B----4-:R-:W-:Y:S03]  /*623a0*/  HMMA.16816.F32.BF16 R12, R20, R18, R12 ;  /* 0x00000012140c723c */ /* 0x010fe6000004180c */
[----:B------:R0:W-:Y:S04]  /*623b0*/  STL.64 [R1+0x11f0], R18 ;  /* 0x0011f01201007387 */ /* 0x0001e80000100a00 */
[----:B------:R-:W4:-:S12]  /*623c0*/  LDL.LU R16, [R1+0x1c0] ;  /* 0x0001c00001107983 */ /* 0x000f180000300800 */
[----:B------:R-:W-:Y:S04]  /*623d0*/  STL.64 [R1+0x560], R12 ;  /* 0x0005600c01007387 */ /* 0x000fe80000100a00 */
[----:B------:R-:W-:Y:S04]  /*623e0*/  STL.64 [R1+0x568], R14 ;  /* 0x0005680e01007387 */ /* 0x000fe80000100a00 */
[----:B------:R-:W1:Y:S04]  /*623f0*/  LDSM.16.M88.4 R12, [R0+UR7+0x67080] ;  /* 0x06708007000c783b */ /* 0x000e680008000200 */
[----:B------:R-:W4:Y:S04]  /*62400*/  LDL.LU R17, [R1+0x1c4] ;  /* 0x0001c40001117983 */ /* 0x000f280000300800 */
[----:B0-----:R-:W4:Y:S04]  /*62410*/  LDL.LU R18, [R1+0x1c8] ;  /* 0x0001c80001127983 */ /* 0x001f280000300800 */
[----:B------:R-:W4:Y:S04]  /*62420*/  LDL.LU R19, [R1+0x1cc] ;  /* 0x0001cc0001137983 */ /* 0x000f280000300800 */
[----:B-1----:R-:W-:Y:S04]  /*62430*/  STL.64 [R1+0x60], R12 ;  /* 0x0000600c01007387 */ /* 0x002fe80000100a00 */
[----:B------:R0:W-:Y:S04]  /*62440*/  STL.64 [R1+0x68], R14 ;  /* 0x0000680e01007387 */ /* 0x0001e80000100a00 */
[----:B0-----:R-:W4:Y:S04]  /*62450*/  LDL.LU.64 R14, [R1+0x11f8] ;  /* 0x0011f800010e7983 */ /* 0x001f280000300a00 */
[----:B------:R-:W-:Y:S04]  /*62460*/  STL.64 [R1+0x70], R24 ;  /* 0x0000701801007387 */ /* 0x000fe80000100a00 */
[----:B------:R-:W-:Y:S01]  /*62470*/  STL.64 [R1+0x78], R26 ;  /* 0x0000781a01007387 */ /* 0x000fe20000100a00 */
[----:B----4-:R-:W-:-:S15]  /*62480*/  HMMA.16816.F32.BF16 R16, R20, R14, R16 ;  /* 0x0000000e1410723c */ /* 0x010fde0000041810 */
[----:B------:R-:W-:-:S04]  /*62490*/  NOP ;  /* 0x0000000000007918 */ /* 0x000fc80000000000 */
[----:B------:R-:W-:Y:S04]  /*624a0*/  STL.64 [R1+0x550], R16 ;  /* 0x0005501001007387 */ /* 0x000fe80000100a00 */
[----:B------:R-:W-:Y:S04]  /*624b0*/  STL.64 [R1+0x558], R18 ;  /* 0x0005581201007387 */ /* 0x000fe80000100a00 */
[----:B------:R-:W-:Y:S04]  /*624c0*/  STL.64 [R1+0x1188], R26 ;  /* 0x0011881a01007387 */ /* 0x000fe80000100a00 */
[----:B------:R0:W-:Y:S04]  /*624d0*/  STL.64 [R1+0x1180], R24 ;  /* 0x0011801801007387 */ /* 0x0001e80000100a00 */
[----:B------:R-:W1:Y:S04]  /*624e0*/  LDSM.16.M88.4 R16, [R0+UR7+0x68080] ;  /* 0x068080070010783b */ /* 0x000e680008000200 */
        /* <DEDUP_REMOVED lines=34> */
[----:B-1----:R-:W-:Y:S04]  /*62710*/  STL.64 [R1+0x50], R16 ;  /* 0x0000501001007387 */ /* 0x002fe80000100a00 */
[----:B------:R-:W-:Y:S04]  /*62720*/  STL.64 [R1+0x58], R18 ;  /* 0x0000581201007387 */ /* 0x000fe80000100a00 */
[----:B------:R-:W0:Y:S02]  /*62730*/  LDSM.16.M88.4 R16, [R0+UR7+0x69080] ;  /* 0x069080070010783b */ /* 0x000e240008000200 */
[----:B0-----:R-:W-:Y:S01]  /*62740*/  MOV R5, R18 ;  /* 0x0000001200057202 */ /* 0x001fe20000000f00 */
[----:B------:R-:W-:-:S02]  /*62750*/  IMAD.MOV.U32 R4, RZ, RZ, R19 ;  /* 0x000000ffff047224 */ /* 0x000fc400078e0013 */
[----:B------:R-:W5:Y:S01]  /*62760*/  LDL.LU.64 R18, [R1+0x11f0] ;  /* 0x0011f00001127983 */ /* 0x000f620000300a00 */
[----:B------:R-:W-:Y:S01]  /*62770*/  MOV R9, R16 ;  /* 0x0000001000097202 */ /* 0x000fe20000000f00 */
[----:B------:R-:W-:Y:S01]  /*62780*/  IMAD.MOV.U32 R8, RZ, RZ, R17 ;  /* 0x000000ffff087224 */ /* 0x000fe200078e0011 */
[----:B----4-:R-:W-:-:S15]  /*62790*/  HMMA.16816.F32.BF16 R24, R20, R10, R24 ;  /* 0x0000000a1418723c */ /* 0x010fde0000041818 */
        /* <DEDUP_REMOVED lines=8> */
[----:B------:R-:W0:Y:S04]  /*62820*/  LDSM.16.M88.4 R24, [R0+UR7+0x6b080] ;  /* 0x06b080070018783b */ /* 0x000e280008000200 */
[----:B0-----:R-:W-:Y:S04]  /*62830*/  STL.64 [R1+0x20], R24 ;  /* 0x0000201801007387 */ /* 0x001fe80000100a00 */
[----:B------:R0:W-:Y:S04]  /*62840*/  STL.64 [R1+0x28], R26 ;  /* 0x0000281a01007387 */ /* 0x0001e80000100a00 */
[----:B0-----:R-:W4:Y:S04]  /*62850*/  LDL.LU.64 R26, [R1+0x11e8] ;  /* 0x0011e800011a7983 */ /* 0x001f280000300a00 */
[----:B------:R-:W4:Y:S02]  /*62860*/  LDL.LU.64 R24, [R1+0x11e0] ;  /* 0x0011e00001187983 */ /* 0x000f240000300a00 */
[----:B----4-:R-:W-:Y:S02]  /*62870*/  HMMA.16816.F32.BF16 R20, R20, R6, R24 ;  /* 0x000000061414723c */ /* 0x010fe40000041818 */
[----:B------:R-:W5:Y:S04]  /*62880*/  LDL.LU.64 R26, [R1+0x11d8] ;  /* 0x0011d800011a7983 */ /* 0x000f680000300a00 */
[----:B------:R-:W5:-:S13]  /*62890*/  LDL.LU.64 R24, [R1+0x11d0] ;  /* 0x0011d00001187983 */ /* 0x000f5a0000300a00 */
[----:B------:R-:W-:Y:S04]  /*628a0*/  STL.64 [R1+0x2c0], R20 ;  /* 0x0002c01401007387 */ /* 0x000fe80000100a00 */
[----:B------:R-:W-:Y:S04]  /*628b0*/  STL.64 [R1+0x2c8], R22 ;  /* 0x0002c81601007387 */ /* 0x000fe80000100a00 */
[----:B------:R-:W0:Y:S04]  /*628c0*/  LDSM.16.M88.4 R20, [R0+UR7+0x6c080] ;  /* 0x06c080070014783b */ /* 0x000e280008000200 */
[----:B0-----:R-:W-:Y:S04]  /*628d0*/  STL.64 [R1+0x10], R20 ;  /* 0x0000101401007387 */ /* 0x001fe80000100a00 */
[----:B------:R0:W-:Y:S04]  /*628e0*/  STL.64 [R1+0x18], R22 ;  /* 0x0000181601007387 */ /* 0x0001e80000100a00 */
[----:B0-----:R-:W5:Y:S04]  /*628f0*/  LDL.LU.64 R22, [R1+0x11c8] ;  /* 0x0011c80001167983 */ /* 0x001f680000300a00 */
[----:B------:R-:W5:Y:S02]  /*62900*/  LDL.LU.64 R20, [R1+0x11c0] ;  /* 0x0011c00001147983 */ /* 0x000f640000300a00 */
[----:B-----5:R-:W-:-:S15]  /*62910*/  HMMA.16816.F32.BF16 R24, R20, R18, R24 ;  /* 0x000000121418723c */ /* 0x020fde0000041818 */
        /* <DEDUP_REMOVED lines=17> */
[----:B----4-:R-:W-:Y:S02]  /*62a30*/  HMMA.16816.F32.BF16 R20, R20, R6, R24 ;  /* 0x000000061414723c */ /* 0x010fe40000041818 */
[----:B------:R-:W4:Y:S04]  /*62a40*/  LDL.LU.64 R26, [R1+0x1188] ;  /* 0x00118800011a7983 */ /* 0x000f280000300a00 */
[----:B------:R-:W4:-:S13]  /*62a50*/  LDL.LU.64 R24, [R1+0x1180] ;  /* 0x0011800001187983 */ /* 0x000f1a0000300a00 */
[----:B------:R0:W-:Y:S04]  /*62a60*/  STL.64 [R1+0x2b0], R20 ;  /* 0x0002b01401007387 */ /* 0x0001e80000100a00 */
[----:B------:R1:W-:Y:S04]  /*62a70*/  STL.64 [R1+0x2b8], R22 ;  /* 0x0002b81601007387 */ /* 0x0003e80000100a00 */
[----:B0-----:R-:W4:Y:S04]  /*62a80*/  LDL.LU R20, [R1+0x2a0] ;  /* 0x0002a00001147983 */ /* 0x001f280000300800 */
[----:B------:R-:W4:Y:S04]  /*62a90*/  LDL.LU R21, [R1+0x2a4] ;  /* 0x0002a40001157983 */ /* 0x000f280000300800 */
[----:B-1----:R-:W4:Y:S04]  /*62aa0*/  LDL.LU R22, [R1+0x2a8] ;  /* 0x0002a80001167983 */ /* 0x002f280000300800 */
[----:B------:R-:W4:Y:S02]  /*62ab0*/  LDL.LU R23, [R1+0x2ac] ;  /* 0x0002ac0001177983 */ /* 0x000f240000300800 */
[----:B----4-:R-:W-:Y:S02]  /*62ac0*/  HMMA.16816.F32.BF16 R20, R24, R18, R20 ;  /* 0x000000121814723c */ /* 0x010fe40000041814 */
[----:B------:R-:W0:-:S15]  /*62ad0*/  LDSM.16.M88.4 R24, [R0+UR7+0x6d080] ;  /* 0x06d080070018783b */ /* 0x000e1e0008000200 */
[----:B------:R-:W-:Y:S02]  /*62ae0*/  NOP ;  /* 0x0000000000007918 */ /* 0x000fe40000000000 */
[----:B------:R-:W-:Y:S04]  /*62af0*/  STL.64 [R1+0x570], R20 ;  /* 0x0005701401007387 */ /* 0x000fe80000100a00 */
[----:B------:R-:W-:Y:S04]  /*62b00*/  STL.64 [R1+0x578], R22 ;  /* 0x0005781601007387 */ /* 0x000fe80000100a00 */
[----:B------:R-:W1:Y:S04]  /*62b10*/  LDSM.16.M88.4 R20, [R0+UR7+0x6e080] ;  /* 0x06e080070014783b */ /* 0x000e680008000200 */
[----:B0-----:R-:W-:Y:S04]  /*62b20*/  STL.64 [R1], R24 ;  /* 0x0000001801007387 */ /* 0x001fe80000100a00 */
[----:B------:R-:W-:Y:S04]  /*62b30*/  STL.64 [R1+0x8], R26 ;  /* 0x0000081a01007387 */ /* 0x000fe80000100a00 */
[----:B------:R-:W0:Y:S04]  /*62b40*/  LDSM.16.M88.4 R24, [R0+UR7+0x6f080] ;  /* 0x06f080070018783b */ /* 0x000e280008000200 */
[----:B------:R-:W-:Y:S04]  /*62b50*/  STL.64 [R1+0x1448], R10 ;  /* 0x0014480a01007387 */ /* 0x000fe80000100a00 */
[----:B------:R-:W-:Y:S04]  /*62b60*/  STL.64 [R1+0x1440], R8 ;  /* 0x0014400801007387 */ /* 0x000fe80000100a00 */
[----:B------:R-:W-:Y:S04]  /*62b70*/  STL.64 [R1+0x1438], R6 ;  /* 0x0014380601007387 */ /* 0x000fe80000100a00 */
[----:B------:R-:W-:Y:S04]  /*62b80*/  STL.64 [R1+0x1430], R4 ;  /* 0x0014300401007387 */ /* 0x000fe80000100a00 */
[----:B------:R-:W-:Y:S04]  /*62b90*/  STL.64 [R1+0x1418], R18 ;  /* 0x0014181201007387 */ /* 0x000fe80000100a00 */
[----:B------:R-:W-:Y:S04]  /*62ba0*/  STL.64 [R1+0x1410], R16 ;  /* 0x0014101001007387 */ /* 0x000fe80000100a00 */
[----:B-1----:R-:W-:Y:S04]  /*62bb0*/  STL.64 [R1+0x1240], R22 ;  /* 0x0012401601007387 */ /* 0x002fe80000100a00 */
[----:B------:R1:W-:Y:S04]  /*62bc0*/  STL.64 [R1+0x1238], R20 ;  /* 0x0012381401007387 */ /* 0x0003e80000100a00 */
        /* <DEDUP_REMOVED lines=18> */
[----:B------:R-:W4:Y:S04]  /*62cf0*/  LDL.LU R16, [R1+0x70] ;  /* 0x0000700001107983 */ /* 0x000f280000300800 */
[----:B------:R-:W4:Y:S04]  /*62d00*/  LDL.LU R17, [R1+0x74] ;  /* 0x0000740001117983 */ /* 0x000f280000300800 */
[----:B------:R-:W4:Y:S04]  /*62d10*/  LDL.LU R18, [R1+0x78] ;  /* 0x0000780001127983 */ /* 0x000f280000300800 */
[----:B------:R-:W4:Y:S04]  /*62d20*/  LDL.LU R19, [R1+0x7c] ;  /* 0x00007c0001137983 */ /* 0x000f280000300800 */
[----:B-1----:R-:W5:Y:S04]  /*62d30*/  LDL.LU R20, [R1+0x370] ;  /* 0x0003700001147983 */ /* 0x002f680000300800 */
[----:B------:R-:W5:Y:S04]  /*62d40*/  LDL.LU R21, [R1+0x374] ;  /* 0x0003740001157983 */ /* 0x000f680000300800 */
[----:B------:R-:W5:Y:S04]  /*62d50*/  LDL.LU R22, [R1+0x378] ;  /* 0x0003780001167983 */ /* 0x000f680000300800 */
[----:B------:R-:W5:Y:S04]  /*62d60*/  LDL.LU R23, [R1+0x37c] ;  /* 0x00037c0001177983 */ /* 0x000f680000300800 */
[----:B------:R-:W2:Y:S04]  /*62d70*/  LDL.LU R4, [R1+0x390] ;  /* 0x0003900001047983 */ /* 0x000ea80000300800 */
[----:B------:R-:W2:Y:S04]  /*62d80*/  LDL.LU R5, [R1+0x394] ;  /* 0x0003940001057983 */ /* 0x000ea80000300800 */
[----:B------:R-:W2:Y:S04]  /*62d90*/  LDL.LU R6, [R1+0x398] ;  /* 0x0003980001067983 */ /* 0x000ea80000300800 */
[----:B------:R-:W2:Y:S04]  /*62da0*/  LDL.LU R7, [R1+0x39c] ;  /* 0x00039c0001077983 */ /* 0x000ea80000300800 */
[----:B------:R-:W4:Y:S04]  /*62db0*/  LDL.LU R8, [R1+0x3a0] ;  /* 0x0003a00001087983 */ /* 0x000f280000300800 */
[----:B------:R-:W4:Y:S04]  /*62dc0*/  LDL.LU R9, [R1+0x3a4] ;  /* 0x0003a40001097983 */ /* 0x000f280000300800 */
[----:B------:R-:W4:Y:S04]  /*62dd0*/  LDL.LU R10, [R1+0x3a8] ;  /* 0x0003a800010a7983 */ /* 0x000f280000300800 */
[----:B------:R-:W4:Y:S04]  /*62de0*/  LDL.LU R11, [R1+0x3ac] ;  /* 0x0003ac00010b7983 */ /* 0x000f280000300800 */
        /* <DEDUP_REMOVED lines=33> */
[----:B0-----:R-:W4:Y:S04]  /*63000*/  LDL.LU.64 R10, [R1+0x1448] ;  /* 0x00144800010a7983 */ /* 0x001f280000300a00 */
[----:B------:R-:W2:Y:S01]  /*63010*/  LDL.LU.64 R8, [R1+0x1440] ;  /* 0x0014400001087983 */ /* 0x000ea20000300a00 */
[----:B----4-:R-:W-:-:S15]  /*63020*/  HMMA.16816.F32.BF16 R4, R16, R10, R4 ;  /* 0x0000000a1004723c */ /* 0x010fde0000041804 */
[----:B------:R-:W-:-:S04]  /*63030*/  NOP ;  /* 0x0000000000007918 */ /* 0x000fc80000000000 */
[----:B------:R-:W-:Y:S04]  /*63040*/  STL.64 [R1+0x390], R4 ;  /* 0x0003900401007387 */ /* 0x000fe80000100a00 */
[----:B------:R0:W-:Y:S04]  /*63050*/  STL.64 [R1+0x398], R6 ;  /* 0x0003980601007387 */ /* 0x0001e80000100a00 */
[----:B0-----:R-:W5:Y:S04]  /*63060*/  LDL.LU.64 R6, [R1+0x1438] ;  /* 0x0014380001067983 */ /* 0x001f680000300a00 */
[----:B------:R-:W4:Y:S01]  /*63070*/  LDL.LU.64 R4, [R1+0x1430] ;  /* 0x0014300001047983 */ /* 0x000f220000300a00 */
[----:B-----5:R-:W-:Y:S03]  /*63080*/  HMMA.16816.F32.BF16 R16, R16, R6, R20 ;  /* 0x000000061010723c */ /* 0x020fe60000041814 */
[----:B------:R-:W2:Y:S04]  /*63090*/  LDL.LU.64 R22, [R1+0x1428] ;  /* 0x0014280001167983 */ /* 0x000ea80000300a00 */
[----:B------:R-:W2:-:S12]  /*630a0*/  LDL.LU.64 R20, [R1+0x1420] ;  /* 0x0014200001147983 */ /* 0x000e980000300a00 */
[----:B------:R-:W-:Y:S04]  /*630b0*/  STL.64 [R1+0x370], R16 ;  /* 0x0003701001007387 */ /* 0x000fe80000100a00 */
[----:B------:R0:W-:Y:S04]  /*630c0*/  STL.64 [R1+0x378], R18 ;  /* 0x0003781201007387 */ /* 0x0001e80000100a00 */
[----:B0-----:R-:W2:Y:S04]  /*630d0*/  LDL.LU.64 R18, [R1+0x1418] ;  /* 0x0014180001127983 */ /* 0x001ea80000300a00 */
[----:B------:R-:W5:Y:S01]  /*630e0*/  LDL.LU.64 R16, [R1+0x1410] ;  /* 0x0014100001107983 */ /* 0x000f620000300a00 */
        /* <DEDUP_REMOVED lines=26> */
[----:B----4-:R0:W-:Y:S04]  /*63290*/  STL.64 [R1+0x13a0], R4 ;  /* 0x0013a00401007387 */ /* 0x0101e80000100a00 */
[----:B0-----:R-:W4:Y:S04]  /*632a0*/  LDL.LU R4, [R1+0x2d0] ;  /* 0x0002d00001047983 */ /* 0x001f280000300800 */
[----:B------:R-:W4:Y:S04]  /*632b0*/  LDL.LU R5, [R1+0x2d4] ;  /* 0x0002d40001057983 */ /* 0x000f280000300800 */
[----:B------:R-:W4:Y:S04]  /*632c0*/  LDL.LU R6, [R1+0x2d8] ;  /* 0x0002d80001067983 */ /* 0x000f280000300800 */
[----:B------:R-:W4:Y:S01]  /*632d0*/  LDL.LU R7, [R1+0x2dc] ;  /* 0x0002dc0001077983 */ /* 0x000f220000300800 */
[----:B--2---:R-:W-:-:S15]  /*632e0*/  HMMA.16816.F32.BF16 R20, R24, R18, R20 ;  /* 0x000000121814723c */ /* 0x004fde0000041814 */
[----:B------:R-:W-:-:S04]  /*632f0*/  NOP ;  /* 0x0000000000007918 */ /* 0x000fc80000000000 */
[----:B------:R-:W-:Y:S04]  /*63300*/  STL.64 [R1+0x5a0], R20 ;  /* 0x0005a01401007387 */ /* 0x000fe80000100a00 */
[----:B------:R0:W-:Y:S04]  /*63310*/  STL.64 [R1+0x5a8], R22 ;  /* 0x0005a81601007387 */ /* 0x0001e80000100a00 */
[----:B0-----:R-:W2:Y:S04]  /*63320*/  LDL.LU.64 R22, [R1+0x13b8] ;  /* 0x0013b80001167983 */ /* 0x001ea80000300a00 */
[----:B------:R-:W2:Y:S04]  /*63330*/  LDL.LU.64 R20, [R1+0x13b0] ;  /* 0x0013b00001147983 */ /* 0x000ea80000300a00 */
[----:B------:R-:W-:Y:S01]  /*63340*/  STL.64 [R1+0x1398], R14 ;  /* 0x0013980e01007387 */ /* 0x000fe20000100a00 */
[----:B--2---:R-:W-:-:S15]  /*63350*/  HMMA.16816.F32.BF16 R20, R24, R14, R20 ;  /* 0x0000000e1814723c */ /* 0x004fde0000041814 */
[----:B------:R-:W-:-:S04]  /*63360*/  NOP ;  /* 0x0000000000007918 */ /* 0x000fc80000000000 */
[----:B------:R0:W-:Y:S04]  /*63370*/  STL.64 [R1+0x590], R20 ;  /* 0x0005901401007387 */ /* 0x0001e80000100a00 */
[----:B------:R1:W-:Y:S04]  /*63380*/  STL.64 [R1+0x598], R22 ;  /* 0x0005981601007387 */ /* 0x0003e80000100a00 */
[----:B0-----:R-:W2:Y:S04]  /*63390*/  LDL.LU R20, [R1] ;  /* 0x0000000001147983 */ /* 0x001ea80000300800 */
[----:B------:R-:W2:Y:S04]  /*633a0*/  LDL.LU R21, [R1+0x4] ;  /* 0x0000040001157983 */ /* 0x000ea80000300800 */
[----:B-1----:R-:W2:Y:S04]  /*633b0*/  LDL.LU R22, [R1+0x8] ;  /* 0x0000080001167983 */ /* 0x002ea80000300800 */
        /* <DEDUP_REMOVED lines=16> */
[----:B0-----:R-:W2:Y:S04]  /*634c0*/  LDL.LU.64 R6, [R1+0x13a8] ;  /* 0x0013a80001067983 */ /* 0x001ea80000300a00 */
[----:B------:R-:W4:Y:S04]  /*634d0*/  LDL.LU.64 R4, [R1+0x13a0] ;  /* 0x0013a00001047983 */ /* 0x000f280000300a00 */
[----:B------:R-:W-:Y:S01]  /*634e0*/  STL.64 [R1+0x1390], R10 ;  /* 0x0013900a01007387 */ /* 0x000fe20000100a00 */
[----:B--2---:R-:W-:Y:S03]  /*634f0*/  HMMA.16816.F32.BF16 R20, R24, R6, R20 ;  /* 0x000000061814723c */ /* 0x004fe60000041814 */
[----:B------:R-:W-:Y:S04]  /*63500*/  STL.64 [R1+0x1388], R6 ;  /* 0x0013880601007387 */ /* 0x000fe80000100a00 */
[----:B------:R-:W2:-:S12]  /*63510*/  LDL.LU R24, [R1+0x130] ;  /* 0x0001300001187983 */ /* 0x000e980000300800 */
[----:B------:R-:W-:Y:S04]  /*63520*/  STL.64 [R1+0x2d0], R20 ;  /* 0x0002d01401007387 */ /* 0x000fe80000100a00 */
[----:B------:R-:W-:Y:S04]  /*63530*/  STL.64 [R1+0x2d8], R22 ;  /* 0x0002d81601007387 */ /* 0x000fe80000100a00 */
        /* <DEDUP_REMOVED lines=35> */
[----:B--2---:R-:W-:Y:S04]  /*63770*/  STL.64 [R1+0x12b0], R26 ;  /* 0x0012b01a01007387 */ /* 0x004fe80000100a00 */
[----:B------:R0:W-:Y:S04]  /*63780*/  STL.64 [R1+0x12a8], R24 ;  /* 0x0012a81801007387 */ /* 0x0001e80000100a00 */
[----:B0-----:R-:W2:Y:S04]  /*63790*/  LDL.LU R24, [R1+0x190] ;  /* 0x0001900001187983 */ /* 0x001ea80000300800 */
[----:B------:R-:W2:Y:S04]  /*637a0*/  LDL.LU R25, [R1+0x194] ;  /* 0x0001940001197983 */ /* 0x000ea80000300800 */
[----:B------:R-:W2:Y:S04]  /*637b0*/  LDL.LU R26, [R1+0x198] ;  /* 0x00019800011a7983 */ /* 0x000ea80000300800 */
[----:B------:R-:W2:Y:S01]  /*637c0*/  LDL.LU R27, [R1+0x19c] ;  /* 0x00019c00011b7983 */ /* 0x000ea20000300800 */
[----:B-----5:R-:W-:Y:S01]  /*637d0*/  MOV R20, R17 ;  /* 0x0000001100147202 */ /* 0x020fe20000000f00 */
[----:B------:R-:W-:-:S02]  /*637e0*/  IMAD.MOV.U32 R21, RZ, RZ, R16 ;  /* 0x000000ffff157224 */ /* 0x000fc400078e0010 */
        /* <DEDUP_REMOVED lines=26> */
[----:B----4-:R-:W-:Y:S01]  /*63990*/  IMAD.MOV.U32 R23, RZ, RZ, R4 ;  /* 0x000000ffff177224 */ /* 0x010fe200078e0004 */
[----:B------:R-:W-:Y:S01]  /*639a0*/  MOV R22, R5 ;  /* 0x0000000500167202 */ /* 0x000fe20000000f00 */
[----:B------:R-:W-:Y:S01]  /*639b0*/  IMAD.MOV.U32 R21, RZ, RZ, R8 ;  /* 0x000000ffff157224 */ /* 0x000fe200078e0008 */
[----:B------:R-:W-:Y:S01]  /*639c0*/  MOV R20, R9 ;  /* 0x0000000900147202 */ /* 0x000fe20000000f00 */
[----:B-----5:R-:W-:Y:S04]  /*639d0*/  STL.64 [R1+0x1310], R26 ;  /* 0x0013101a01007387 */ /* 0x020fe80000100a00 */
        /* <DEDUP_REMOVED lines=35> */
[----:B---3--:R-:W-:Y:S03]  /*63c10*/  HMMA.16816.F32.BF16 R12, R20, R18, R12 ;  /* 0x00000012140c723c */ /* 0x008fe6000004180c */
[----:B----4-:R-:W-:Y:S04]  /*63c20*/  STL.64 [R1+0x1360], R26 ;  /* 0x0013601a01007387 */ /* 0x010fe80000100a00 */
        /* <DEDUP_REMOVED lines=8> */
[----:B------:R-:W2:Y:S01]  /*63cb0*/  LDL.LU R25, [R1+0x244] ;  /* 0x0002440001197983 */ /* 0x000ea20000300800 */
[----:B------:R-:W-:Y:S01]  /*63cc0*/  MOV R26, R29 ;  /* 0x0000001d001a7202 */ /* 0x000fe20000000f00 */
[----:B------:R-:W-:-:S02]  /*63cd0*/  IMAD.MOV.U32 R27, RZ, RZ, R28 ;  /* 0x000000ffff1b7224 */ /* 0x000fc400078e001c */
[----:B------:R-:W-:Y:S04]  /*63ce0*/  STL.64 [R1+0x5b0], R12 ;  /* 0x0005b00c01007387 */ /* 0x000fe80000100a00 */
[----:B------:R0:W-:Y:S04]  /*63cf0*/  STL.64 [R1+0x5b8], R14 ;  /* 0x0005b80e01007387 */ /* 0x0001e80000100a00 */
[----:B0-----:R-:W3:Y:S02]  /*63d00*/  LDL.LU.64 R14, [R1+0x1398] ;  /* 0x00139800010e7983 */ /* 0x001ee40000300a00 */
[----:B---3--:R-:W-:-:S15]  /*63d10*/  HMMA.16816.F32.BF16 R8, R20, R14, R8 ;  /* 0x0000000e1408723c */ /* 0x008fde0000041808 */
[----:B------:R-:W-:-:S04]  /*63d20*/  NOP ;  /* 0x0000000000007918 */ /* 0x000fc80000000000 */
[----:B------:R0:W-:Y:S04]  /*63d30*/  STL.64 [R1+0x280], R8 ;  /* 0x0002800801007387 */ /* 0x0001e80000100a00 */
[----:B------:R1:W-:Y:S01]  /*63d40*/  STL.64 [R1+0x288], R10 ;  /* 0x0002880a01007387 */ /* 0x0003e20000100a00 */
[----:B0-----:R-:W0:Y:S03]  /*63d50*/  LDC R8, c[0x0][0x3d4] ;  /* 0x0000f500ff087b82 */ /* 0x001e260000000800 */
[----:B-1----:R-:W5:Y:S02]  /*63d60*/  LDL.LU.64 R10, [R1+0x1390] ;  /* 0x00139000010a7983 */ /* 0x002f640000300a00 */
[----:B-----5:R-:W-:-:S15]  /*63d70*/  HMMA.16816.F32.BF16 R4, R20, R10, R4 ;  /* 0x0000000a1404723c */ /* 0x020fde0000041804 */
[----:B------:R-:W-:-:S04]  /*63d80*/  NOP ;  /* 0x0000000000007918 */ /* 0x000fc80000000000 */
[----:B------:R-:W-:Y:S04]  /*63d90*/  STL.64 [R1+0x270], R4 ;  /* 0x0002700401007387 */ /* 0x000fe80000100a00 */
[----:B------:R1:W-:Y:S04]  /*63da0*/  STL.64 [R1+0x278], R6 ;  /* 0x0002780601007387 */ /* 0x0003e80000100a00 */
[----:B-1----:R-:W2:Y:S02]  /*63db0*/  LDL.LU.64 R6, [R1+0x1388] ;  /* 0x0013880001067983 */ /* 0x002ea40000300a00 */
[----:B--2---:R-:W-:Y:S02]  /*63dc0*/  HMMA.16816.F32.BF16 R20, R20, R6, R24 ;  /* 0x000000061414723c */ /* 0x004fe40000041818 */
[----:B------:R-:W2:Y:S04]  /*63dd0*/  LDL.LU.64 R26, [R1+0x1380] ;  /* 0x00138000011a7983 */ /* 0x000ea80000300a00 */
[----:B------:R-:W2:-:S13]  /*63de0*/  LDL.LU.64 R24, [R1+0x1378] ;  /* 0x0013780001187983 */ /* 0x000e9a0000300a00 */
[----:B------:R-:W-:Y:S04]  /*63df0*/  STL.64 [R1+0x260], R20 ;  /* 0x0002601401007387 */ /* 0x000fe80000100a00 */
[----:B------:R1:W-:Y:S04]  /*63e00*/  STL.64 [R1+0x268], R22 ;  /* 0x0002681601007387 */ /* 0x0003e80000100a00 */
[----:B-1----:R-:W2:Y:S04]  /*63e10*/  LDL.LU.64 R22, [R1+0x1370] ;  /* 0x0013700001167983 */ /* 0x002ea80000300a00 */
[----:B------:R-:W2:Y:S02]  /*63e20*/  LDL.LU.64 R20, [R1+0x1368] ;  /* 0x0013680001147983 */ /* 0x000ea40000300a00 */
[----:B--2---:R-:W-:-:S15]  /*63e30*/  HMMA.16816.F32.BF16 R24, R20, R18, R24 ;  /* 0x000000121418723c */ /* 0x004fde0000041818 */
[----:B------:R-:W-:-:S04]  /*63e40*/  NOP ;  /* 0x0000000000007918 */ /* 0x000fc80000000000 */
        /* <DEDUP_REMOVED lines=72> */
[----:B------:R-:W2:Y:S04]  /*642d0*/  LDL.LU.64 R20, [R1+0x1278] ;  /* 0x0012780001147983 */ /* 0x000ea80000300a00 */
[----:B------:R-:W0:Y:S04]  /*642e0*/  LDL.LU R9, [R1+0x6e0] ;  /* 0x0006e00001097983 */ /* 0x000e280000300800 */
[----:B0-----:R-:W-:Y:S04]  /*642f0*/  STL.64 [R1+0x11a8], R8 ;  /* 0x0011a80801007387 */ /* 0x001fe80000100a00 */
[----:B------:R-:W3:Y:S04]  /*64300*/  LDL.LU R12, [R1+0x6dc] ;  /* 0x0006dc00010c7983 */ /* 0x000ee80000300800 */
[----:B------:R-:W3:Y:S04]  /*64310*/  LDL.LU R13, [R1+0x6d8] ;  /* 0x0006d800010d7983 */ /* 0x000ee80000300800 */
[----:B---3--:R-:W-:Y:S04]  /*64320*/  STL.64 [R1+0x1180], R12 ;  /* 0x0011800c01007387 */ /* 0x008fe80000100a00 */
[----:B------:R-:W3:Y:S04]  /*64330*/  LDL.LU R16, [R1+0x6d4] ;  /* 0x0006d40001107983 */ /* 0x000ee80000300800 */
[----:B------:R-:W3:Y:S01]  /*64340*/  LDL.LU R17, [R1+0x6d0] ;  /* 0x0006d00001117983 */ /* 0x000ee20000300800 */
[C---:B--2---:R-:W-:Y:S03]  /*64350*/  HMMA.16816.F32.BF16 R24, R20.reuse, R18, R24 ;  /* 0x000000121418723c */ /* 0x044fe60000041818 */
[----:B---3--:R-:W-:Y:S04]  /*64360*/  STL.64 [R1+0x1188], R16 ;  /* 0x0011881001007387 */ /* 0x008fe80000100a00 */
[----:B------:R-:W2:Y:S04]  /*64370*/  LDL.LU R29, [R1+0x6cc] ;  /* 0x0006cc00011d7983 */ /* 0x000ea80000300800 */
[----:B------:R-:W2:Y:S04]  /*64380*/  LDL.LU R28, [R1+0x6c8] ;  /* 0x0006c800011c7983 */ /* 0x000ea80000300800 */
[----:B--2---:R-:W-:Y:S04]  /*64390*/  STL.64 [R1+0x1190], R28 ;  /* 0x0011901c01007387 */ /* 0x004fe80000100a00 */
        /* <DEDUP_REMOVED lines=10> */
[----:B------:R-:W3:Y:S01]  /*64440*/  LDL.LU R8, [R1+0x6a8] ;  /* 0x0006a80001087983 */ /* 0x000ee20000300800 */
[----:B--2---:R-:W-:-:S15]  /*64450*/  HMMA.16816.F32.BF16 R24, R20, R10, R24 ;  /* 0x0000000a1418723c */ /* 0x004fde0000041818 */
[----:B------:R-:W-:-:S04]  /*64460*/  NOP ;  /* 0x0000000000007918 */ /* 0x000fc80000000000 */
[----:B------:R0:W-:Y:S04]  /*64470*/  STL.64 [R1+0x760], R24 ;  /* 0x0007601801007387 */ /* 0x0001e80000100a00 */
[----:B------:R1:W-:Y:S04]  /*64480*/  STL.64 [R1+0x768], R26 ;  /* 0x0007681a01007387 */ /* 0x0003e80000100a00 */
[----:B------:R-:W3:Y:S04]  /*64490*/  LDL.LU R9, [R1+0x6ac] ;  /* 0x0006ac0001097983 */ /* 0x000ee80000300800 */
[----:B0-----:R-:W2:Y:S04]  /*644a0*/  LDL.LU R24, [R1+0xd0] ;  /* 0x0000d00001187983 */ /* 0x001ea80000300800 */
[----:B------:R-:W2:Y:S04]  /*644b0*/  LDL.LU R25, [R1+0xd4] ;  /* 0x0000d40001197983 */ /* 0x000ea80000300800 */
[----:B-1----:R-:W4:Y:S04]  /*644c0*/  LDL.LU R26, [R1+0xd8] ;  /* 0x0000d800011a7983 */ /* 0x002f280000300800 */
        /* <DEDUP_REMOVED lines=25> */
[----:B---3--:R-:W-:Y:S04]  /*64660*/  STL.64 [R1+0x11b8], R8 ;  /* 0x0011b80801007387 */ /* 0x008fe80000100a00 */
[----:B------:R-:W3:Y:S04]  /*64670*/  LDL.LU R0, [R1+0x690] ;  /* 0x0006900001007983 */ /* 0x000ee80000300800 */
[----:B------:R-:W4:Y:S04]  /*64680*/  LDL.LU R28, [R1+0x734] ;  /* 0x00073400011c7983 */ /* 0x000f280000300800 */
[----:B------:R-:W4:Y:S04]  /*64690*/  LDL.LU R29, [R1+0x730] ;  /* 0x00073000011d7983 */ /* 0x000f280000300800 */
[----:B----4-:R0:W-:Y:S04]  /*646a0*/  STL.64 [R1+0x11b0], R28 ;  /* 0x0011b01c01007387 */ /* 0x0101e80000100a00 */
[----:B0-----:R-:W4:Y:S04]  /*646b0*/  LDL.LU R28, [R1+0x6c0] ;  /* 0x0006c000011c7983 */ /* 0x001f280000300800 */
[----:B------:R-:W4:Y:S01]  /*646c0*/  LDL.LU R29, [R1+0x6c4] ;  /* 0x0006c400011d7983 */ /* 0x000f220000300800 */
[----:B--2---:R-:W-:Y:S03]  /*646d0*/  HMMA.16816.F32.BF16 R20, R20, R6, R24 ;  /* 0x000000061414723c */ /* 0x004fe60000041818 */
[----:B----4-:R0:W-:Y:S04]  /*646e0*/  STL.64 [R1+0x11c0], R28 ;  /* 0x0011c01c01007387 */ /* 0x0101e80000100a00 */
[----:B------:R-:W2:Y:S04]  /*646f0*/  LDL.LU R8, [R1+0x6b0] ;  /* 0x0006b00001087983 */ /* 0x000ea80000300800 */
[----:B------:R-:W2:Y:S04]  /*64700*/  LDL.LU R9, [R1+0x6b4] ;  /* 0x0006b40001097983 */ /* 0x000ea80000300800 */
[----:B0-----:R-:W4:Y:S04]  /*64710*/  LDL.LU R28, [R1+0x6b8] ;  /* 0x0006b800011c7983 */ /* 0x001f280000300800 */
[----:B------:R-:W4:Y:S04]  /*64720*/  LDL.LU R29, [R1+0x6bc] ;  /* 0x0006bc00011d7983 */ /* 0x000f280000300800 */
[----:B------:R-:W5:Y:S04]  /*64730*/  LDL.LU R16, [R1+0x72c] ;  /* 0x00072c0001107983 */ /* 0x000f680000300800 */
[----:B------:R-:W5:Y:S04]  /*64740*/  LDL.LU R17, [R1+0x728] ;  /* 0x0007280001117983 */ /* 0x000f680000300800 */
[----:B------:R-:W2:Y:S04]  /*64750*/  LDL.LU R12, [R1+0x724] ;  /* 0x00072400010c7983 */ /* 0x000ea80000300800 */
[----:B------:R-:W2:Y:S04]  /*64760*/  LDL.LU R13, [R1+0x720] ;  /* 0x00072000010d7983 */ /* 0x000ea80000300800 */
[----:B------:R-:W2:Y:S04]  /*64770*/  LDL.LU.64 R26, [R1+0x1250] ;  /* 0x00125000011a7983 */ /* 0x000ea80000300a00 */
[----:B------:R-:W2:Y:S04]  /*64780*/  LDL.LU.64 R24, [R1+0x1248] ;  /* 0x0012480001187983 */ /* 0x000ea80000300a00 */
        /* <DEDUP_REMOVED lines=29> */
[----:B------:R1:W-:Y:S01]  /*64960*/  STL.64 [R1+0x11d8], R8 ;  /* 0x0011d80801007387 */ /* 0x0003e20000100a00 */
[----:B0-----:R-:W-:Y:S01]  /*64970*/  MOV R10, R3 ;  /* 0x00000003000a7202 */ /* 0x001fe20000000f00 */
[----:B------:R-:W-:-:S02]  /*64980*/  IMAD.MOV.U32 R11, RZ, RZ, R2 ;  /* 0x000000ffff0b7224 */ /* 0x000fc400078e0002 */
[----:B-1----:R-:W3:Y:S04]  /*64990*/  LDL.LU R8, [R1+0xb0] ;  /* 0x0000b00001087983 */ /* 0x002ee80000300800 */
[----:B------:R-:W3:Y:S01]  /*649a0*/  LDL.LU R9, [R1+0xb4] ;  /* 0x0000b40001097983 */ /* 0x000ee20000300800 */
[----:B--2---:R-:W-:Y:S03]  /*649b0*/  HMMA.16816.F32.BF16 R20, R20, R6, R24 ;  /* 0x000000061414723c */ /* 0x004fe60000041818 */
[----:B------:R-:W3:Y:S04]  /*649c0*/  LDL.LU.64 R26, [R1+0x1200] ;  /* 0x00120000011a7983 */ /* 0x000ee80000300a00 */
[----:B------:R-:W3:Y:S04]  /*649d0*/  LDL.LU.64 R24, [R1+0x11f8] ;  /* 0x0011f80001187983 */ /* 0x000ee80000300a00 */
[----:B------:R-:W4:Y:S04]  /*649e0*/  LDL.LU.64 R2, [R1+0x9f8] ;  /* 0x0009f80001027983 */ /* 0x000f280000300a00 */
[----:B------:R-:W2:Y:S04]  /*649f0*/  LDL.LU.64 R4, [R1+0xa00] ;  /* 0x000a000001047983 */ /* 0x000ea80000300a00 */
[----:B------:R-:W-:Y:S04]  /*64a00*/  STL.64 [R1+0x7a0], R20 ;  /* 0x0007a01401007387 */ /* 0x000fe80000100a00 */
[----:B------:R-:W-:Y:S04]  /*64a10*/  STL.64 [R1+0x7a8], R22 ;  /* 0x0007a81601007387 */ /* 0x000fe80000100a00 */
[----:B------:R-:W-:Y:S04]  /*64a20*/  STL.64 [R1+0x11d0], R6 ;  /* 0x0011d00601007387 */ /* 0x000fe80000100a00 */
[----:B--2---:R0:W-:Y:S04]  /*64a30*/  STL.64 [R1+0x11c8], R4 ;  /* 0x0011c80401007387 */ /* 0x0041e80000100a00 */
[----:B0-----:R-:W2:Y:S04]  /*64a40*/  LDL.LU R4, [R1+0xa0] ;  /* 0x0000a00001047983 */ /* 0x001ea80000300800 */
[----:B------:R-:W2:Y:S04]  /*64a50*/  LDL.LU R5, [R1+0xa4] ;  /* 0x0000a40001057983 */ /* 0x000ea80000300800 */
[----:B------:R-:W2:Y:S04]  /*64a60*/  LDL.LU R6, [R1+0xa8] ;  /* 0x0000a80001067983 */ /* 0x000ea80000300800 */
[----:B------:R-:W2:Y:S04]  /*64a70*/  LDL.LU R7, [R1+0xac] ;  /* 0x0000ac0001077983 */ /* 0x000ea80000300800 */
[----:B------:R-:W2:Y:S04]  /*64a80*/  LDL.LU R20, [R1+0x6f0] ;  /* 0x0006f00001147983 */ /* 0x000ea80000300800 */
[----:B------:R-:W2:Y:S04]  /*64a90*/  LDL.LU R21, [R1+0x6ec] ;  /* 0x0006ec0001157983 */ /* 0x000ea80000300800 */
[----:B------:R-:W2:Y:S04]  /*64aa0*/  LDL.LU R22, [R1+0x6e8] ;  /* 0x0006e80001167983 */ /* 0x000ea80000300800 */
[----:B------:R-:W2:Y:S01]  /*64ab0*/  LDL.LU R23, [R1+0x6e4] ;  /* 0x0006e40001177983 */ /* 0x000ea20000300800 */
[C---:B---3--:R-:W-:Y:S03]  /*64ac0*/  HMMA.16816.F32.BF16 R12, R24.reuse, R18, R12 ;  /* 0x00000012180c723c */ /* 0x048fe6000004180c */
        /* <DEDUP_REMOVED lines=8> */
[----:B0-----:R-:W3:Y:S04]  /*64b50*/  LDL.LU.64 R14, [R1+0x11f0] ;  /* 0x0011f000010e7983 */ /* 0x001ee80000300a00 */
[----:B------:R-:W2:Y:S04]  /*64b60*/  LDL.LU.64 R12, [R1+0x11e8] ;  /* 0x0011e800010c7983 */ /* 0x000ea80000300a00 */
[----:B------:R-:W2:Y:S04]  /*64b70*/  LDL.LU R18, [R1+0x6f8] ;  /* 0x0006f80001127983 */ /* 0x000ea80000300800 */
[----:B------:R-:W2:Y:S01]  /*64b80*/  LDL.LU R19, [R1+0x6f4] ;  /* 0x0006f40001137983 */ /* 0x000ea20000300800 */
[----:B---3--:R-:W-:-:S15]  /*64b90*/  HMMA.16816.F32.BF16 R8, R24, R14, R8 ;  /* 0x0000000e1808723c */ /* 0x008fde0000041808 */
[----:B------:R-:W-:-:S04]  /*64ba0*/  NOP ;  /* 0x0000000000007918 */ /* 0x000fc80000000000 */
[----:B------:R-:W-:Y:S04]  /*64bb0*/  STL.64 [R1+0x7c0], R8 ;  /* 0x0007c00801007387 */ /* 0x000fe80000100a00 */
[----:B------:R0:W-:Y:S04]  /*64bc0*/  STL.64 [R1+0x7c8], R10 ;  /* 0x0007c80a01007387 */ /* 0x0001e80000100a00 */
[----:B0-----:R-:W3:Y:S04]  /*64bd0*/  LDL.LU.64 R10, [R1+0x11e0] ;  /* 0x0011e000010a7983 */ /* 0x001ee80000300a00 */
[----:B------:R-:W4:Y:S04]  /*64be0*/  LDL.LU.64 R8, [R1+0x11d8] ;  /* 0x0011d80001087983 */ /* 0x000f280000300a00 */
[----:B------:R-:W2:Y:S04]  /*64bf0*/  LDL.LU R14, [R1+0x700] ;  /* 0x00070000010e7983 */ /* 0x000ea80000300800 */
[----:B------:R-:W2:Y:S01]  /*64c00*/  LDL.LU R15, [R1+0x6fc] ;  /* 0x0006fc00010f7983 */ /* 0x000ea20000300800 */
[----:B---3--:R-:W-:Y:S01]  /*64c10*/  HMMA.16816.F32.BF16 R4, R24, R10, R4 ;  /* 0x0000000a1804723c */ /* 0x008fe20000041804 */
[----:B----4-:R-:W-:-:S15]  /*64c20*/  FFMA2 R2, R2.F32x2.HI_LO, R8.F32x2.HI_LO, R28.F32x2.HI_LO ;  /* 0x0000000802027249 */ /* 0x010fde000000001c */
[----:B------:R-:W-:-:S03]  /*64c30*/  NOP ;  /* 0x0000000000007918 */ /* 0x000fc60000000000 */
[----:B------:R-:W-:Y:S04]  /*64c40*/  STL.64 [R1+0x7e0], R4 ;  /* 0x0007e00401007387 */ /* 0x000fe80000100a00 */
[----:B------:R0:W-:Y:S04]  /*64c50*/  STL.64 [R1+0x7e8], R6 ;  /* 0x0007e80601007387 */ /* 0x0001e80000100a00 */
[----:B0-----:R-:W2:Y:S04]  /*64c60*/  LDL.LU.64 R6, [R1+0x11d0] ;  /* 0x0011d00001067983 */ /* 0x001ea80000300a00 */
[----:B------:R-:W3:Y:S04]  /*64c70*/  LDL.LU.64 R4, [R1+0x11c8] ;  /* 0x0011c80001047983 */ /* 0x000ee80000300a00 */
[----:B------:R-:W4:Y:S04]  /*64c80*/  LDL.LU R10, [R1+0x708] ;  /* 0x00070800010a7983 */ /* 0x000f280000300800 */
[----:B------:R-:W3:Y:S04]  /*64c90*/  LDL.LU R11, [R1+0x704] ;  /* 0x00070400010b7983 */ /* 0x000ee80000300800 */
[----:B------:R-:W3:Y:S04]  /*64ca0*/  LDL.LU.64 R28, [R1+0x11c0] ;  /* 0x0011c000011c7983 */ /* 0x000ee80000300a00 */
[----:B------:R-:W3:Y:S01]  /*64cb0*/  LDL.LU.64 R8, [R1+0x11b8] ;  /* 0x0011b80001087983 */ /* 0x000ee20000300a00 */
[----:B--2---:R-:W-:Y:S01]  /*64cc0*/  HMMA.16816.F32.BF16 R24, R24, R6, R20 ;  /* 0x000000061818723c */ /* 0x004fe20000041814 */
[----:B---3--:R-:W-:-:S02]  /*64cd0*/  FFMA2 R4, R4.F32x2.HI_LO, R8.F32x2.HI_LO, R28.F32x2.HI_LO ;  /* 0x0000000804047249 */ /* 0x008fc4000000001c */
[----:B------:R-:W2:Y:S04]  /*64ce0*/  LDL.LU.64 R28, [R1+0x11b0] ;  /* 0x0011b000011c7983 */ /* 0x000ea80000300a00 */
[----:B------:R-:W3:Y:S04]  /*64cf0*/  LDL.LU.64 R8, [R1+0x11a8] ;  /* 0x0011a80001087983 */ /* 0x000ee80000300a00 */
[----:B------:R-:W2:Y:S04]  /*64d00*/  LDL.LU.64 R22, [R1+0x11a0] ;  /* 0x0011a00001167983 */ /* 0x000ea80000300a00 */
[----:B------:R-:W2:Y:S04]  /*64d10*/  LDL.LU.64 R20, [R1+0x1198] ;  /* 0x0011980001147983 */ /* 0x000ea80000300a00 */
[----:B------:R0:W-:Y:S04]  /*64d20*/  STL.64 [R1+0x7d0], R24 ;  /* 0x0007d01801007387 */ /* 0x0001e80000100a00 */
[----:B------:R1:W-:Y:S04]  /*64d30*/  STL.64 [R1+0x7d8], R26 ;  /* 0x0007d81a01007387 */ /* 0x0003e80000100a00 */
[----:B0-----:R-:W4:Y:S04]  /*64d40*/  LDL.LU R24, [R1+0x694] ;  /* 0x0006940001187983 */ /* 0x001f280000300800 */
[----:B------:R-:W4:Y:S04]  /*64d50*/  LDL.LU R25, [R1+0x71c] ;  /* 0x00071c0001197983 */ /* 0x000f280000300800 */
[----:B-1----:R-:W4:Y:S04]  /*64d60*/  LDL.LU R26, [R1+0x718] ;  /* 0x00071800011a7983 */ /* 0x002f280000300800 */
[----:B------:R-:W4:Y:S04]  /*64d70*/  LDL.LU R27, [R1+0x714] ;  /* 0x00071400011b7983 */ /* 0x000f280000300800 */
[----:B------:R-:W4:Y:S04]  /*64d80*/  LDL.LU R6, [R1+0x710] ;  /* 0x0007100001067983 */ /* 0x000f280000300800 */
[----:B------:R-:W4:Y:S01]  /*64d90*/  LDL.LU R7, [R1+0x70c] ;  /* 0x00070c0001077983 */ /* 0x000f220000300800 */
[----:B-----5:R-:W-:-:S02]  /*64da0*/  LOP3.LUT R17, R17, R16, RZ, 0x3c, !PT ;  /* 0x0000001011117212 */ /* 0x020fc400078e3cff */
[----:B------:R-:W-:Y:S02]  /*64db0*/  LOP3.LUT R13, R13, R12, RZ, 0x3c, !PT ;  /* 0x0000000c0d0d7212 */ /* 0x000fe400078e3cff */
[----:B------:R-:W-:Y:S02]  /*64dc0*/  LOP3.LUT R16, R17, R16, RZ, 0x3c, !PT ;  /* 0x0000001011107212 */ /* 0x000fe400078e3cff */
[----:B------:R-:W-:Y:S02]  /*64dd0*/  LOP3.LUT R12, R13, R12, RZ, 0x3c, !PT ;  /* 0x0000000c0d0c7212 */ /* 0x000fe400078e3cff */
[----:B------:R-:W-:Y:S02]  /*64de0*/  LOP3.LUT R17, R17, R16, RZ, 0x3c, !PT ;  /* 0x0000001011117212 */ /* 0x000fe400078e3cff */
[----:B------:R-:W-:Y:S02]  /*64df0*/  LOP3.LUT R13, R13, R12, RZ, 0x3c, !PT ;  /* 0x0000000c0d0d7212 */ /* 0x000fe400078e3cff */
[----:B---3--:R-:W-:-:S05]  /*64e00*/  LEA R0, R8, R0, 0x7 ;  /* 0x0000000008007211 */ /* 0x008fca00078e38ff */
[----:B------:R0:W-:Y:S02]  /*64e10*/  STL [R1+0x690], R0 ;  /* 0x0006900001007387 */ /* 0x0001e40000100800 */
[----:B0-----:R-:W4:Y:S01]  /*64e20*/  LDC R0, c[0x0][0x3c4] ;  /* 0x0000f100ff007b82 */ /* 0x001f220000000800 */
[----:B--2---:R-:W-:-:S04]  /*64e30*/  LOP3.LUT R29, R29, R28, RZ, 0x3c, !PT ;  /* 0x0000001c1d1d7212 */ /* 0x004fc800078e3cff */
[----:B------:R-:W-:-:S04]  /*64e40*/  LOP3.LUT R28, R29, R28, RZ, 0x3c, !PT ;  /* 0x0000001c1d1c7212 */ /* 0x000fc800078e3cff */
[----:B------:R-:W-:-:S05]  /*64e50*/  LOP3.LUT R29, R29, R28, RZ, 0x3c, !PT ;  /* 0x0000001c1d1d7212 */ /* 0x000fca00078e3cff */
[----:B------:R0:W-:Y:S01]  /*64e60*/  STL.64 [R1+0x1f8], R28 ;  /* 0x0001f81c01007387 */ /* 0x0001e20000100a00 */
[----:B----4-:R-:W-:-:S03]  /*64e70*/  IMAD R24, R0, 0x80, R24 ;  /* 0x0000008000187824 */ /* 0x010fc600078e0218 */
[----:B0-----:R-:W2:Y:S04]  /*64e80*/  LDL.LU.64 R28, [R1+0x1190] ;  /* 0x00119000011c7983 */ /* 0x001ea80000300a00 */
[----:B------:R-:W-:Y:S04]  /*64e90*/  STL [R1+0x694], R24 ;  /* 0x0006941801007387 */ /* 0x000fe80000100800 */
[----:B------:R0:W-:Y:S04]  /*64ea0*/  STL.64 [R1+0x200], R16 ;  /* 0x0002001001007387 */ /* 0x0001e80000100a00 */
[----:B0-----:R-:W3:Y:S04]  /*64eb0*/  LDL.LU.64 R16, [R1+0x1188] ;  /* 0x0011880001107983 */ /* 0x001ee80000300a00 */
[----:B------:R0:W-:Y:S04]  /*64ec0*/  STL.64 [R1+0x208], R12 ;  /* 0x0002080c01007387 */ /* 0x0001e80000100a00 */
[----:B0-----:R-:W4:Y:S01]  /*64ed0*/  LDL.LU.64 R12, [R1+0x1180] ;  /* 0x00118000010c7983 */ /* 0x001f220000300a00 */
[----:B------:R-:W-:Y:S01]  /*64ee0*/  MOV R24, R26 ;  /* 0x0000001a00187202 */ /* 0x000fe20000000f00 */
[----:B------:R-:W-:-:S04]  /*64ef0*/  IMAD.MOV.U32 R26, RZ, RZ, R6 ;  /* 0x000000ffff1a7224 */ /* 0x000fc800078e0006 */
[----:B------:R0:W-:Y:S01]  /*64f00*/  STL.64 [R1+0x210], R24 ;  /* 0x0002101801007387 */ /* 0x0001e20000100a00 */
[----:B------:R-:W-:-:S03]  /*64f10*/  IMAD.MOV.U32 R6, RZ, RZ, R18 ;  /* 0x000000ffff067224 */ /* 0x000fc600078e0012 */
[----:B------:R-:W-:Y:S01]  /*64f20*/  STL.64 [R1+0x220], R26 ;  /* 0x0002201a01007387 */ /* 0x000fe20000100a00 */
[----:B0-----:R-:W-:Y:S01]  /*64f30*/  MOV R24, R10 ;  /* 0x0000000a00187202 */ /* 0x001fe20000000f00 */
[----:B------:R-:W-:Y:S01]  /*64f40*/  IMAD.MOV.U32 R25, RZ, RZ, R7 ;  /* 0x000000ffff197224 */ /* 0x000fe200078e0007 */
[----:B------:R-:W-:Y:S02]  /*64f50*/  MOV R10, R14 ;  /* 0x0000000e000a7202 */ /* 0x000fe40000000f00 */
[----:B------:R-:W-:Y:S01]  /*64f60*/  MOV R7, R15 ;  /* 0x0000000f00077202 */ /* 0x000fe20000000f00 */
[----:B------:R-:W-:Y:S01]  /*64f70*/  IMAD.MOV.U32 R14, RZ, RZ, R20 ;  /* 0x000000ffff0e7224 */ /* 0x000fe200078e0014 */
[----:B------:R-:W-:Y:S01]  /*64f80*/  STL.64 [R1+0x228], R24 ;  /* 0x0002281801007387 */ /* 0x000fe20000100a00 */
[----:B------:R-:W-:-:S03]  /*64f90*/  MOV R15, R19 ;  /* 0x00000013000f7202 */ /* 0x000fc60000000f00 */
[----:B------:R0:W-:Y:S04]  /*64fa0*/  STL.64 [R1+0x258], R10 ;  /* 0x0002580a01007387 */ /* 0x0001e80000100a00 */
[----:B------:R1:W-:Y:S04]  /*64fb0*/  STL.64 [R1+0x2e0], R6 ;  /* 0x0002e00601007387 */ /* 0x0003e80000100a00 */
[----:B------:R-:W-:Y:S01]  /*64fc0*/  STL.64 [R1+0x6b8], R14 ;  /* 0x0006b80e01007387 */ /* 0x000fe20000100a00 */
[----:B0-----:R-:W-:Y:S01]  /*64fd0*/  IMAD.MOV.U32 R10, RZ, RZ, R22 ;  /* 0x000000ffff0a7224 */ /* 0x001fe200078e0016 */
[----:B------:R-:W-:Y:S01]  /*64fe0*/  MOV R11, R21 ;  /* 0x00000015000b7202 */ /* 0x000fe20000000f00 */
[----:B-1----:R-:W-:Y:S01]  /*64ff0*/  IMAD.MOV.U32 R6, RZ, RZ, R9 ;  /* 0x000000ffff067224 */ /* 0x002fe200078e0009 */
[----:B------:R-:W-:-:S03]  /*65000*/  MOV R7, R23 ;  /* 0x0000001700077202 */ /* 0x000fc60000000f00 */
[----:B------:R-:W-:Y:S04]  /*65010*/  STL.64 [R1+0x6c0], R10 ;  /* 0x0006c00a01007387 */ /* 0x000fe80000100a00 */
[----:B------:R3:W-:Y:S01]  /*65020*/  STL.64 [R1+0x6e0], R6 ;  /* 0x0006e00601007387 */ /* 0x0007e20000100a00 */
[----:B--2---:R-:W-:Y:S01]  /*65030*/  IMAD.MOV.U32 R8, RZ, RZ, R28 ;  /* 0x000000ffff087224 */ /* 0x004fe200078e001c */
[----:B------:R-:W-:Y:S01]  /*65040*/  MOV R9, R29 ;  /* 0x0000001d00097202 */ /* 0x000fe20000000f00 */
[----:B---3--:R-:W-:Y:S01]  /*65050*/  IMAD.MOV.U32 R6, RZ, RZ, R17 ;  /* 0x000000ffff067224 */ /* 0x008fe200078e0011 */
[----:B------:R-:W-:Y:S01]  /*65060*/  MOV R7, R16 ;  /* 0x0000001000077202 */ /* 0x000fe20000000f00 */
[----:B----4-:R-:W-:Y:S01]  /*65070*/  IMAD.MOV.U32 R10, RZ, RZ, R13 ;  /* 0x000000ffff0a7224 */ /* 0x010fe200078e000d */
[----:B------:R-:W-:-:S05]  /*65080*/  MOV R11, R12 ;  /* 0x0000000c000b7202 */ /* 0x000fca0000000f00 */
[----:B------:R-:W-:Y:S04]  /*65090*/  STL.64 [R1+0x6d8], R10 ;  /* 0x0006d80a01007387 */ /* 0x000fe80000100a00 */
[----:B------:R0:W-:Y:S04]  /*650a0*/  STL.64 [R1+0x6d0], R6 ;  /* 0x0006d00601007387 */ /* 0x0001e80000100a00 */
[----:B0-----:R-:W2:Y:S04]  /*650b0*/  LDL R6, [R1+0x950] ;  /* 0x0009500001067983 */ /* 0x001ea80000100800 */
[----:B------:R-:W-:Y:S04]  /*650c0*/  STL.64 [R1+0x6c8], R8 ;  /* 0x0006c80801007387 */ /* 0x000fe80000100a00 */
[----:B------:R-:W3:Y:S04]  /*650d0*/  LDL R0, [R1+0x94c] ;  /* 0x00094c0001007983 */ /* 0x000ee80000100800 */
[----:B--2---:R0:W-:Y:S04]  /*650e0*/  STL [R1+0x1f4], R6 ;  /* 0x0001f40601007387 */ /* 0x0041e80000100800 */
[----:B0-----:R-:W2:Y:S04]  /*650f0*/  LDL R6, [R1+0x948] ;  /* 0x0009480001067983 */ /* 0x001ea80000100800 */
[----:B---3--:R0:W-:Y:S04]  /*65100*/  STL [R1+0x218], R0 ;  /* 0x0002180001007387 */ /* 0x0081e80000100800 */
[----:B0-----:R-:W3:Y:S04]  /*65110*/  LDL R0, [R1+0x944] ;  /* 0x0009440001007983 */ /* 0x001ee80000100800 */
        /* <DEDUP_REMOVED lines=55> */
[----:B0-----:R-:W3:Y:S01]  /*65490*/  LDL R0, [R1+0x8bc] ;  /* 0x0008bc0001007983 */ /* 0x001ee20000100800 */
[----:B------:R-:W-:-:S02]  /*654a0*/  MOV R7, R3 ;  /* 0x0000000300077202 */ /* 0x000fc40000000f00 */
[----:B------:R-:W-:Y:S01]  /*654b0*/  MOV R3, R5 ;  /* 0x0000000500037202 */ /* 0x000fe20000000f00 */
[----:B------:R-:W-:-:S04]  /*654c0*/  UIADD3 UR4, UPT, UPT, UR4, 0x80, URZ ;  /* 0x0000008004047890 */ /* 0x000fc8000fffe0ff */
[----:B------:R-:W-:Y:S01]  /*654d0*/  UISETP.GE.AND UP0, UPT, UR4, UR12, UPT ;  /* 0x0000000c0400728c */ /* 0x000fe2000bf06270 */
[----:B--2---:R0:W-:Y:S02]  /*654e0*/  STL [R1+0x96c], R6 ;  /* 0x00096c0601007387 */ /* 0x0041e40000100800 */
[----:B0-----:R-:W-:Y:S02]  /*654f0*/  IMAD.MOV.U32 R6, RZ, RZ, R2 ;  /* 0x000000ffff067224 */ /* 0x001fe400078e0002 */
[----:B------:R-:W-:Y:S01]  /*65500*/  IMAD.MOV.U32 R2, RZ, RZ, R4 ;  /* 0x000000ffff027224 */ /* 0x000fe200078e0004 */
[----:B---3--:R2:W-:Y:S04]  /*65510*/  STL [R1+0x970], R0 ;  /* 0x0009700001007387 */ /* 0x0085e80000100800 */
[----:B------:R2:W-:Y:S04]  /*65520*/  STL.64 [R1+0xa00], R2 ;  /* 0x000a000201007387 */ /* 0x0005e80000100a00 */
[----:B------:R2:W-:Y:S01]  /*65530*/  STL.64 [R1+0x9f8], R6 ;  /* 0x0009f80601007387 */ /* 0x0005e20000100a00 */
[----:B------:R-:W-:Y:S05]  /*65540*/  BRA.U !UP0, `(.L_x_1) ;  /* 0xfffffad508247547 */ /* 0x000fea000b83ffff */
.L_x_0:
[----:B0-2---:R-:W2:Y:S01]  /*65550*/  LDL.LU.64 R6, [R1+0x1f8] ;  /* 0x0001f80001067983 */ /* 0x005ea20000300a00 */
[----:B------:R-:W0:Y:S01]  /*65560*/  S2UR UR5, SR_CgaCtaId ;  /* 0x00000000000579c3 */ /* 0x000e220000008800 */
[----:B------:R-:W-:Y:S01]  /*65570*/  UMOV UR4, 0x400 ;  /* 0x0000040000047882 */ /* 0x000fe20000000000 */
[----:B------:R-:W1:Y:S01]  /*65580*/  S2R R5, SR_TID.X ;  /* 0x0000000000057919 */ /* 0x000e620000002100 */
[----:B0-----:R-:W-:-:S05]  /*65590*/  ULEA UR7, UR5, UR4, 0x18 ;  /* 0x0000000405077291 */ /* 0x001fca000f8ec0ff */
[----:B------:R-:W-:Y:S01]  /*655a0*/  BAR.SYNC.DEFER_BLOCKING 0x0 ;  /* 0x0000000000007b1d */ /* 0x000fe20000010000 */
[----:B------:R-:W-:-:S05]  /*655b0*/  IMAD.MOV.U32 R15, RZ, RZ, 0x3dc6b27f ;  /* 0x3dc6b27fff0f7424 */ /* 0x000fca00078e00ff */
[----:B------:R-:W0:Y:S01]  /*655c0*/  LDCU.64 UR4, c[0x0][0x3e0] ;  /* 0x00007c00ff0477ac */ /* 0x000e220008000a00 */
[C---:B-1----:R-:W-:Y:S01]  /*655d0*/  IMAD.SHL.U32 R3, R5.reuse, 0x8, RZ ;  /* 0x0000000805037824 */ /* 0x042fe200078e00ff */
[----:B------:R-:W-:-:S04]  /*655e0*/  SHF.L.U32 R4, R5, 0x9, RZ ;  /* 0x0000000905047819 */ /* 0x000fc800000006ff */
[----:B------:R-:W-:Y:S02]  /*655f0*/  LOP3.LUT R4, R4, 0x1000, RZ, 0xc0, !PT ;  /* 0x0000100004047812 */ /* 0x000fe400078ec0ff */
[----:B------:R-:W-:-:S04]  /*65600*/  LOP3.LUT R3, R3, 0x80, RZ, 0xc0, !PT ;  /* 0x0000008003037812 */ /* 0x000fc800078ec0ff */
[----:B------:R-:W-:Y:S01]  /*65610*/  IADD3 R3, PT, PT, R3, UR7, R4 ;  /* 0x0000000703037c10 */ /* 0x000fe2000fffe004 */
[C---:B------:R-:W-:Y:S01]  /*65620*/  IMAD.SHL.U32 R4, R5.reuse, 0x100, RZ ;  /* 0x0000010005047824 */ /* 0x040fe200078e00ff */
[----:B------:R-:W-:-:S04]  /*65630*/  SHF.L.U32 R5, R5, 0x4, RZ ;  /* 0x0000000405057819 */ /* 0x000fc800000006ff */
[----:B------:R-:W-:Y:S01]  /*65640*/  LOP3.LUT R4, R4, 0x1e000, RZ, 0xc0, !PT ;  /* 0x0001e00004047812 */ /* 0x000fe200078ec0ff */
[----:B--2---:R-:W-:Y:S01]  /*65650*/  IMAD.MOV.U32 R2, RZ, RZ, R6 ;  /* 0x000000ffff027224 */ /* 0x004fe200078e0006 */
[----:B------:R-:W-:Y:S02]  /*65660*/  LOP3.LUT R6, R5, 0x70, RZ, 0xc0, !PT ;  /* 0x0000007005067812 */ /* 0x000fe400078ec0ff */
[----:B------:R-:W-:Y:S01]  /*65670*/  MOV R0, R7 ;  /* 0x0000000700007202 */ /* 0x000fe20000000f00 */
[C---:B------:R-:W-:Y:S01]  /*65680*/  FMUL R10, R2.reuse, 8388608 ;  /* 0x4b000000020a7820 */ /* 0x040fe20000400000 */
[C---:B------:R-:W-:Y:S02]  /*65690*/  FSETP.GT.AND P1, PT, |R2|.reuse, 8.50705917302346158658e+37, PT ;  /* 0x7e8000000200780b */ /* 0x040fe40003f24200 */
[C---:B------:R-:W-:Y:S02]  /*656a0*/  FSETP.GEU.AND P5, PT, |R2|.reuse, 1.175494350822287508e-38, PT ;  /* 0x008000000200780b */ /* 0x040fe40003fae200 */
[----:B------:R-:W-:-:S02]  /*656b0*/  FSETP.GEU.AND P2, PT, R2, 1.175494350822287508e-38, PT ;  /* 0x008000000200780b */ /* 0x000fc40003f4e000 */
[----:B------:R-:W-:Y:S02]  /*656c0*/  IADD3 R3, PT, PT, R6, R3, R4 ;  /* 0x0000000306037210 */ /* 0x000fe40007ffe004 */
[----:B------:R-:W-:-:S05]  /*656d0*/  FSEL R10, R10, R2, !P2 ;  /* 0x000000020a0a7208 */ /* 0x000fca0005000000 */
[----:B------:R-:W-:-:S04]  /*656e0*/  @P1 FMUL R2, R2, 0.25 ;  /* 0x3e80000002021820 */ /* 0x000fc80000400000 */
[----:B------:R-:W-:-:S04]  /*656f0*/  @!P5 FMUL R2, R2, 16777216 ;  /* 0x4b8000000202d820 */ /* 0x000fc80000400000 */
[----:B------:R1:W2:Y:S02]  /*65700*/  MUFU.RCP R12, R2 ;  /* 0x00000002000c7308 */ /* 0x0002a40000001000 */
[----:B-1----:R-:W3:Y:S04]  /*65710*/  LDL.LU R2, [R1+0x450] ;  /* 0x0004500001027983 */ /* 0x002ee80000300800 */
[----:B------:R-:W4:Y:S01]  /*65720*/  LDL.LU R4, [R1+0x460] ;  /* 0x0004600001047983 */ /* 0x000f220000300800 */
[C---:B------:R-:W-:Y:S01]  /*65730*/  FSETP.GT.AND P0, PT, |R0|.reuse, 8.50705917302346158658e+37, PT ;  /* 0x7e8000000000780b */ /* 0x040fe20003f04200 */
[C---:B------:R-:W-:Y:S01]  /*65740*/  FMUL R9, R0.reuse, 8388608 ;  /* 0x4b00000000097820 */ /* 0x040fe20000400000 */
[C---:B------:R-:W-:Y:S02]  /*65750*/  FSETP.GEU.AND P4, PT, |R0|.reuse, 1.175494350822287508e-38, PT ;  /* 0x008000000000780b */ /* 0x040fe40003f8e200 */
[----:B------:R-:W-:-:S04]  /*65760*/  FSETP.GEU.AND P3, PT, R0, 1.175494350822287508e-38, PT ;  /* 0x008000000000780b */ /* 0x000fc80003f6e000 */
[----:B------:R-:W-:-:S05]  /*65770*/  FSEL R9, R9, R0, !P3 ;  /* 0x0000000009097208 */ /* 0x000fca0005800000 */
[----:B------:R-:W-:-:S04]  /*65780*/  @P0 FMUL R0, R0, 0.25 ;  /* 0x3e80000000000820 */ /* 0x000fc80000400000 */
[----:B------:R-:W-:-:S04]  /*65790*/  @!P4 FMUL R0, R0, 16777216 ;  /* 0x4b8000000000c820 */ /* 0x000fc80000400000 */
[----:B------:R1:W5:Y:S01]  /*657a0*/  MUFU.RCP R11, R0 ;  /* 0x00000000000b7308 */ /* 0x0003620000001000 */
[----:B---3--:R-:W-:Y:S01]  /*657b0*/  @P1 FMUL R2, R2, 0.25 ;  /* 0x3e80000002021820 */ /* 0x008fe20000400000 */
[----:B----4-:R-:W-:-:S03]  /*657c0*/  @P1 FMUL R4, R4, 0.25 ;  /* 0x3e80000004041820 */ /* 0x010fc60000400000 */
[----:B------:R-:W-:Y:S01]  /*657d0*/  @!P5 FMUL R2, R2, 16777216 ;  /* 0x4b8000000202d820 */ /* 0x000fe20000400000 */
[----:B------:R-:W-:-:S03]  /*657e0*/  @!P5 FMUL R4, R4, 16777216 ;  /* 0x4b8000000404d820 */ /* 0x000fc60000400000 */
[C---:B--2---:R-:W-:Y:S01]  /*657f0*/  FMUL R2, R12.reuse, R2 ;  /* 0x000000020c027220 */ /* 0x044fe20000400000 */
[----:B------:R-:W-:-:S05]  /*65800*/  FMUL R4, R12, R4 ;  /* 0x000000040c047220 */ /* 0x000fca0000400000 */
[----:B------:R-:W-:Y:S02]  /*65810*/  F2FP.BF16.F32.PACK_AB R4, R2, R4 ;  /* 0x000000040204723e */ /* 0x000fe400000010ff */
[----:B------:R-:W2:Y:S04]  /*65820*/  LDL.LU R2, [R1+0x464] ;  /* 0x0004640001027983 */ /* 0x000ea80000300800 */
[----:B------:R-:W3:Y:S04]  /*65830*/  LDL.LU R5, [R1+0x45c] ;  /* 0x00045c0001057983 */ /* 0x000ee80000300800 */
[----:B-1----:R-:W4:Y:S04]  /*65840*/  LDL.LU R0, [R1+0x458] ;  /* 0x0004580001007983 */ /* 0x002f280000300800 */
[----:B------:R-:W5:Y:S04]  /*65850*/  LDL.LU R6, [R1+0x46c] ;  /* 0x00046c0001067983 */ /* 0x000f680000300800 */
[----:B------:R-:W5:Y:S04]  /*65860*/  LDL.LU R7, [R1+0x468] ;  /* 0x0004680001077983 */ /* 0x000f680000300800 */
[----:B------:R-:W5:Y:S01]  /*65870*/  LDL.LU R8, [R1+0x454] ;  /* 0x0004540001087983 */ /* 0x000f620000300800 */
[----:B--2---:R-:W-:Y:S01]  /*65880*/  @P1 FMUL R2, R2, 0.25 ;  /* 0x3e80000002021820 */ /* 0x004fe20000400000 */
[----:B---3--:R-:W-:-:S03]  /*65890*/  @P0 FMUL R5, R5, 0.25 ;  /* 0x3e80000005050820 */ /* 0x008fc60000400000 */
[----:B------:R-:W-:Y:S01]  /*658a0*/  @!P5 FMUL R2, R2, 16777216 ;  /* 0x4b8000000202d820 */ /* 0x000fe20000400000 */
[----:B----4-:R-:W-:Y:S01]  /*658b0*/  @P0 FMUL R0, R0, 0.25 ;  /* 0x3e80000000000820 */ /* 0x010fe20000400000 */
[----:B------:R-:W-:Y:S01]  /*658c0*/  @!P4 FMUL R5, R5, 16777216 ;  /* 0x4b8000000505c820 */ /* 0x000fe20000400000 */
[----:B-----5:R-:W-:Y:S02]  /*658d0*/  @P0 FMUL R6, R6, 0.25 ;  /* 0x3e80000006060820 */ /* 0x020fe40000400000 */
[----:B------:R-:W-:Y:S01]  /*658e0*/  @!P4 FMUL R0, R0, 16777216 ;  /* 0x4b8000000000c820 */ /* 0x000fe20000400000 */
[----:B------:R-:W-:Y:S01]  /*658f0*/  FMUL R14, R11, R5 ;  /* 0x000000050b0e7220 */ /* 0x000fe20000400000 */
[----:B------:R-:W-:Y:S01]  /*65900*/  FMUL R5, R12, R2 ;  /* 0x000000020c057220 */ /* 0x000fe20000400000 */
[----:B------:R-:W-:Y:S01]  /*65910*/  @P0 FMUL R7, R7, 0.25 ;  /* 0x3e80000007070820 */ /* 0x000fe20000400000 */
[----:B------:R-:W-:Y:S01]  /*65920*/  @!P4 FMUL R6, R6, 16777216 ;  /* 0x4b8000000606c820 */ /* 0x000fe20000400000 */
[----:B------:R-:W-:Y:S01]  /*65930*/  FMUL R13, R11, R0 ;  /* 0x000000000b0d7220 */ /* 0x000fe20000400000 */
[----:B------:R-:W-:Y:S01]  /*65940*/  @P1 FMUL R8, R8, 0.25 ;  /* 0x3e80000008081820 */ /* 0x000fe20000400000 */
[----:B------:R-:W-:Y:S01]  /*65950*/  @!P4 FMUL R7, R7, 16777216 ;  /* 0x4b8000000707c820 */ /* 0x000fe20000400000 */
[----:B------:R-:W-:-:S02]  /*65960*/  FMUL R0, R11, R6 ;  /* 0x000000060b007220 */ /* 0x000fc40000400000 */
[----:B------:R-:W-:Y:S01]  /*65970*/  @!P5 FMUL R8, R8, 16777216 ;  /* 0x4b8000000808d820 */ /* 0x000fe20000400000 */
[----:B------:R-:W-:-:S03]  /*65980*/  FMUL R7, R11, R7 ;  /* 0x000000070b077220 */ /* 0x000fc60000400000 */
[----:B------:R-:W-:Y:S02]  /*65990*/  FMUL R8, R12, R8 ;  /* 0x000000080c087220 */ /* 0x000fe40000400000 */
[----:B------:R-:W-:Y:S02]  /*659a0*/  F2FP.BF16.F32.PACK_AB R6, R13, R7 ;  /* 0x000000070d06723e */ /* 0x000fe400000010ff */
[----:B------:R-:W-:Y:S02]  /*659b0*/  F2FP.BF16.F32.PACK_AB R7, R14, R0 ;  /* 0x000000000e07723e */ /* 0x000fe400000010ff */
[----:B------:R-:W-:Y:S01]  /*659c0*/  F2FP.BF16.F32.PACK_AB R5, R8, R5 ;  /* 0x000000050805723e */ /* 0x000fe200000010ff */
[----:B------:R-:W2:Y:S04]  /*659d0*/  LDL.LU R0, [R1+0x43c] ;  /* 0x00043c0001007983 */ /* 0x000ea80000300800 */
[----:B------:R-:W3:Y:S04]  /*659e0*/  LDL.LU R2, [R1+0x438] ;  /* 0x0004380001027983 */ /* 0x000ee80000300800 */
[----:B------:R1:W-:Y:S04]  /*659f0*/  STSM.16.M88.4 [R3], R4 ;  /* 0x0000000403007844 */ /* 0x0003e80000000200 */
[----:B-1----:R-:W4:Y:S04]  /*65a00*/  LDL.LU R4, [R1+0x44c] ;  /* 0x00044c0001047983 */ /* 0x002f280000300800 */
[----:B------:R-:W5:Y:S01]  /*65a10*/  LDL.LU R5, [R1+0x448] ;  /* 0x0004480001057983 */ /* 0x000f620000300800 */
[----:B------:R-:W-:-:S05]  /*65a20*/  VIADD R6, R10, 0xc0cafb0d ;  /* 0xc0cafb0d0a067836 */ /* 0x000fca0000000000 */
[----:B------:R-:W-:Y:S01]  /*65a30*/  LOP3.LUT R6, R6, 0xff800000, RZ, 0xc0, !PT ;  /* 0xff80000006067812 */ /* 0x000fe200078ec0ff */
[----:B--2---:R-:W-:Y:S01]  /*65a40*/  @P0 FMUL R0, R0, 0.25 ;  /* 0x3e80000000000820 */ /* 0x004fe20000400000 */
[----:B---3--:R-:W-:-:S03]  /*65a50*/  @P0 FMUL R2, R2, 0.25 ;  /* 0x3e80000002020820 */ /* 0x008fc60000400000 */
[----:B------:R-:W-:Y:S01]  /*65a60*/  @!P4 FMUL R0, R0, 16777216 ;  /* 0x4b8000000000c820 */ /* 0x000fe20000400000 */
[----:B------:R-:W-:-:S03]  /*65a70*/  @!P4 FMUL R2, R2, 16777216 ;  /* 0x4b8000000202c820 */ /* 0x000fc60000400000 */
[C---:B------:R-:W-:Y:S01]  /*65a80*/  FMUL R7, R11.reuse, R0 ;  /* 0x000000000b077220 */ /* 0x040fe20000400000 */
[----:B------:R-:W-:-:S04]  /*65a90*/  FMUL R0, R11, R2 ;  /* 0x000000020b007220 */ /* 0x000fc80000400000 */
[----:B------:R-:W-:Y:S01]  /*65aa0*/  STL [R1+0x460], R7 ;  /* 0x0004600701007387 */ /* 0x000fe20000100800 */
[----:B----4-:R-:W-:Y:S01]  /*65ab0*/  @P0 FMUL R4, R4, 0.25 ;  /* 0x3e80000004040820 */ /* 0x010fe20000400000 */
[----:B-----5:R-:W-:-:S03]  /*65ac0*/  @P0 FMUL R5, R5, 0.25 ;  /* 0x3e80000005050820 */ /* 0x020fc60000400000 */
[----:B------:R-:W-:Y:S01]  /*65ad0*/  @!P4 FMUL R4, R4, 16777216 ;  /* 0x4b8000000404c820 */ /* 0x000fe20000400000 */
[----:B------:R-:W-:-:S03]  /*65ae0*/  @!P4 FMUL R5, R5, 16777216 ;  /* 0x4b8000000505c820 */ /* 0x000fc60000400000 */
[C---:B------:R-:W-:Y:S01]  /*65af0*/  FMUL R4, R11.reuse, R4 ;  /* 0x000000040b047220 */ /* 0x040fe20000400000 */
[----:B------:R1:W-:Y:S01]  /*65b00*/  STL [R1+0x45c], R0 ;  /* 0x00045c0001007387 */ /* 0x0003e20000100800 */
[----:B------:R-:W-:-:S03]  /*65b10*/  FMUL R2, R11, R5 ;  /* 0x000000050b027220 */ /* 0x000fc60000400000 */
[----:B------:R-:W-:Y:S04]  /*65b20*/  STL [R1+0x458], R4 ;  /* 0x0004580401007387 */ /* 0x000fe80000100800 */
[----:B------:R2:W-:Y:S01]  /*65b30*/  STL [R1+0x454], R2 ;  /* 0x0004540201007387 */ /* 0x0005e20000100800 */
[-C--:B-1----:R-:W-:Y:S02]  /*65b40*/  IADD3 R0, PT, PT, R10, -R6.reuse, RZ ;  /* 0x800000060a007210 */ /* 0x082fe40007ffe0ff */
[----:B------:R-:W-:-:S03]  /*65b50*/  I2FP.F32.S32 R6, R6 ;  /* 0x0000000600067245 */ /* 0x000fc60000201400 */
[----:B------:R-:W-:Y:S01]  /*65b60*/  FADD R0, R0, -1 ;  /* 0xbf80000000007421 */ /* 0x000fe20000000000 */
[----:B--2---:R-:W-:-:S05]  /*65b70*/  FSEL R2, RZ, -23, P2 ;  /* 0xc1b80000ff027808 */ /* 0x004fca0001000000 */
[----:B------:R-:W-:Y:S01]  /*65b80*/  FFMA.FTZ R7, R6, 1.1920928955078125e-07, R2 ;  /* 0x3400000006077823 */ /* 0x000fe20000010002 */
[----:B------:R-:W-:-:S04]  /*65b90*/  FFMA.FTZ R2, R0, R15, -0.16845393180847167969 ;  /* 0xbe2c7f3000027423 */ /* 0x000fc8000001000f */
[----:B------:R-:W-:-:S04]  /*65ba0*/  FFMA.FTZ R2, R0, R2, 0.1716887056827545166 ;  /* 0x3e2fcf2a00027423 */ /* 0x000fc80000010002 */
[----:B------:R-:W-:-:S04]  /*65bb0*/  FFMA.FTZ R2, R0, R2, -0.17900948226451873779 ;  /* 0xbe374e4300027423 */ /* 0x000fc80000010002 */
[----:B------:R-:W-:-:S04]  /*65bc0*/  FFMA.FTZ R2, R0, R2, 0.20512372255325317383 ;  /* 0x3e520bf400027423 */ /* 0x000fc80000010002 */
[----:B------:R-:W-:-:S04]  /*65bd0*/  FFMA.FTZ R2, R0, R2, -0.24046532809734344482 ;  /* 0xbe763c8b00027423 */ /* 0x000fc80000010002 */
[----:B------:R-:W-:-:S04]  /*65be0*/  FFMA.FTZ R2, R0, R2, 0.28857114911079406738 ;  /* 0x3e93bf9900027423 */ /* 0x000fc80000010002 */
[----:B------:R-:W-:-:S04]  /*65bf0*/  FFMA.FTZ R2, R0, R2, -0.36067417263984680176 ;  /* 0xbeb8aa4900027423 */ /* 0x000fc80000010002 */
[----:B------:R-:W-:-:S04]  /*65c00*/  FFMA.FTZ R2, R0, R2, 0.48089820146560668945 ;  /* 0x3ef6384a00027423 */ /* 0x000fc80000010002 */
[----:B------:R-:W-:-:S04]  /*65c10*/  FFMA.FTZ R2, R0, R2, -0.72134751081466674805 ;  /* 0xbf38aa3b00027423 */ /* 0x000fc80000010002 */
[----:B------:R-:W-:-:S04]  /*65c20*/  FMUL R2, R0, R2 ;  /* 0x0000000200027220 */ /* 0x000fc80000400000 */
[----:B------:R-:W-:-:S04]  /*65c30*/  FMUL R2, R0, R2 ;  /* 0x0000000200027220 */ /* 0x000fc80000400000 */
[----:B------:R-:W-:Y:S02]  /*65c40*/  FFMA.FTZ R6, R0, 1.4426950216293334961, R2 ;  /* 0x3fb8aa3b00067823 */ /* 0x000fe40000010002 */
[----:B------:R-:W2:Y:S04]  /*65c50*/  LDL.LU R0, [R1+0x434] ;  /* 0x0004340001007983 */ /* 0x000ea80000300800 */
[----:B------:R-:W3:Y:S04]  /*65c60*/  LDL.LU R2, [R1+0x430] ;  /* 0x0004300001027983 */ /* 0x000ee80000300800 */
[----:B------:R-:W4:Y:S04]  /*65c70*/  LDL.LU R4, [R1+0x444] ;  /* 0x0004440001047983 */ /* 0x000f280000300800 */
[----:B------:R-:W5:Y:S04]  /*65c80*/  LDL.LU R5, [R1+0x440] ;  /* 0x0004400001057983 */ /* 0x000f680000300800 */
[----:B------:R-:W5:Y:S01]  /*65c90*/  LDL.LU.64 R16, [R1+0x200] ;  /* 0x0002000001107983 */ /* 0x000f620000300a00 */
[----:B------:R-:W-:Y:S01]  /*65ca0*/  ISETP.GE.U32.AND P0, PT, R10, 0x7f800000, PT ;  /* 0x7f8000000a00780c */ /* 0x000fe20003f06070 */
[----:B------:R-:W-:Y:S01]  /*65cb0*/  FADD R22, R7, R6 ;  /* 0x0000000607167221 */ /* 0x000fe20000000000 */
[----:B--2---:R-:W-:Y:S01]  /*65cc0*/  @P1 FMUL R0, R0, 0.25 ;  /* 0x3e80000000001820 */ /* 0x004fe20000400000 */
[----:B---3--:R-:W-:-:S03]  /*65cd0*/  @P1 FMUL R2, R2, 0.25 ;  /* 0x3e80000002021820 */ /* 0x008fc60000400000 */
[----:B------:R-:W-:Y:S01]  /*65ce0*/  @!P5 FMUL R0, R0, 16777216 ;  /* 0x4b8000000000d820 */ /* 0x000fe20000400000 */
[----:B----4-:R-:W-:Y:S01]  /*65cf0*/  @P1 FMUL R4, R4, 0.25 ;  /* 0x3e80000004041820 */ /* 0x010fe20000400000 */
[----:B------:R-:W-:Y:S02]  /*65d00*/  @!P5 FMUL R2, R2, 16777216 ;  /* 0x4b8000000202d820 */ /* 0x000fe40000400000 */
[----:B------:R-:W-:Y:S01]  /*65d10*/  FMUL R11, R12, R0 ;  /* 0x000000000c0b7220 */ /* 0x000fe20000400000 */
[----:B------:R-:W-:Y:S01]  /*65d20*/  @!P5 FMUL R4, R4, 16777216 ;  /* 0x4b8000000404d820 */ /* 0x000fe20000400000 */
[----:B-----5:R-:W-:Y:S01]  /*65d30*/  @P1 FMUL R5, R5, 0.25 ;  /* 0x3e80000005051820 */ /* 0x020fe20000400000 */
[C---:B------:R-:W-:Y:S02]  /*65d40*/  FMUL R8, R12.reuse, R2 ;  /* 0x000000020c087220 */ /* 0x040fe40000400000 */
[C---:B------:R-:W-:Y:S01]  /*65d50*/  FMUL R0, R12.reuse, R4 ;  /* 0x000000040c007220 */ /* 0x040fe20000400000 */
[----:B------:R-:W-:Y:S01]  /*65d60*/  @!P5 FMUL R5, R5, 16777216 ;  /* 0x4b8000000505d820 */ /* 0x000fe20000400000 */
[----:B------:R-:W-:Y:S04]  /*65d70*/  STL [R1+0x450], R11 ;  /* 0x0004500b01007387 */ /* 0x000fe80000100800 */
[----:B------:R-:W-:Y:S01]  /*65d80*/  STL [R1+0x44c], R8 ;  /* 0x00044c0801007387 */ /* 0x000fe20000100800 */
[----:B------:R-:W-:-:S03]  /*65d90*/  FMUL R2, R12, R5 ;  /* 0x000000050c027220 */ /* 0x000fc60000400000 */
[----:B------:R1:W-:Y:S04]  /*65da0*/  STL [R1+0x448], R0 ;  /* 0x0004480001007387 */ /* 0x0003e80000100800 */
[----:B------:R2:W-:Y:S01]  /*65db0*/  STL [R1+0x444], R2 ;  /* 0x0004440201007387 */ /* 0x0005e20000100800 */
[----:B-1----:R-:W-:-:S04]  /*65dc0*/  IADD3 R0, PT, PT, R9, -0x3f3504f3, RZ ;  /* 0xc0cafb0d09007810 */ /* 0x002fc80007ffe0ff */
[----:B------:R-:W-:Y:S01]  /*65dd0*/  LOP3.LUT R0, R0, 0xff800000, RZ, 0xc0, !PT ;  /* 0xff80000000007812 */ /* 0x000fe200078ec0ff */
[----:B--2---:R-:W-:-:S03]  /*65de0*/  @P0 IMAD.MOV.U32 R2, RZ, RZ, 0x7f800000 ;  /* 0x7f800000ff020424 */ /* 0x004fc600078e00ff */
[----:B------:R-:W-:Y:S01]  /*65df0*/  IADD3 R4, PT, PT, R9, -R0, RZ ;  /* 0x8000000009047210 */ /* 0x000fe20007ffe0ff */
[----:B------:R-:W-:Y:S01]  /*65e00*/  @P0 FFMA.FTZ R22, R10, R2, +INF ;  /* 0x7f8000000a160423 */ /* 0x000fe20000010002 */
[----:B------:R-:W-:Y:S02]  /*65e10*/  I2FP.F32.S32 R2, R0 ;  /* 0x0000000000027245 */ /* 0x000fe40000201400 */
[----:B------:R-:W-:Y:S01]  /*65e20*/  FSEL R5, RZ, -23, P3 ;  /* 0xc1b80000ff057808 */ /* 0x000fe20001800000 */
[----:B------:R-:W-:-:S04]  /*65e30*/  FADD R0, R4, -1 ;  /* 0xbf80000004007421 */ /* 0x000fc80000000000 */
        /* <DEDUP_REMOVED lines=12> */
[----:B------:R-:W-:Y:S01]  /*65f00*/  FFMA.FTZ R4, R0, 1.4426950216293334961, R2 ;  /* 0x3fb8aa3b00047823 */ /* 0x000fe20000010002 */
[----:B------:R-:W-:-:S05]  /*65f10*/  IMAD.MOV.U32 R2, RZ, RZ, R16 ;  /* 0x000000ffff027224 */ /* 0x000fca00078e0010 */
[C---:B------:R-:W-:Y:S02]  /*65f20*/  FSETP.GT.AND P2, PT, |R2|.reuse, 8.50705917302346158658e+37, PT ;  /* 0x7e8000000200780b */ /* 0x040fe40003f44200 */
[C---:B------:R-:W-:Y:S01]  /*65f30*/  FSETP.GEU.AND P1, PT, |R2|.reuse, 1.175494350822287508e-38, PT ;  /* 0x008000000200780b */ /* 0x040fe20003f2e200 */
[C---:B------:R-:W-:Y:S01]  /*65f40*/  FMUL R18, R2.reuse, 8388608 ;  /* 0x4b00000002127820 */ /* 0x040fe20000400000 */
[----:B------:R-:W-:-:S04]  /*65f50*/  FSETP.GEU.AND P0, PT, R2, 1.175494350822287508e-38, PT ;  /* 0x008000000200780b */ /* 0x000fc80003f0e000 */
[----:B------:R-:W-:-:S05]  /*65f60*/  FSEL R18, R18, R2, !P0 ;  /* 0x0000000212127208 */ /* 0x000fca0004000000 */
[----:B------:R-:W-:-:S04]  /*65f70*/  @P2 FMUL R2, R2, 0.25 ;  /* 0x3e80000002022820 */ /* 0x000fc80000400000 */
[----:B------:R-:W-:Y:S01]  /*65f80*/  @!P1 FMUL R2, R2, 16777216 ;  /* 0x4b80000002029820 */ /* 0x000fe20000400000 */
[----:B------:R-:W-:-:S03]  /*65f90*/  FADD R6, R5, R4 ;  /* 0x0000000405067221 */ /* 0x000fc60000000000 */
[----:B------:R1:W2:Y:S02]  /*65fa0*/  MUFU.RCP R12, R2 ;  /* 0x00000002000c7308 */ /* 0x0002a40000001000 */
[----:B-1----:R-:W3:Y:S04]  /*65fb0*/  LDL.LU R2, [R1+0x410] ;  /* 0x0004100001027983 */ /* 0x002ee80000300800 */
[----:B------:R-:W4:Y:S01]  /*65fc0*/  LDL.LU R4, [R1+0x420] ;  /* 0x0004200001047983 */ /* 0x000f220000300800 */
[----:B------:R-:W-:Y:S02]  /*65fd0*/  MOV R0, R17 ;  /* 0x0000001100007202 */ /* 0x000fe40000000f00 */
[----:B------:R-:W-:Y:S02]  /*65fe0*/  ISETP.GE.U32.AND P3, PT, R9, 0x7f800000, PT ;  /* 0x7f8000000900780c */ /* 0x000fe40003f66070 */
[----:B------:R-:W-:-:S02]  /*65ff0*/  FSETP.GT.AND P4, PT, |R0|, 8.50705917302346158658e+37, PT ;  /* 0x7e8000000000780b */ /* 0x000fc40003f84200 */
[C---:B------:R-:W-:Y:S01]  /*66000*/  FSETP.GEU.AND P6, PT, |R0|.reuse, 1.175494350822287508e-38, PT ;  /* 0x008000000000780b */ /* 0x040fe20003fce200 */
[C---:B------:R-:W-:Y:S01]  /*66010*/  FMUL R17, R0.reuse, 8388608 ;  /* 0x4b00000000117820 */ /* 0x040fe20000400000 */
[----:B------:R-:W-:-:S04]  /*66020*/  FSETP.GEU.AND P5, PT, R0, 1.175494350822287508e-38, PT ;  /* 0x008000000000780b */ /* 0x000fc80003fae000 */
[----:B------:R-:W-:-:S03]  /*66030*/  FSEL R17, R17, R0, !P5 ;  /* 0x0000000011117208 */ /* 0x000fc60006800000 */
[----:B------:R-:W-:Y:S02]  /*66040*/  @P3 IMAD.MOV.U32 R5, RZ, RZ, 0x7f800000 ;  /* 0x7f800000ff053424 */ /* 0x000fe400078e00ff */
[----:B------:R-:W-:Y:S02]  /*66050*/  @P4 FMUL R0, R0, 0.25 ;  /* 0x3e80000000004820 */ /* 0x000fe40000400000 */
[----:B------:R-:W-:Y:S02]  /*66060*/  @P3 FFMA.FTZ R6, R9, R5, +INF ;  /* 0x7f80000009063423 */ /* 0x000fe40000010005 */
[----:B------:R-:W-:-:S03]  /*66070*/  @!P6 FMUL R0, R0, 16777216 ;  /* 0x4b8000000000e820 */ /* 0x000fc60000400000 */
[----:B------:R1:W-:Y:S01]  /*66080*/  STL [R1], R6 ;  /* 0x0000000601007387 */ /* 0x0003e20000100800 */
[----:B------:R5:W0:Y:S01]  /*66090*/  MUFU.RCP R11, R0 ;  /* 0x00000000000b7308 */ /* 0x000a220000001000 */
        /* <DEDUP_REMOVED lines=9> */
[----:B-----5:R-:W4:Y:S04]  /*66130*/  LDL.LU R0, [R1+0x418] ;  /* 0x0004180001007983 */ /* 0x020f280000300800 */
[----:B-1----:R-:W5:Y:S04]  /*66140*/  LDL.LU R6, [R1+0x42c] ;  /* 0x00042c0001067983 */ /* 0x002f680000300800 */
[----:B------:R-:W5:Y:S04]  /*66150*/  LDL.LU R7, [R1+0x428] ;  /* 0x0004280001077983 */ /* 0x000f680000300800 */
[----:B------:R-:W5:Y:S01]  /*66160*/  LDL.LU R8, [R1+0x414] ;  /* 0x0004140001087983 */ /* 0x000f620000300800 */
[----:B--2---:R-:W-:Y:S01]  /*66170*/  @P2 FMUL R2, R2, 0.25 ;  /* 0x3e80000002022820 */ /* 0x004fe20000400000 */
[----:B---3--:R-:W-:Y:S01]  /*66180*/  @P4 FMUL R5, R5, 0.25 ;  /* 0x3e80000005054820 */ /* 0x008fe20000400000 */
[----:B----4-:R-:W-:-:S03]  /*66190*/  @P4 FMUL R0, R0, 0.25 ;  /* 0x3e80000000004820 */ /* 0x010fc60000400000 */
[----:B------:R-:W-:Y:S01]  /*661a0*/  @!P6 FMUL R5, R5, 16777216 ;  /* 0x4b8000000505e820 */ /* 0x000fe20000400000 */
[----:B-----5:R-:W-:Y:S01]  /*661b0*/  @P4 FMUL R6, R6, 0.25 ;  /* 0x3e80000006064820 */ /* 0x020fe20000400000 */
[----:B------:R-:W-:Y:S01]  /*661c0*/  @P4 FMUL R7, R7, 0.25 ;  /* 0x3e80000007074820 */ /* 0x000fe20000400000 */
[----:B------:R-:W-:Y:S01]  /*661d0*/  @!P6 FMUL R0, R0, 16777216 ;  /* 0x4b8000000000e820 */ /* 0x000fe20000400000 */
[----:B------:R-:W-:Y:S02]  /*661e0*/  @P2 FMUL R8, R8, 0.25 ;  /* 0x3e80000008082820 */ /* 0x000fe40000400000 */
[----:B------:R-:W-:Y:S01]  /*661f0*/  @!P6 FMUL R7, R7, 16777216 ;  /* 0x4b8000000707e820 */ /* 0x000fe20000400000 */
[----:B------:R-:W-:Y:S01]  /*66200*/  @!P6 FMUL R6, R6, 16777216 ;  /* 0x4b8000000606e820 */ /* 0x000fe20000400000 */
[----:B------:R-:W-:Y:S01]  /*66210*/  @!P1 FMUL R2, R2, 16777216 ;  /* 0x4b80000002029820 */ /* 0x000fe20000400000 */
[----:B------:R-:W-:Y:S01]  /*66220*/  @!P1 FMUL R8, R8, 16777216 ;  /* 0x4b80000008089820 */ /* 0x000fe20000400000 */
[C---:B0-----:R-:W-:Y:S01]  /*66230*/  FMUL R14, R11.reuse, R5 ;  /* 0x000000050b0e7220 */ /* 0x041fe20000400000 */
[C---:B------:R-:W-:Y:S01]  /*66240*/  FMUL R13, R11.reuse, R0 ;  /* 0x000000000b0d7220 */ /* 0x040fe20000400000 */
[C---:B------:R-:W-:Y:S01]  /*66250*/  FMUL R7, R11.reuse, R7 ;  /* 0x000000070b077220 */ /* 0x040fe20000400000 */
[C---:B------:R-:W-:Y:S01]  /*66260*/  FMUL R8, R12.reuse, R8 ;  /* 0x000000080c087220 */ /* 0x040fe20000400000 */
[----:B------:R-:W-:Y:S01]  /*66270*/  FMUL R5, R12, R2 ;  /* 0x000000020c057220 */ /* 0x000fe20000400000 */
[----:B------:R-:W-:-:S02]  /*66280*/  FMUL R0, R11, R6 ;  /* 0x000000060b007220 */ /* 0x000fc40000400000 */
[----:B------:R-:W-:Y:S02]  /*66290*/  F2FP.BF16.F32.PACK_AB R6, R13, R7 ;  /* 0x000000070d06723e */ /* 0x000fe400000010ff */
[----:B------:R-:W-:Y:S02]  /*662a0*/  F2FP.BF16.F32.PACK_AB R5, R8, R5 ;  /* 0x000000050805723e */ /* 0x000fe400000010ff */
[----:B------:R-:W-:Y:S02]  /*662b0*/  F2FP.BF16.F32.PACK_AB R7, R14, R0 ;  /* 0x000000000e07723e */ /* 0x000fe400000010ff */
[----:B------:R-:W2:Y:S04]  /*662c0*/  LDL.LU R0, [R1+0x3fc] ;  /* 0x0003fc0001007983 */ /* 0x000ea80000300800 */
[----:B------:R0:W-:Y:S04]  /*662d0*/  STSM.16.M88.4 [R3+0x100], R4 ;  /* 0x0001000403007844 */ /* 0x0001e80000000200 */
[----:B------:R-:W3:Y:S04]  /*662e0*/  LDL.LU R2, [R1+0x3f8] ;  /* 0x0003f80001027983 */ /* 0x000ee80000300800 */
[----:B0-----:R-:W4:Y:S04]  /*662f0*/  LDL.LU R4, [R1+0x40c] ;  /* 0x00040c0001047983 */ /* 0x001f280000300800 */
[----:B------:R-:W5:Y:S01]  /*66300*/  LDL.LU R5, [R1+0x408] ;  /* 0x0004080001057983 */ /* 0x000f620000300800 */
[----:B------:R-:W-:-:S04]  /*66310*/  IADD3 R6, PT, PT, R18, -0x3f3504f3, RZ ;  /* 0xc0cafb0d12067810 */ /* 0x000fc80007ffe0ff */
[----:B------:R-:W-:Y:S01]  /*66320*/  LOP3.LUT R6, R6, 0xff800000, RZ, 0xc0, !PT ;  /* 0xff80000006067812 */ /* 0x000fe200078ec0ff */
[----:B--2---:R-:W-:-:S04]  /*66330*/  @P4 FMUL R0, R0, 0.25 ;  /* 0x3e80000000004820 */ /* 0x004fc80000400000 */
[----:B------:R-:W-:Y:S01]  /*66340*/  @!P6 FMUL R0, R0, 16777216 ;  /* 0x4b8000000000e820 */ /* 0x000fe20000400000 */
[----:B---3--:R-:W-:-:S03]  /*66350*/  @P4 FMUL R2, R2, 0.25 ;  /* 0x3e80000002024820 */ /* 0x008fc60000400000 */
[----:B------:R-:W-:Y:S01]  /*66360*/  FMUL R7, R11, R0 ;  /* 0x000000000b077220 */ /* 0x000fe20000400000 */
[----:B------:R-:W-:Y:S01]  /*66370*/  @!P6 FMUL R2, R2, 16777216 ;  /* 0x4b8000000202e820 */ /* 0x000fe20000400000 */
[----:B----4-:R-:W-:Y:S01]  /*66380*/  @P4 FMUL R4, R4, 0.25 ;  /* 0x3e80000004044820 */ /* 0x010fe20000400000 */
[----:B-----5:R-:W-:-:S03]  /*66390*/  @P4 FMUL R5, R5, 0.25 ;  /* 0x3e80000005054820 */ /* 0x020fc60000400000 */
[----:B------:R-:W-:Y:S01]  /*663a0*/  @!P6 FMUL R4, R4, 16777216 ;  /* 0x4b8000000404e820 */ /* 0x000fe20000400000 */
[----:B------:R-:W-:Y:S01]  /*663b0*/  FMUL R0, R11, R2 ;  /* 0x000000020b007220 */ /* 0x000fe20000400000 */
[----:B------:R-:W-:Y:S02]  /*663c0*/  @!P6 FMUL R5, R5, 16777216 ;  /* 0x4b8000000505e820 */ /* 0x000fe40000400000 */
[C---:B------:R-:W-:Y:S01]  /*663d0*/  FMUL R4, R11.reuse, R4 ;  /* 0x000000040b047220 */ /* 0x040fe20000400000 */
[----:B------:R-:W-:Y:S01]  /*663e0*/  STL [R1+0x440], R7 ;  /* 0x0004400701007387 */ /* 0x000fe20000100800 */
[----:B------:R-:W-:-:S03]  /*663f0*/  FMUL R2, R11, R5 ;  /* 0x000000050b027220 */ /* 0x000fc60000400000 */
[----:B------:R0:W-:Y:S04]  /*66400*/  STL [R1+0x43c], R0 ;  /* 0x00043c0001007387 */ /* 0x0001e80000100800 */
[----:B------:R-:W-:Y:S04]  /*66410*/  STL [R1+0x438], R4 ;  /* 0x0004380401007387 */ /* 0x000fe80000100800 */
[----:B------:R1:W-:Y:S01]  /*66420*/  STL [R1+0x434], R2 ;  /* 0x0004340201007387 */ /* 0x0003e20000100800 */
[----:B0-----:R-:W-:Y:S01]  /*66430*/  IMAD.IADD R0, R18, 0x1, -R6 ;  /* 0x0000000112007824 */ /* 0x001fe200078e0a06 */
[----:B------:R-:W-:-:S03]  /*66440*/  I2FP.F32.S32 R6, R6 ;  /* 0x0000000600067245 */ /* 0x000fc60000201400 */
[----:B------:R-:W-:Y:S01]  /*66450*/  FADD R0, R0, -1 ;  /* 0xbf80000000007421 */ /* 0x000fe20000000000 */
[----:B-1----:R-:W-:-:S05]  /*66460*/  FSEL R2, RZ, -23, P0 ;  /* 0xc1b80000ff027808 */ /* 0x002fca0000000000 */
        /* <DEDUP_REMOVED lines=16> */
[----:B------:R-:W5:Y:S01]  /*66570*/  LDL.LU R5, [R1+0x400] ;  /* 0x0004000001057983 */ /* 0x000f620000300800 */
[----:B------:R-:W-:-:S03]  /*66580*/  ISETP.GE.U32.AND P0, PT, R18, 0x7f800000, PT ;  /* 0x7f8000001200780c */ /* 0x000fc60003f06070 */
[----:B------:R-:W5:Y:S01]  /*66590*/  LDL.LU.64 R20, [R1+0x208] ;  /* 0x0002080001147983 */ /* 0x000f620000300a00 */
[----:B------:R-:W-:Y:S01]  /*665a0*/  FADD R29, R7, R6 ;  /* 0x00000006071d7221 */ /* 0x000fe20000000000 */
[----:B------:R-:W-:Y:S02]  /*665b0*/  FSETP.NEU.AND P3, PT, R10, RZ, PT ;  /* 0x000000ff0a00720b */ /* 0x000fe40003f6d000 */
[----:B------:R-:W0:Y:S01]  /*665c0*/  S2R R10, SR_CTAID.X ;  /* 0x00000000000a7919 */ /* 0x000e220000002500 */
[----:B------:R-:W-:Y:S01]  /*665d0*/  FSETP.NEU.AND P4, PT, R9, RZ, PT ;  /* 0x000000ff0900720b */ /* 0x000fe20003f8d000 */
[----:B------:R-:W-:Y:S01]  /*665e0*/  UIMAD UR4, UR6, UR4, URZ ;  /* 0x00000004060472a4 */ /* 0x000fe2000f8e02ff */
[----:B--2---:R-:W-:-:S04]  /*665f0*/  @P2 FMUL R0, R0, 0.25 ;  /* 0x3e80000000002820 */ /* 0x004fc80000400000 */
[----:B------:R-:W-:Y:S01]  /*66600*/  @!P1 FMUL R0, R0, 16777216 ;  /* 0x4b80000000009820 */ /* 0x000fe20000400000 */
[----:B---3--:R-:W-:Y:S01]  /*66610*/  @P2 FMUL R2, R2, 0.25 ;  /* 0x3e80000002022820 */ /* 0x008fe20000400000 */
[----:B----4-:R-:W-:Y:S02]  /*66620*/  @P2 FMUL R4, R4, 0.25 ;  /* 0x3e80000004042820 */ /* 0x010fe40000400000 */
[----:B------:R-:W-:Y:S01]  /*66630*/  FMUL R0, R12, R0 ;  /* 0x000000000c007220 */ /* 0x000fe20000400000 */
[----:B------:R-:W-:Y:S01]  /*66640*/  @!P1 FMUL R2, R2, 16777216 ;  /* 0x4b80000002029820 */ /* 0x000fe20000400000 */
[----:B------:R-:W-:Y:S01]  /*66650*/  @!P1 FMUL R4, R4, 16777216 ;  /* 0x4b80000004049820 */ /* 0x000fe20000400000 */
[----:B-----5:R-:W-:Y:S02]  /*66660*/  @P2 FMUL R5, R5, 0.25 ;  /* 0x3e80000005052820 */ /* 0x020fe40000400000 */
[----:B------:R-:W-:Y:S01]  /*66670*/  FMUL R8, R12, R2 ;  /* 0x000000020c087220 */ /* 0x000fe20000400000 */
[----:B------:R1:W-:Y:S01]  /*66680*/  STL [R1+0x430], R0 ;  /* 0x0004300001007387 */ /* 0x0003e20000100800 */
[----:B------:R-:W-:-:S03]  /*66690*/  @!P1 FMUL R5, R5, 16777216 ;  /* 0x4b80000005059820 */ /* 0x000fc60000400000 */
[----:B------:R2:W-:Y:S01]  /*666a0*/  STL [R1+0x42c], R8 ;  /* 0x00042c0801007387 */ /* 0x0005e20000100800 */
[C---:B-1----:R-:W-:Y:S01]  /*666b0*/  FMUL R0, R12.reuse, R4 ;  /* 0x000000040c007220 */ /* 0x042fe20000400000 */
[----:B------:R-:W-:Y:S01]  /*666c0*/  FMUL R2, R12, R5 ;  /* 0x000000050c027220 */ /* 0x000fe20000400000 */
[----:B--2---:R-:W1:Y:S03]  /*666d0*/  LDC.64 R8, c[0x0][0x398] ;  /* 0x0000e600ff087b82 */ /* 0x004e660000000a00 */
[----:B------:R2:W-:Y:S04]  /*666e0*/  STL [R1+0x428], R0 ;  /* 0x0004280001007387 */ /* 0x0005e80000100800 */
[----:B------:R3:W-:Y:S01]  /*666f0*/  STL [R1+0x424], R2 ;  /* 0x0004240201007387 */ /* 0x0007e20000100800 */
[----:B--2---:R-:W-:-:S04]  /*66700*/  IADD3 R0, PT, PT, R17, -0x3f3504f3, RZ ;  /* 0xc0cafb0d11007810 */ /* 0x004fc80007ffe0ff */
[----:B------:R-:W-:Y:S01]  /*66710*/  LOP3.LUT R0, R0, 0xff800000, RZ, 0xc0, !PT ;  /* 0xff80000000007812 */ /* 0x000fe200078ec0ff */
[----:B---3--:R-:W-:-:S03]  /*66720*/  @P0 IMAD.MOV.U32 R2, RZ, RZ, 0x7f800000 ;  /* 0x7f800000ff020424 */ /* 0x008fc600078e00ff */
[----:B------:R-:W-:Y:S01]  /*66730*/  IADD3 R4, PT, PT, R17, -R0, RZ ;  /* 0x8000000011047210 */ /* 0x000fe20007ffe0ff */
[----:B------:R-:W-:Y:S01]  /*66740*/  @P0 FFMA.FTZ R29, R18, R2, +INF ;  /* 0x7f800000121d0423 */ /* 0x000fe20000010002 */
[----:B------:R-:W-:Y:S02]  /*66750*/  I2FP.F32.S32 R2, R0 ;  /* 0x0000000000027245 */ /* 0x000fe40000201400 */
[----:B------:R-:W-:Y:S01]  /*66760*/  FSEL R5, RZ, -23, P5 ;  /* 0xc1b80000ff057808 */ /* 0x000fe20002800000 */
[----:B------:R-:W-:-:S04]  /*66770*/  FADD R0, R4, -1 ;  /* 0xbf80000004007421 */ /* 0x000fc80000000000 */
[----:B------:R-:W-:Y:S01]  /*66780*/  FFMA.FTZ R7, R2, 1.1920928955078125e-07, R5 ;  /* 0x3400000002077823 */ /* 0x000fe20000010005 */
[C---:B------:R-:W-:Y:S02]  /*66790*/  FFMA.FTZ R2, R0.reuse, R15, -0.16845393180847167969 ;  /* 0xbe2c7f3000027423 */ /* 0x040fe4000001000f */
[----:B------:R-:W2:Y:S02]  /*667a0*/  S2R R15, SR_TID.X ;  /* 0x00000000000f7919 */ /* 0x000ea40000002100 */
[----:B------:R-:W-:-:S04]  /*667b0*/  FFMA.FTZ R2, R0, R2, 0.1716887056827545166 ;  /* 0x3e2fcf2a00027423 */ /* 0x000fc80000010002 */
[----:B------:R-:W-:-:S04]  /*667c0*/  FFMA.FTZ R2, R0, R2, -0.17900948226451873779 ;  /* 0xbe374e4300027423 */ /* 0x000fc80000010002 */
[----:B------:R-:W-:-:S04]  /*667d0*/  FFMA.FTZ R2, R0, R2, 0.20512372255325317383 ;  /* 0x3e520bf400027423 */ /* 0x000fc80000010002 */
[----:B------:R-:W-:-:S04]  /*667e0*/  FFMA.FTZ R2, R0, R2, -0.24046532809734344482 ;  /* 0xbe763c8b00027423 */ /* 0x000fc80000010002 */
[----:B------:R-:W-:-:S04]  /*667f0*/  FFMA.FTZ R2, R0, R2, 0.28857114911079406738 ;  /* 0x3e93bf9900027423 */ /* 0x000fc80000010002 */
[----:B------:R-:W-:-:S04]  /*66800*/  FFMA.FTZ R2, R0, R2, -0.36067417263984680176 ;  /* 0xbeb8aa4900027423 */ /* 0x000fc80000010002 */
[----:B------:R-:W-:-:S04]  /*66810*/  FFMA.FTZ R2, R0, R2, 0.48089820146560668945 ;  /* 0x3ef6384a00027423 */ /* 0x000fc80000010002 */
[----:B------:R-:W-:Y:S01]  /*66820*/  FFMA.FTZ R2, R0, R2, -0.72134751081466674805 ;  /* 0xbf38aa3b00027423 */ /* 0x000fe20000010002 */
[----:B--2---:R-:W-:-:S03]  /*66830*/  LOP3.LUT R11, R15, 0xff, RZ, 0xc0, !PT ;  /* 0x000000ff0f0b7812 */ /* 0x004fc600078ec0ff */
[----:B------:R-:W-:Y:S02]  /*66840*/  FMUL R2, R0, R2 ;  /* 0x0000000200027220 */ /* 0x000fe40000400000 */
[----:B0-----:R-:W-:Y:S02]  /*66850*/  IMAD R10, R10, 0x100, R11 ;  /* 0x000001000a0a7824 */ /* 0x001fe400078e020b */
[----:B------:R-:W-:Y:S01]  /*66860*/  FMUL R2, R0, R2 ;  /* 0x0000000200027220 */ /* 0x000fe20000400000 */
[----:B------:R-:W-:-:S03]  /*66870*/  ISETP.GE.U32.AND P0, PT, R17, 0x7f800000, PT ;  /* 0x7f8000001100780c */ /* 0x000fc60003f06070 */
[----:B------:R-:W-:Y:S01]  /*66880*/  FFMA.FTZ R5, R0, 1.4426950216293334961, R2 ;  /* 0x3fb8aa3b00057823 */ /* 0x000fe20000010002 */
[----:B------:R-:W-:Y:S01]  /*66890*/  IMAD R0, R10, UR5, RZ ;  /* 0x000000050a007c24 */ /* 0x000fe2000f8e02ff */
[----:B------:R-:W-:-:S04]  /*668a0*/  USHF.L.U32 UR5, UR4, 0x1, URZ ;  /* 0x0000000104057899 */ /* 0x000fc800080006ff */
[C---:B------:R-:W-:Y:S01]  /*668b0*/  SHF.L.U32 R2, R0.reuse, 0x1, RZ ;  /* 0x0000000100027819 */ /* 0x040fe200000006ff */
[----:B------:R-:W-:-:S03]  /*668c0*/  IMAD.HI R0, R0, 0x2, RZ ;  /* 0x0000000200007827 */ /* 0x000fc600078e02ff */
[----:B-1----:R-:W-:Y:S01]  /*668d0*/  IADD3 R2, P1, P2, R2, UR5, R8 ;  /* 0x0000000502027c10 */ /* 0x002fe2000fa3e008 */
[----:B------:R-:W-:Y:S01]  /*668e0*/  UIMAD.WIDE UR4, UR4, 0x2, URZ ;  /* 0x00000002040478a5 */ /* 0x000fe2000f8e02ff */
[----:B------:R-:W-:Y:S01]  /*668f0*/  FADD R7, R7, R5 ;  /* 0x0000000507077221 */ /* 0x000fe20000000000 */
[----:B------:R-:W-:-:S04]  /*66900*/  @P0 IMAD.MOV.U32 R5, RZ, RZ, 0x7f800000 ;  /* 0x7f800000ff050424 */ /* 0x000fc800078e00ff */
[----:B------:R-:W-:Y:S01]  /*66910*/  IADD3.X R0, PT, PT, R0, UR5, R9, P1, P2 ;  /* 0x0000000500007c10 */ /* 0x000fe20008fe4409 */
[----:B------:R-:W-:Y:S01]  /*66920*/  @P0 FFMA.FTZ R7, R17, R5, +INF ;  /* 0x7f80000011070423 */ /* 0x000fe20000010005 */
[----:B------:R-:W-:Y:S01]  /*66930*/  STL [R1+0x11a8], R2 ;  /* 0x0011a80201007387 */ /* 0x000fe20000100800 */
[----:B------:R-:W-:Y:S01]  /*66940*/  IMAD.MOV.U32 R4, RZ, RZ, R21 ;  /* 0x000000ffff047224 */ /* 0x000fe200078e0015 */
[----:B------:R-:W-:Y:S01]  /*66950*/  MOV R6, R20 ;  /* 0x0000001400067202 */ /* 0x000fe20000000f00 */
[----:B------:R-:W0:Y:S01]  /*66960*/  LDCU UR4, c[0x0][0x3e8] ;  /* 0x00007d00ff0477ac */ /* 0x000e220008000800 */
[----:B------:R-:W-:Y:S04]  /*66970*/  STL [R1+0x11a4], R0 ;  /* 0x0011a40001007387 */ /* 0x000fe80000100800 */
[----:B------:R-:W2:Y:S04]  /*66980*/  LDL.LU R5, [R1+0x3e8] ;  /* 0x0003e80001057983 */ /* 0x000ea80000300800 */
[----:B------:R1:W-:Y:S04]  /*66990*/  STL [R1+0xc], R7 ;  /* 0x00000c0701007387 */ /* 0x0003e80000100800 */
[----:B-1----:R-:W3:Y:S04]  /*669a0*/  LDL.LU R7, [R1+0x3ec] ;  /* 0x0003ec0001077983 */ /* 0x002ee80000300800 */
[----:B------:R-:W4:Y:S04]  /*669b0*/  LDL.LU R9, [R1+0x3d8] ;  /* 0x0003d80001097983 */ /* 0x000f280000300800 */
[----:B------:R-:W5:Y:S04]  /*669c0*/  LDL.LU R11, [R1+0x3dc] ;  /* 0x0003dc00010b7983 */ /* 0x000f680000300800 */
[----:B------:R-:W5:Y:S04]  /*669d0*/  LDL.LU R8, [R1+0x3c8] ;  /* 0x0003c80001087983 */ /* 0x000f680000300800 */
[----:B------:R-:W5:Y:S04]  /*669e0*/  LDL.LU R10, [R1+0x3cc] ;  /* 0x0003cc00010a7983 */ /* 0x000f680000300800 */
[----:B------:R-:W5:Y:S04]  /*669f0*/  LDL.LU R12, [R1+0x3b8] ;  /* 0x0003b800010c7983 */ /* 0x000f680000300800 */
[----:B------:R-:W5:Y:S01]  /*66a00*/  LDL.LU R13, [R1+0x3bc] ;  /* 0x0003bc00010d7983 */ /* 0x000f620000300800 */
[C---:B------:R-:W-:Y:S01]  /*66a10*/  FSETP.GT.AND P1, PT, |R4|.reuse, 8.50705917302346158658e+37, PT ;  /* 0x7e8000000400780b */ /* 0x040fe20003f24200 */
[----:B------:R-:W-:Y:S01]  /*66a20*/  FMUL R14, R4, 8388608 ;  /* 0x4b000000040e7820 */ /* 0x000fe20000400000 */
[----:B------:R-:W-:-:S02]  /*66a30*/  FSETP.GT.AND P0, PT, |R6|, 8.50705917302346158658e+37, PT ;  /* 0x7e8000000600780b */ /* 0x000fc40003f04200 */
[----:B------:R-:W-:Y:S02]  /*66a40*/  FSETP.GEU.AND P5, PT, R4, 1.175494350822287508e-38, PT ;  /* 0x008000000400780b */ /* 0x000fe40003fae000 */
[C---:B------:R-:W-:Y:S01]  /*66a50*/  FSETP.GEU.AND P6, PT, |R6|.reuse, 1.175494350822287508e-38, PT ;  /* 0x008000000600780b */ /* 0x040fe20003fce200 */
[----:B------:R-:W-:Y:S01]  /*66a60*/  FMUL R15, R6, 8388608 ;  /* 0x4b000000060f7820 */ /* 0x000fe20000400000 */
[----:B------:R-:W-:Y:S02]  /*66a70*/  FSETP.GEU.AND P2, PT, |R4|, 1.175494350822287508e-38, PT ;  /* 0x008000000400780b */ /* 0x000fe40003f4e200 */
[----:B------:R-:W-:-:S03]  /*66a80*/  FSEL R14, R14, R4, !P5 ;  /* 0x000000040e0e7208 */ /* 0x000fc60006800000 */
[----:B------:R-:W-:Y:S01]  /*66a90*/  @P1 FMUL R4, R4, 0.25 ;  /* 0x3e80000004041820 */ /* 0x000fe20000400000 */
[----:B--2---:R-:W-:Y:S01]  /*66aa0*/  @P1 FMUL R5, R5, 0.25 ;  /* 0x3e80000005051820 */ /* 0x004fe20000400000 */
[----:B---3--:R-:W-:Y:S01]  /*66ab0*/  @P1 FMUL R7, R7, 0.25 ;  /* 0x3e80000007071820 */ /* 0x008fe20000400000 */
[----:B----4-:R-:W-:Y:S01]  /*66ac0*/  @P1 FMUL R9, R9, 0.25 ;  /* 0x3e80000009091820 */ /* 0x010fe20000400000 */
[----:B-----5:R-:W-:Y:S01]  /*66ad0*/  @P1 FMUL R11, R11, 0.25 ;  /* 0x3e8000000b0b1820 */ /* 0x020fe20000400000 */
[----:B------:R-:W-:Y:S01]  /*66ae0*/  @P1 FMUL R8, R8, 0.25 ;  /* 0x3e80000008081820 */ /* 0x000fe20000400000 */
[----:B------:R-:W-:Y:S01]  /*66af0*/  @P1 FMUL R10, R10, 0.25 ;  /* 0x3e8000000a0a1820 */ /* 0x000fe20000400000 */
[----:B------:R-:W-:Y:S01]  /*66b00*/  @P1 FMUL R12, R12, 0.25 ;  /* 0x3e8000000c0c1820 */ /* 0x000fe20000400000 */
[----:B------:R-:W-:Y:S01]  /*66b10*/  @P1 FMUL R13, R13, 0.25 ;  /* 0x3e8000000d0d1820 */ /* 0x000fe20000400000 */
[----:B------:R-:W-:-:S04]  /*66b20*/  FSETP.GEU.AND P1, PT, R6, 1.175494350822287508e-38, PT ;  /* 0x008000000600780b */ /* 0x000fc80003f2e000 */
[----:B------:R-:W-:Y:S01]  /*66b30*/  FSEL R15, R15, R6, !P1 ;  /* 0x000000060f0f7208 */ /* 0x000fe20004800000 */
[----:B------:R-:W-:-:S04]  /*66b40*/  @P0 FMUL R6, R6, 0.25 ;  /* 0x3e80000006060820 */ /* 0x000fc80000400000 */
[----:B------:R-:W-:-:S04]  /*66b50*/  @!P6 FMUL R6, R6, 16777216 ;  /* 0x4b8000000606e820 */ /* 0x000fc80000400000 */
[----:B------:R1:W2:Y:S02]  /*66b60*/  MUFU.RCP R20, R6 ;  /* 0x0000000600147308 */ /* 0x0002a40000001000 */
[----:B-1----:R-:W3:Y:S04]  /*66b70*/  LDL.LU R6, [R1+0x3d0] ;  /* 0x0003d00001067983 */ /* 0x002ee80000300800 */
[----:B------:R-:W4:Y:S01]  /*66b80*/  LDL.LU R16, [R1+0x3e0] ;  /* 0x0003e00001107983 */ /* 0x000f220000300800 */
[----:B------:R-:W-:-:S04]  /*66b90*/  @!P2 FMUL R4, R4, 16777216 ;  /* 0x4b8000000404a820 */ /* 0x000fc80000400000 */
[----:B------:R1:W5:Y:S01]  /*66ba0*/  MUFU.RCP R19, R4 ;  /* 0x0000000400137308 */ /* 0x0003620000001000 */
[----:B---3--:R-:W-:Y:S01]  /*66bb0*/  @P0 FMUL R6, R6, 0.25 ;  /* 0x3e80000006060820 */ /* 0x008fe20000400000 */
[----:B----4-:R-:W-:-:S03]  /*66bc0*/  @P0 FMUL R16, R16, 0.25 ;  /* 0x3e80000010100820 */ /* 0x010fc60000400000 */
[----:B------:R-:W-:Y:S01]  /*66bd0*/  @!P6 FMUL R6, R6, 16777216 ;  /* 0x4b8000000606e820 */ /* 0x000fe20000400000 */
[----:B------:R-:W-:-:S03]  /*66be0*/  @!P6 FMUL R16, R16, 16777216 ;  /* 0x4b8000001010e820 */ /* 0x000fc60000400000 */
[C---:B--2---:R-:W-:Y:S02]  /*66bf0*/  FMUL R21, R20.reuse, R6 ;  /* 0x0000000614157220 */ /* 0x044fe40000400000 */
[----:B------:R-:W2:Y:S01]  /*66c00*/  LDL.LU R6, [R1+0x3d4] ;  /* 0x0003d40001067983 */ /* 0x000ea20000300800 */
[----:B-1----:R-:W-:-:S03]  /*66c10*/  FMUL R4, R20, R16 ;  /* 0x0000001014047220 */ /* 0x002fc60000400000 */
[----:B------:R-:W3:Y:S01]  /*66c20*/  LDL.LU R16, [R1+0x3e4] ;  /* 0x0003e40001107983 */ /* 0x000ee20000300800 */
[----:B------:R-:W-:Y:S01]  /*66c30*/  @!P2 FMUL R11, R11, 16777216 ;  /* 0x4b8000000b0ba820 */ /* 0x000fe20000400000 */
[----:B------:R-:W-:Y:S01]  /*66c40*/  @!P2 FMUL R9, R9, 16777216 ;  /* 0x4b8000000909a820 */ /* 0x000fe20000400000 */
[----:B------:R-:W-:Y:S01]  /*66c50*/  F2FP.BF16.F32.PACK_AB R4, R21, R4 ;  /* 0x000000041504723e */ /* 0x000fe200000010ff */
[----:B------:R-:W-:Y:S01]  /*66c60*/  @!P2 FMUL R7, R7, 16777216 ;  /* 0x4b8000000707a820 */ /* 0x000fe20000400000 */
[----:B------:R-:W-:Y:S01]  /*66c70*/  @!P2 FMUL R5, R5, 16777216 ;  /* 0x4b8000000505a820 */ /* 0x000fe20000400000 */
[C---:B-----5:R-:W-:Y:S01]  /*66c80*/  FMUL R21, R19.reuse, R11 ;  /* 0x0000000b13157220 */ /* 0x060fe20000400000 */
[C---:B------:R-:W-:Y:S01]  /*66c90*/  FMUL R11, R19.reuse, R9 ;  /* 0x00000009130b7220 */ /* 0x040fe20000400000 */
[----:B------:R-:W-:Y:S01]  /*66ca0*/  FMUL R7, R19, R7 ;  /* 0x0000000713077220 */ /* 0x000fe20000400000 */
[----:B------:R-:W-:-:S04]  /*66cb0*/  @!P2 FMUL R13, R13, 16777216 ;  /* 0x4b8000000d0da820 */ /* 0x000fc80000400000 */
[----:B------:R-:W-:Y:S01]  /*66cc0*/  F2FP.BF16.F32.PACK_AB R7, R21, R7 ;  /* 0x000000071507723e */ /* 0x000fe200000010ff */
[----:B------:R-:W-:Y:S01]  /*66cd0*/  @!P2 FMUL R12, R12, 16777216 ;  /* 0x4b8000000c0ca820 */ /* 0x000fe20000400000 */
[----:B------:R-:W-:Y:S01]  /*66ce0*/  @!P2 FMUL R10, R10, 16777216 ;  /* 0x4b8000000a0aa820 */ /* 0x000fe20000400000 */
[C---:B------:R-:W-:Y:S01]  /*66cf0*/  FMUL R2, R19.reuse, R13 ;  /* 0x0000000d13027220 */ /* 0x040fe20000400000 */
[----:B------:R-:W-:Y:S01]  /*66d00*/  STL [R1+0x1260], R3 ;  /* 0x0012600301007387 */ /* 0x000fe20000100800 */
[----:B------:R-:W-:Y:S01]  /*66d10*/  @!P2 FMUL R8, R8, 16777216 ;  /* 0x4b8000000808a820 */ /* 0x000fe20000400000 */
[C---:B------:R-:W-:Y:S02]  /*66d20*/  FMUL R0, R19.reuse, R10 ;  /* 0x0000000a13007220 */ /* 0x040fe40000400000 */
[----:B------:R1:W-:Y:S02]  /*66d30*/  STL [R1+0x420], R2 ;  /* 0x0004200201007387 */ /* 0x0003e40000100800 */
[----:B-1----:R-:W-:Y:S01]  /*66d40*/  FMUL R2, R19, R8 ;  /* 0x0000000813027220 */ /* 0x002fe20000400000 */
[----:B--2---:R-:W-:Y:S01]  /*66d50*/  @P0 FMUL R6, R6, 0.25 ;  /* 0x3e80000006060820 */ /* 0x004fe20000400000 */
[----:B---3--:R-:W-:-:S03]  /*66d60*/  @P0 FMUL R16, R16, 0.25 ;  /* 0x3e80000010100820 */ /* 0x008fc60000400000 */
[----:B------:R-:W-:Y:S01]  /*66d70*/  @!P6 FMUL R6, R6, 16777216 ;  /* 0x4b8000000606e820 */ /* 0x000fe20000400000 */
[----:B------:R-:W-:-:S03]  /*66d80*/  @!P6 FMUL R16, R16, 16777216 ;  /* 0x4b8000001010e820 */ /* 0x000fc60000400000 */
[C---:B------:R-:W-:Y:S01]  /*66d90*/  FMUL R9, R20.reuse, R6 ;  /* 0x0000000614097220 */ /* 0x040fe20000400000 */
[----:B------:R-:W-:Y:S01]  /*66da0*/  FMUL R6, R19, R5 ;  /* 0x0000000513067220 */ /* 0x000fe20000400000 */
[----:B------:R-:W-:-:S04]  /*66db0*/  FMUL R16, R20, R16 ;  /* 0x0000001014107220 */ /* 0x000fc80000400000 */
[----:B------:R-:W-:Y:S02]  /*66dc0*/  F2FP.BF16.F32.PACK_AB R6, R11, R6 ;  /* 0x000000060b06723e */ /* 0x000fe400000010ff */
[----:B------:R-:W-:-:S05]  /*66dd0*/  F2FP.BF16.F32.PACK_AB R5, R9, R16 ;  /* 0x000000100905723e */ /* 0x000fca00000010ff */
[----:B------:R1:W-:Y:S02]  /*66de0*/  STSM.16.M88.4 [R3+0x200], R4 ;  /* 0x0002000403007844 */ /* 0x0003e40000000200 */
[----:B-1----:R-:W-:Y:S01]  /*66df0*/  IADD3 R4, PT, PT, R15, -0x3f3504f3, RZ ;  /* 0xc0cafb0d0f047810 */ /* 0x002fe20007ffe0ff */
[----:B------:R-:W-:-:S03]  /*66e00*/  FMUL R3, R19, R12 ;  /* 0x0000000c13037220 */ /* 0x000fc60000400000 */
[----:B------:R-:W-:Y:S02]  /*66e10*/  LOP3.LUT R4, R4, 0xff800000, RZ, 0xc0, !PT ;  /* 0xff80000004047812 */ /* 0x000fe400078ec0ff */
[----:B------:R-:W-:Y:S01]  /*66e20*/  STL [R1+0x41c], R3 ;  /* 0x00041c0301007387 */ /* 0x000fe20000100800 */
[----:B------:R-:W-:Y:S02]  /*66e30*/  FSEL R5, RZ, -23, P1 ;  /* 0xc1b80000ff057808 */ /* 0x000fe40000800000 */
[----:B------:R-:W-:Y:S01]  /*66e40*/  IMAD.IADD R8, R15, 0x1, -R4 ;  /* 0x000000010f087824 */ /* 0x000fe200078e0a04 */
[----:B------:R1:W-:Y:S01]  /*66e50*/  STL [R1+0x418], R0 ;  /* 0x0004180001007387 */ /* 0x0003e20000100800 */
[----:B------:R-:W-:Y:S02]  /*66e60*/  I2FP.F32.S32 R4, R4 ;  /* 0x0000000400047245 */ /* 0x000fe40000201400 */
[----:B------:R-:W-:-:S03]  /*66e70*/  FADD R8, R8, -1 ;  /* 0xbf80000008087421 */ /* 0x000fc60000000000 */
[----:B------:R-:W-:Y:S01]  /*66e80*/  FFMA.FTZ R10, R4, 1.1920928955078125e-07, R5 ;  /* 0x34000000040a7823 */ /* 0x000fe20000010005 */
[----:B-1----:R-:W-:-:S05]  /*66e90*/  MOV R0, 0x3dc6b27f ;  /* 0x3dc6b27f00007802 */ /* 0x002fca0000000f00 */
[----:B------:R-:W-:-:S04]  /*66ea0*/  FFMA.FTZ R4, R8, R0, -0.16845393180847167969 ;  /* 0xbe2c7f3008047423 */ /* 0x000fc80000010000 */
[----:B------:R-:W-:-:S04]  /*66eb0*/  FFMA.FTZ R4, R8, R4, 0.1716887056827545166 ;  /* 0x3e2fcf2a08047423 */ /* 0x000fc80000010004 */
[----:B------:R-:W-:-:S04]  /*66ec0*/  FFMA.FTZ R4, R8, R4, -0.17900948226451873779 ;  /* 0xbe374e4308047423 */ /* 0x000fc80000010004 */
[----:B------:R-:W-:-:S04]  /*66ed0*/  FFMA.FTZ R4, R8, R4, 0.20512372255325317383 ;  /* 0x3e520bf408047423 */ /* 0x000fc80000010004 */
[----:B------:R-:W-:-:S04]  /*66ee0*/  FFMA.FTZ R4, R8, R4, -0.24046532809734344482 ;  /* 0xbe763c8b08047423 */ /* 0x000fc80000010004 */
[----:B------:R-:W-:-:S04]  /*66ef0*/  FFMA.FTZ R4, R8, R4, 0.28857114911079406738 ;  /* 0x3e93bf9908047423 */ /* 0x000fc80000010004 */
[C---:B------:R-:W-:Y:S01]  /*66f00*/  FFMA.FTZ R5, R8.reuse, R4, -0.36067417263984680176 ;  /* 0xbeb8aa4908057423 */ /* 0x040fe20000010004 */
[----:B------:R1:W-:Y:S03]  /*66f10*/  STL [R1+0x414], R2 ;  /* 0x0004140201007387 */ /* 0x0003e60000100800 */
[C---:B------:R-:W-:Y:S01]  /*66f20*/  FFMA.FTZ R9, R8.reuse, R5, 0.48089820146560668945 ;  /* 0x3ef6384a08097423 */ /* 0x040fe20000010005 */
[----:B------:R-:W2:Y:S04]  /*66f30*/  LDL.LU R4, [R1+0x3b4] ;  /* 0x0003b40001047983 */ /* 0x000ea80000300800 */
[----:B------:R-:W3:Y:S04]  /*66f40*/  LDL.LU R5, [R1+0x3b0] ;  /* 0x0003b00001057983 */ /* 0x000ee80000300800 */
[----:B------:R-:W4:Y:S04]  /*66f50*/  LDL.LU R6, [R1+0x3c4] ;  /* 0x0003c40001067983 */ /* 0x000f280000300800 */
[----:B------:R-:W5:Y:S01]  /*66f60*/  LDL.LU R7, [R1+0x3c0] ;  /* 0x0003c00001077983 */ /* 0x000f620000300800 */
[----:B------:R-:W-:-:S03]  /*66f70*/  FFMA.FTZ R9, R8, R9, -0.72134751081466674805 ;  /* 0xbf38aa3b08097423 */ /* 0x000fc60000010009 */
[----:B------:R-:W5:Y:S01]  /*66f80*/  LDL.LU.64 R24, [R1+0x210] ;  /* 0x0002100001187983 */ /* 0x000f620000300a00 */
[----:B------:R-:W-:-:S04]  /*66f90*/  FMUL R9, R8, R9 ;  /* 0x0000000908097220 */ /* 0x000fc80000400000 */
[----:B------:R-:W-:-:S04]  /*66fa0*/  FMUL R9, R8, R9 ;  /* 0x0000000908097220 */ /* 0x000fc80000400000 */
[----:B------:R-:W-:Y:S01]  /*66fb0*/  FFMA.FTZ R8, R8, 1.4426950216293334961, R9 ;  /* 0x3fb8aa3b08087823 */ /* 0x000fe20000010009 */
[----:B------:R-:W-:-:S03]  /*66fc0*/  VIADD R9, R14, 0xc0cafb0d ;  /* 0xc0cafb0d0e097836 */ /* 0x000fc60000000000 */
[----:B------:R-:W-:Y:S02]  /*66fd0*/  FADD R28, R10, R8 ;  /* 0x000000080a1c7221 */ /* 0x000fe40000000000 */
[----:B------:R-:W-:Y:S02]  /*66fe0*/  LOP3.LUT R9, R9, 0xff800000, RZ, 0xc0, !PT ;  /* 0xff80000009097812 */ /* 0x000fe400078ec0ff */
[----:B------:R-:W-:Y:S02]  /*66ff0*/  FSETP.NEU.AND P1, PT, R17, RZ, PT ;  /* 0x000000ff1100720b */ /* 0x000fe40003f2d000 */
[----:B------:R-:W-:Y:S01]  /*67000*/  FSETP.NEU.AND P2, PT, R18, RZ, PT ;  /* 0x000000ff1200720b */ /* 0x000fe20003f4d000 */
[----:B--2---:R-:W-:Y:S01]  /*67010*/  @P0 FMUL R4, R4, 0.25 ;  /* 0x3e80000004040820 */ /* 0x004fe20000400000 */
[----:B---3--:R-:W-:Y:S01]  /*67020*/  @P0 FMUL R5, R5, 0.25 ;  /* 0x3e80000005050820 */ /* 0x008fe20000400000 */
[----:B----4-:R-:W-:Y:S01]  /*67030*/  @P0 FMUL R6, R6, 0.25 ;  /* 0x3e80000006060820 */ /* 0x010fe20000400000 */
[----:B-----5:R-:W-:Y:S01]  /*67040*/  @P0 FMUL R7, R7, 0.25 ;  /* 0x3e80000007070820 */ /* 0x020fe20000400000 */
[----:B------:R-:W-:-:S13]  /*67050*/  ISETP.GE.U32.AND P0, PT, R15, 0x7f800000, PT ;  /* 0x7f8000000f00780c */ /* 0x000fda0003f06070 */
[----:B------:R-:W-:-:S05]  /*67060*/  @P0 MOV R8, 0x7f800000 ;  /* 0x7f80000000080802 */ /* 0x000fca0000000f00 */
[----:B------:R-:W-:Y:S01]  /*67070*/  @P0 FFMA.FTZ R28, R15, R8, +INF ;  /* 0x7f8000000f1c0423 */ /* 0x000fe20000010008 */
[----:B------:R-:W-:-:S04]  /*67080*/  IMAD.IADD R8, R14, 0x1, -R9 ;  /* 0x000000010e087824 */ /* 0x000fc800078e0a09 */
[----:B------:R-:W-:-:S04]  /*67090*/  FADD R8, R8, -1 ;  /* 0xbf80000008087421 */ /* 0x000fc80000000000 */
[----:B------:R-:W-:-:S04]  /*670a0*/  FFMA.FTZ R10, R8, R0, -0.16845393180847167969 ;  /* 0xbe2c7f30080a7423 */ /* 0x000fc80000010000 */
[----:B------:R-:W-:-:S04]  /*670b0*/  FFMA.FTZ R10, R8, R10, 0.1716887056827545166 ;  /* 0x3e2fcf2a080a7423 */ /* 0x000fc8000001000a */
[----:B------:R-:W-:-:S04]  /*670c0*/  FFMA.FTZ R10, R8, R10, -0.17900948226451873779 ;  /* 0xbe374e43080a7423 */ /* 0x000fc8000001000a */
[----:B------:R-:W-:-:S04]  /*670d0*/  FFMA.FTZ R10, R8, R10, 0.20512372255325317383 ;  /* 0x3e520bf4080a7423 */ /* 0x000fc8000001000a */
[----:B------:R-:W-:-:S04]  /*670e0*/  FFMA.FTZ R10, R8, R10, -0.24046532809734344482 ;  /* 0xbe763c8b080a7423 */ /* 0x000fc8000001000a */
[----:B------:R-:W-:-:S04]  /*670f0*/  FFMA.FTZ R10, R8, R10, 0.28857114911079406738 ;  /* 0x3e93bf99080a7423 */ /* 0x000fc8000001000a */
[----:B------:R-:W-:-:S04]  /*67100*/  FFMA.FTZ R10, R8, R10, -0.36067417263984680176 ;  /* 0xbeb8aa49080a7423 */ /* 0x000fc8000001000a */
[----:B------:R-:W-:Y:S01]  /*67110*/  FFMA.FTZ R10, R8, R10, 0.48089820146560668945 ;  /* 0x3ef6384a080a7423 */ /* 0x000fe2000001000a */
[----:B------:R-:W-:-:S03]  /*67120*/  @!P6 FMUL R4, R4, 16777216 ;  /* 0x4b8000000404e820 */ /* 0x000fc60000400000 */
[----:B------:R-:W-:Y:S01]  /*67130*/  FFMA.FTZ R10, R8, R10, -0.72134751081466674805 ;  /* 0xbf38aa3b080a7423 */ /* 0x000fe2000001000a */
[----:B------:R-:W-:Y:S01]  /*67140*/  @!P6 FMUL R5, R5, 16777216 ;  /* 0x4b8000000505e820 */ /* 0x000fe20000400000 */
[----:B------:R-:W-:Y:S01]  /*67150*/  @!P6 FMUL R6, R6, 16777216 ;  /* 0x4b8000000606e820 */ /* 0x000fe20000400000 */
[----:B------:R-:W-:Y:S01]  /*67160*/  @!P6 FMUL R7, R7, 16777216 ;  /* 0x4b8000000707e820 */ /* 0x000fe20000400000 */
[----:B------:R-:W-:Y:S01]  /*67170*/  FMUL R10, R8, R10 ;  /* 0x0000000a080a7220 */ /* 0x000fe20000400000 */
[----:B-1----:R-:W-:Y:S01]  /*67180*/  FMUL R2, R20, R4 ;  /* 0x0000000414027220 */ /* 0x002fe20000400000 */
[----:B------:R-:W-:Y:S01]  /*67190*/  ISETP.GE.U32.AND P6, PT, R14, 0x7f800000, PT ;  /* 0x7f8000000e00780c */ /* 0x000fe20003fc6070 */
[----:B------:R-:W-:Y:S01]  /*671a0*/  FMUL R5, R20, R5 ;  /* 0x0000000514057220 */ /* 0x000fe20000400000 */
[----:B------:R-:W-:Y:S01]  /*671b0*/  FMUL R4, R8, R10 ;  /* 0x0000000a08047220 */ /* 0x000fe20000400000 */
[----:B------:R-:W-:Y:S01]  /*671c0*/  FMUL R3, R20, R6 ;  /* 0x0000000614037220 */ /* 0x000fe20000400000 */
[----:B------:R1:W-:Y:S01]  /*671d0*/  STL [R1+0x410], R2 ;  /* 0x0004100201007387 */ /* 0x0003e20000100800 */
[----:B------:R-:W-:-:S02]  /*671e0*/  FSEL R10, RZ, -23, P5 ;  /* 0xc1b80000ff0a7808 */ /* 0x000fc40002800000 */
[----:B------:R-:W-:Y:S01]  /*671f0*/  I2FP.F32.S32 R9, R9 ;  /* 0x0000000900097245 */ /* 0x000fe20000201400 */
[----:B------:R-:W-:Y:S01]  /*67200*/  STL [R1+0x40c], R5 ;  /* 0x00040c0501007387 */ /* 0x000fe20000100800 */
[----:B------:R-:W-:Y:S01]  /*67210*/  FFMA.FTZ R11, R8, 1.4426950216293334961, R4 ;  /* 0x3fb8aa3b080b7823 */ /* 0x000fe20000010004 */
[----:B-1----:R-:W-:Y:S02]  /*67220*/  FMUL R2, R20, R7 ;  /* 0x0000000714027220 */ /* 0x002fe40000400000 */
[----:B------:R-:W-:Y:S01]  /*67230*/  STL [R1+0x408], R3 ;  /* 0x0004080301007387 */ /* 0x000fe20000100800 */
[----:B------:R-:W-:Y:S01]  /*67240*/  FFMA.FTZ R10, R9, 1.1920928955078125e-07, R10 ;  /* 0x34000000090a7823 */ /* 0x000fe2000001000a */
[----:B------:R-:W-:Y:S02]  /*67250*/  FSETP.NEU.AND P0, PT, R15, RZ, PT ;  /* 0x000000ff0f00720b */ /* 0x000fe40003f0d000 */
[----:B------:R1:W-:Y:S01]  /*67260*/  STL [R1+0x404], R2 ;  /* 0x0004040201007387 */ /* 0x0003e20000100800 */
[----:B------:R-:W-:-:S03]  /*67270*/  @P6 MOV R15, 0x7f800000 ;  /* 0x7f800000000f6802 */ /* 0x000fc60000000f00 */
[----:B------:R-:W2:Y:S01]  /*67280*/  LDL.LU R6, [R1+0x520] ;  /* 0x0005200001067983 */ /* 0x000ea20000300800 */
[----:B------:R-:W-:-:S03]  /*67290*/  FADD R27, R10, R11 ;  /* 0x0000000b0a1b7221 */ /* 0x000fc60000000000 */
[----:B------:R-:W3:Y:S04]  /*672a0*/  LDL.LU R7, [R1+0x524] ;  /* 0x0005240001077983 */ /* 0x000ee80000300800 */
[----:B------:R-:W4:Y:S04]  /*672b0*/  LDL.LU R8, [R1+0x528] ;  /* 0x0005280001087983 */ /* 0x000f280000300800 */
[----:B------:R-:W5:Y:S01]  /*672c0*/  LDL.LU R9, [R1+0x52c] ;  /* 0x00052c0001097983 */ /* 0x000f620000300800 */
[----:B------:R-:W-:-:S03]  /*672d0*/  @P6 FFMA.FTZ R27, R14, R15, +INF ;  /* 0x7f8000000e1b6423 */ /* 0x000fc6000001000f */
[----:B------:R-:W2:Y:S01]  /*672e0*/  LDL.LU R10, [R1+0x510] ;  /* 0x00051000010a7983 */ /* 0x000ea20000300800 */
[----:B-1----:R-:W-:-:S03]  /*672f0*/  FSEL R2, R22, -INF , P3 ;  /* 0xff80000016027808 */ /* 0x002fc60001800000 */
[----:B------:R-:W2:Y:S04]  /*67300*/  LDL.LU R11, [R1+0x514] ;  /* 0x00051400010b7983 */ /* 0x000ea80000300800 */
[----:B------:R-:W2:Y:S04]  /*67310*/  LDL.LU R12, [R1+0x518] ;  /* 0x00051800010c7983 */ /* 0x000ea80000300800 */
[----:B------:R-:W3:Y:S04]  /*67320*/  LDL.LU R13, [R1+0x51c] ;  /* 0x00051c00010d7983 */ /* 0x000ee80000300800 */
[----:B------:R-:W3:Y:S04]  /*67330*/  LDL.LU R15, [R1+0x530] ;  /* 0x00053000010f7983 */ /* 0x000ee80000300800 */
[----:B------:R-:W3:Y:S04]  /*67340*/  LDL.LU R16, [R1+0x53c] ;  /* 0x00053c0001107983 */ /* 0x000ee80000300800 */
[----:B------:R-:W3:Y:S04]  /*67350*/  LDL.LU R17, [R1+0x38c] ;  /* 0x00038c0001117983 */ /* 0x000ee80000300800 */
[----:B------:R-:W3:Y:S04]  /*67360*/  LDL.LU R18, [R1+0x388] ;  /* 0x0003880001127983 */ /* 0x000ee80000300800 */
[----:B------:R1:W-:Y:S04]  /*67370*/  STL [R1+0x478], R2 ;  /* 0x0004780201007387 */ /* 0x0003e80000100800 */
[----:B------:R-:W3:Y:S04]  /*67380*/  LDL.LU R19, [R1+0x538] ;  /* 0x0005380001137983 */ /* 0x000ee80000300800 */
[----:B------:R-:W3:Y:S04]  /*67390*/  LDL.LU R21, [R1+0x534] ;  /* 0x0005340001157983 */ /* 0x000ee80000300800 */
[----:B------:R-:W3:Y:S04]  /*673a0*/  LDL.LU R22, [R1+0x380] ;  /* 0x0003800001167983 */ /* 0x000ee80000300800 */
[----:B------:R-:W3:Y:S01]  /*673b0*/  LDL.LU R23, [R1+0x384] ;  /* 0x0003840001177983 */ /* 0x000ee20000300800 */
[----:B------:R-:W-:-:S05]  /*673c0*/  IMAD.MOV.U32 R4, RZ, RZ, R25 ;  /* 0x000000ffff047224 */ /* 0x000fca00078e0019 */
[C---:B------:R-:W-:Y:S02]  /*673d0*/  FSETP.GT.AND P5, PT, |R4|.reuse, 8.50705917302346158658e+37, PT ;  /* 0x7e8000000400780b */ /* 0x040fe40003fa4200 */
[C---:B------:R-:W-:Y:S01]  /*673e0*/  FSETP.GEU.AND P6, PT, |R4|.reuse, 1.175494350822287508e-38, PT ;  /* 0x008000000400780b */ /* 0x040fe20003fce200 */
[C---:B------:R-:W-:Y:S01]  /*673f0*/  FMUL R20, R4.reuse, 8388608 ;  /* 0x4b00000004147820 */ /* 0x040fe20000400000 */
[----:B------:R-:W-:-:S04]  /*67400*/  FSETP.GEU.AND P3, PT, R4, 1.175494350822287508e-38, PT ;  /* 0x008000000400780b */ /* 0x000fc80003f6e000 */
[----:B------:R-:W-:-:S05]  /*67410*/  FSEL R20, R20, R4, !P3 ;  /* 0x0000000414147208 */ /* 0x000fca0005800000 */
[----:B------:R-:W-:Y:S01]  /*67420*/  @P5 FMUL R4, R4, 0.25 ;  /* 0x3e80000004045820 */ /* 0x000fe20000400000 */
[----:B------:R-:W-:-:S03]  /*67430*/  MOV R5, R24 ;  /* 0x0000001800057202 */ /* 0x000fc60000000f00 */
[----:B------:R-:W-:-:S04]  /*67440*/  @!P6 FMUL R4, R4, 16777216 ;  /* 0x4b8000000404e820 */ /* 0x000fc80000400000 */
[----:B------:R-:W0:Y:S01]  /*67450*/  MUFU.RCP R25, R4 ;  /* 0x0000000400197308 */ /* 0x000e220000001000 */
[----:B------:R-:W-:Y:S01]  /*67460*/  FMUL R24, R5, 8388608 ;  /* 0x4b00000005187820 */ /* 0x000fe20000400000 */
[----:B----4-:R-:W-:Y:S01]  /*67470*/  @P5 FMUL R8, R8, 0.25 ;  /* 0x3e80000008085820 */ /* 0x010fe20000400000 */
[----:B-----5:R-:W-:-:S03]  /*67480*/  @P5 FMUL R9, R9, 0.25 ;  /* 0x3e80000009095820 */ /* 0x020fc60000400000 */
[----:B------:R-:W-:Y:S01]  /*67490*/  @!P6 FMUL R8, R8, 16777216 ;  /* 0x4b8000000808e820 */ /* 0x000fe20000400000 */
[----:B------:R-:W-:Y:S01]  /*674a0*/  @!P6 FMUL R9, R9, 16777216 ;  /* 0x4b8000000909e820 */ /* 0x000fe20000400000 */
[----:B--2---:R-:W-:Y:S01]  /*674b0*/  @P5 FMUL R12, R12, 0.25 ;  /* 0x3e8000000c0c5820 */ /* 0x004fe20000400000 */
[----:B---3--:R-:W-:-:S03]  /*674c0*/  @P5 FMUL R13, R13, 0.25 ;  /* 0x3e8000000d0d5820 */ /* 0x008fc60000400000 */
[----:B------:R-:W-:Y:S01]  /*674d0*/  @!P6 FMUL R12, R12, 16777216 ;  /* 0x4b8000000c0ce820 */ /* 0x000fe20000400000 */
[----:B------:R-:W-:Y:S01]  /*674e0*/  @P5 FMUL R16, R16, 0.25 ;  /* 0x3e80000010105820 */ /* 0x000fe20000400000 */
[----:B------:R-:W-:Y:S01]  /*674f0*/  @P5 FMUL R17, R17, 0.25 ;  /* 0x3e80000011115820 */ /* 0x000fe20000400000 */
[----:B------:R-:W-:-:S03]  /*67500*/  @P5 FMUL R18, R18, 0.25 ;  /* 0x3e80000012125820 */ /* 0x000fc60000400000 */
[----:B------:R-:W-:Y:S01]  /*67510*/  @!P6 FMUL R17, R17, 16777216 ;  /* 0x4b8000001111e820 */ /* 0x000fe20000400000 */
[----:B------:R-:W-:Y:S01]  /*67520*/  @P5 FMUL R19, R19, 0.25 ;  /* 0x3e80000013135820 */ /* 0x000fe20000400000 */
[----:B------:R-:W-:Y:S01]  /*67530*/  FSETP.GT.AND P5, PT, |R5|, 8.50705917302346158658e+37, PT ;  /* 0x7e8000000500780b */ /* 0x000fe20003fa4200 */
[----:B------:R-:W-:Y:S01]  /*67540*/  @!P6 FMUL R18, R18, 16777216 ;  /* 0x4b8000001212e820 */ /* 0x000fe20000400000 */
[----:B------:R-:W-:Y:S01]  /*67550*/  @!P6 FMUL R16, R16, 16777216 ;  /* 0x4b8000001010e820 */ /* 0x000fe20000400000 */
[----:B------:R-:W-:Y:S01]  /*67560*/  @!P6 FMUL R19, R19, 16777216 ;  /* 0x4b8000001313e820 */ /* 0x000fe20000400000 */
[----:B------:R-:W-:Y:S01]  /*67570*/  @!P6 FMUL R13, R13, 16777216 ;  /* 0x4b8000000d0de820 */ /* 0x000fe20000400000 */
[----:B------:R-:W-:-:S04]  /*67580*/  FSETP.GEU.AND P6, PT, R5, 1.175494350822287508e-38, PT ;  /* 0x008000000500780b */ /* 0x000fc80003fce000 */
[----:B------:R-:W-:Y:S02]  /*67590*/  FSEL R24, R24, R5, !P6 ;  /* 0x0000000518187208 */ /* 0x000fe40007000000 */
[----:B------:R-:W-:Y:S02]  /*675a0*/  FSEL R26, RZ, -23, P6 ;  /* 0xc1b80000ff1a7808 */ /* 0x000fe40003000000 */
[----:B------:R-:W-:Y:S01]  /*675b0*/  FSETP.GEU.AND P6, PT, |R5|, 1.175494350822287508e-38, PT ;  /* 0x008000000500780b */ /* 0x000fe20003fce200 */
[----:B------:R-:W-:Y:S01]  /*675c0*/  @P5 FMUL R23, R23, 0.25 ;  /* 0x3e80000017175820 */ /* 0x000fe20000400000 */
        /* <DEDUP_REMOVED lines=8> */
[----:B------:R-:W-:Y:S01]  /*67650*/  FSETP.NEU.AND P5, PT, R14, RZ, PT ;  /* 0x000000ff0e00720b */ /* 0x000fe20003fad000 */
[C---:B0-----:R-:W-:Y:S01]  /*67660*/  FMUL R14, R25.reuse, R17 ;  /* 0x00000011190e7220 */ /* 0x041fe20000400000 */
[C---:B------:R-:W-:Y:S01]  /*67670*/  FMUL R3, R25.reuse, R18 ;  /* 0x0000001219037220 */ /* 0x040fe20000400000 */
[----:B-1----:R-:W-:-:S03]  /*67680*/  FMUL R2, R25, R16 ;  /* 0x0000001019027220 */ /* 0x002fc60000400000 */
[----:B------:R0:W-:Y:S04]  /*67690*/  STL [R1+0x400], R14 ;  /* 0x0004000e01007387 */ /* 0x0001e80000100800 */
[----:B------:R1:W-:Y:S04]  /*676a0*/  STL [R1+0x3fc], R3 ;  /* 0x0003fc0301007387 */ /* 0x0003e80000100800 */
[----:B------:R2:W-:Y:S01]  /*676b0*/  STL [R1+0x3f8], R2 ;  /* 0x0003f80201007387 */ /* 0x0005e20000100800 */
[C---:B0-----:R-:W-:Y:S01]  /*676c0*/  FMUL R14, R25.reuse, R19 ;  /* 0x00000013190e7220 */ /* 0x041fe20000400000 */
[----:B-1----:R-:W-:-:S04]  /*676d0*/  FMUL R3, R25, R13 ;  /* 0x0000000d19037220 */ /* 0x002fc80000400000 */
[----:B------:R-:W-:Y:S01]  /*676e0*/  STL [R1+0x3f4], R14 ;  /* 0x0003f40e01007387 */ /* 0x000fe20000100800 */
[----:B--2---:R-:W-:-:S03]  /*676f0*/  FMUL R2, R25, R12 ;  /* 0x0000000c19027220 */ /* 0x004fc60000400000 */
[----:B------:R-:W-:Y:S04]  /*67700*/  STL [R1+0x3d0], R3 ;  /* 0x0003d00301007387 */ /* 0x000fe80000100800 */
[----:B------:R0:W-:Y:S04]  /*67710*/  STL [R1+0x3cc], R2 ;  /* 0x0003cc0201007387 */ /* 0x0001e80000100800 */
[----:B0-----:R-:W2:Y:S01]  /*67720*/  LDL.LU R2, [R1] ;  /* 0x0000000001027983 */ /* 0x001ea20000300800 */
[----:B------:R-:W-:-:S05]  /*67730*/  FMUL R9, R25, R9 ;  /* 0x0000000919097220 */ /* 0x000fca0000400000 */
[----:B------:R0:W-:Y:S04]  /*67740*/  STL [R1+0x3c8], R9 ;  /* 0x0003c80901007387 */ /* 0x0001e80000100800 */
[----:B------:R-:W3:Y:S01]  /*67750*/  LDL.LU.64 R16, [R1+0x220] ;  /* 0x0002200001107983 */ /* 0x000ee20000300a00 */
[----:B------:R-:W-:-:S05]  /*67760*/  VIADD R4, R24, 0xc0cafb0d ;  /* 0xc0cafb0d18047836 */ /* 0x000fca0000000000 */
[----:B------:R-:W-:Y:S01]  /*67770*/  LOP3.LUT R4, R4, 0xff800000, RZ, 0xc0, !PT ;  /* 0xff80000004047812 */ /* 0x000fe200078ec0ff */
[----:B------:R-:W-:-:S03]  /*67780*/  FMUL R3, R25, R8 ;  /* 0x0000000819037220 */ /* 0x000fc60000400000 */
[-C--:B0-----:R-:W-:Y:S02]  /*67790*/  IADD3 R9, PT, PT, R24, -R4.reuse, RZ ;  /* 0x8000000418097210 */ /* 0x081fe40007ffe0ff */
[----:B------:R-:W-:-:S03]  /*677a0*/  I2FP.F32.S32 R8, R4 ;  /* 0x0000000400087245 */ /* 0x000fc60000201400 */
[----:B------:R-:W-:Y:S02]  /*677b0*/  FADD R4, R9, -1 ;  /* 0xbf80000009047421 */ /* 0x000fe40000000000 */
[----:B------:R-:W-:Y:S02]  /*677c0*/  FFMA.FTZ R9, R8, 1.1920928955078125e-07, R26 ;  /* 0x3400000008097823 */ /* 0x000fe4000001001a */
        /* <DEDUP_REMOVED lines=13> */
[----:B------:R-:W-:Y:S01]  /*678a0*/  @!P6 FMUL R11, R11, 16777216 ;  /* 0x4b8000000b0be820 */ /* 0x000fe20000400000 */
[----:B------:R-:W-:Y:S01]  /*678b0*/  @!P6 FMUL R10, R10, 16777216 ;  /* 0x4b8000000a0ae820 */ /* 0x000fe20000400000 */
[----:B------:R-:W-:Y:S01]  /*678c0*/  @!P6 FMUL R7, R7, 16777216 ;  /* 0x4b8000000707e820 */ /* 0x000fe20000400000 */
[----:B------:R-:W-:Y:S01]  /*678d0*/  @!P6 FMUL R5, R5, 16777216 ;  /* 0x4b8000000505e820 */ /* 0x000fe20000400000 */
[----:B------:R-:W-:Y:S01]  /*678e0*/  @!P6 FMUL R6, R6, 16777216 ;  /* 0x4b8000000606e820 */ /* 0x000fe20000400000 */
[----:B------:R-:W-:Y:S01]  /*678f0*/  FMUL R8, R4, R8 ;  /* 0x0000000804087220 */ /* 0x000fe20000400000 */
[----:B------:R-:W-:-:S03]  /*67900*/  ISETP.GE.U32.AND P6, PT, R24, 0x7f800000, PT ;  /* 0x7f8000001800780c */ /* 0x000fc60003fc6070 */
[C---:B------:R-:W-:Y:S01]  /*67910*/  FMUL R8, R4.reuse, R8 ;  /* 0x0000000804087220 */ /* 0x040fe20000400000 */
[----:B------:R0:W-:Y:S03]  /*67920*/  STL [R1+0x3c4], R3 ;  /* 0x0003c40301007387 */ /* 0x0001e60000100800 */
[----:B------:R-:W-:Y:S01]  /*67930*/  FFMA.FTZ R4, R4, 1.4426950216293334961, R8 ;  /* 0x3fb8aa3b04047823 */ /* 0x000fe20000010008 */
[----:B------:R-:W-:-:S03]  /*67940*/  VIADD R8, R20, 0xc0cafb0d ;  /* 0xc0cafb0d14087836 */ /* 0x000fc60000000000 */
[----:B0-----:R-:W-:Y:S02]  /*67950*/  FADD R3, R9, R4 ;  /* 0x0000000409037221 */ /* 0x001fe40000000000 */
[----:B------:R-:W-:Y:S02]  /*67960*/  @P6 MOV R4, 0x7f800000 ;  /* 0x7f80000000046802 */ /* 0x000fe40000000f00 */
[----:B------:R-:W-:-:S03]  /*67970*/  LOP3.LUT R8, R8, 0xff800000, RZ, 0xc0, !PT ;  /* 0xff80000008087812 */ /* 0x000fc600078ec0ff */
[----:B------:R-:W-:Y:S02]  /*67980*/  @P6 FFMA.FTZ R3, R24, R4, +INF ;  /* 0x7f80000018036423 */ /* 0x000fe40000010004 */
[----:B------:R-:W-:-:S04]  /*67990*/  IMAD.IADD R4, R20, 0x1, -R8 ;  /* 0x0000000114047824 */ /* 0x000fc800078e0a08 */
[----:B------:R-:W-:-:S04]  /*679a0*/  FADD R4, R4, -1 ;  /* 0xbf80000004047421 */ /* 0x000fc80000000000 */
[C---:B------:R-:W-:Y:S01]  /*679b0*/  FFMA.FTZ R9, R4.reuse, R0, -0.16845393180847167969 ;  /* 0xbe2c7f3004097423 */ /* 0x040fe20000010000 */
[----:B------:R-:W0:Y:S03]  /*679c0*/  MUFU.RCP R5, R5 ;  /* 0x0000000500057308 */ /* 0x000e260000001000 */
[----:B------:R-:W-:-:S04]  /*679d0*/  FFMA.FTZ R9, R4, R9, 0.1716887056827545166 ;  /* 0x3e2fcf2a04097423 */ /* 0x000fc80000010009 */
[----:B------:R-:W-:-:S04]  /*679e0*/  FFMA.FTZ R9, R4, R9, -0.17900948226451873779 ;  /* 0xbe374e4304097423 */ /* 0x000fc80000010009 */
[----:B------:R-:W-:-:S04]  /*679f0*/  FFMA.FTZ R9, R4, R9, 0.20512372255325317383 ;  /* 0x3e520bf404097423 */ /* 0x000fc80000010009 */
[----:B------:R-:W-:-:S04]  /*67a00*/  FFMA.FTZ R9, R4, R9, -0.24046532809734344482 ;  /* 0xbe763c8b04097423 */ /* 0x000fc80000010009 */
[----:B------:R-:W-:Y:S01]  /*67a10*/  FFMA.FTZ R9, R4, R9, 0.28857114911079406738 ;  /* 0x3e93bf9904097423 */ /* 0x000fe20000010009 */
[----:B0-----:R-:W-:-:S03]  /*67a20*/  FMUL R12, R5, R23 ;  /* 0x00000017050c7220 */ /* 0x001fc60000400000 */
[----:B------:R-:W-:Y:S01]  /*67a30*/  FFMA.FTZ R9, R4, R9, -0.36067417263984680176 ;  /* 0xbeb8aa4904097423 */ /* 0x000fe20000010009 */
[----:B------:R-:W-:-:S03]  /*67a40*/  FMUL R13, R5, R21 ;  /* 0x00000015050d7220 */ /* 0x000fc60000400000 */
[----:B------:R-:W-:Y:S01]  /*67a50*/  FFMA.FTZ R9, R4, R9, 0.48089820146560668945 ;  /* 0x3ef6384a04097423 */ /* 0x000fe20000010009 */
[C---:B------:R-:W-:Y:S01]  /*67a60*/  FMUL R10, R5.reuse, R10 ;  /* 0x0000000a050a7220 */ /* 0x040fe20000400000 */
[----:B------:R-:W-:Y:S02]  /*67a70*/  ISETP.GE.U32.AND P6, PT, R20, 0x7f800000, PT ;  /* 0x7f8000001400780c */ /* 0x000fe40003fc6070 */
[C---:B------:R-:W-:Y:S01]  /*67a80*/  FFMA.FTZ R9, R4.reuse, R9, -0.72134751081466674805 ;  /* 0xbf38aa3b04097423 */ /* 0x040fe20000010009 */
[----:B------:R-:W-:Y:S01]  /*67a90*/  FMUL R7, R5, R7 ;  /* 0x0000000705077220 */ /* 0x000fe20000400000 */
[----:B------:R-:W-:Y:S02]  /*67aa0*/  I2FP.F32.S32 R8, R8 ;  /* 0x0000000800087245 */ /* 0x000fe40000201400 */
[----:B------:R-:W-:-:S04]  /*67ab0*/  FMUL R9, R4, R9 ;  /* 0x0000000904097220 */ /* 0x000fc80000400000 */
[----:B------:R-:W-:-:S03]  /*67ac0*/  FMUL R9, R4, R9 ;  /* 0x0000000904097220 */ /* 0x000fc60000400000 */
[----:B------:R-:W-:Y:S02]  /*67ad0*/  @P6 MOV R14, 0x7f800000 ;  /* 0x7f800000000e6802 */ /* 0x000fe40000000f00 */
[----:B--2---:R-:W-:-:S05]  /*67ae0*/  FSEL R2, R2, -INF , P4 ;  /* 0xff80000002027808 */ /* 0x004fca0002000000 */
[----:B------:R0:W-:Y:S04]  /*67af0*/  STL [R1+0x474], R2 ;  /* 0x0004740201007387 */ /* 0x0001e80000100800 */
[----:B------:R1:W-:Y:S01]  /*67b00*/  STL [R1+0x3f0], R12 ;  /* 0x0003f00c01007387 */ /* 0x0003e20000100800 */
[C---:B0-----:R-:W-:Y:S01]  /*67b10*/  FMUL R2, R5.reuse, R22 ;  /* 0x0000001605027220 */ /* 0x041fe20000400000 */
[----:B-1----:R-:W-:-:S04]  /*67b20*/  FMUL R12, R5, R15 ;  /* 0x0000000f050c7220 */ /* 0x002fc80000400000 */
[----:B------:R0:W-:Y:S04]  /*67b30*/  STL [R1+0x3ec], R2 ;  /* 0x0003ec0201007387 */ /* 0x0001e80000100800 */
[----:B------:R-:W-:Y:S01]  /*67b40*/  STL [R1+0x3e8], R13 ;  /* 0x0003e80d01007387 */ /* 0x000fe20000100800 */
[----:B0-----:R-:W-:-:S03]  /*67b50*/  FMUL R2, R5, R11 ;  /* 0x0000000b05027220 */ /* 0x001fc60000400000 */
[----:B------:R-:W-:Y:S04]  /*67b60*/  STL [R1+0x3e4], R12 ;  /* 0x0003e40c01007387 */ /* 0x000fe80000100800 */
[----:B------:R0:W-:Y:S04]  /*67b70*/  STL [R1+0x3b4], R2 ;  /* 0x0003b40201007387 */ /* 0x0001e80000100800 */
[----:B------:R1:W-:Y:S01]  /*67b80*/  STL [R1+0x388], R10 ;  /* 0x0003880a01007387 */ /* 0x0003e20000100800 */
[----:B------:R-:W-:Y:S01]  /*67b90*/  FFMA.FTZ R11, R4, 1.4426950216293334961, R9 ;  /* 0x3fb8aa3b040b7823 */ /* 0x000fe20000010009 */
[----:B0-----:R-:W-:Y:S01]  /*67ba0*/  FMUL R2, R5, R6 ;  /* 0x0000000605027220 */ /* 0x001fe20000400000 */
[----:B-1----:R-:W-:Y:S01]  /*67bb0*/  FSEL R10, RZ, -23, P3 ;  /* 0xc1b80000ff0a7808 */ /* 0x002fe20001800000 */
[----:B------:R0:W-:Y:S04]  /*67bc0*/  STL [R1+0x38c], R7 ;  /* 0x00038c0701007387 */ /* 0x0001e80000100800 */
[----:B------:R-:W-:Y:S01]  /*67bd0*/  FFMA.FTZ R10, R8, 1.1920928955078125e-07, R10 ;  /* 0x34000000080a7823 */ /* 0x000fe2000001000a */
[----:B------:R1:W-:Y:S04]  /*67be0*/  STL [R1+0x384], R2 ;  /* 0x0003840201007387 */ /* 0x0003e80000100800 */
[----:B------:R-:W2:Y:S04]  /*67bf0*/  LDL.LU R6, [R1+0x560] ;  /* 0x0005600001067983 */ /* 0x000ea80000300800 */
[----:B0-----:R-:W4:Y:S01]  /*67c00*/  LDL.LU R7, [R1+0x564] ;  /* 0x0005640001077983 */ /* 0x001f220000300800 */
[----:B-1----:R-:W-:-:S03]  /*67c10*/  FADD R2, R10, R11 ;  /* 0x0000000b0a027221 */ /* 0x002fc60000000000 */
[----:B------:R-:W5:Y:S01]  /*67c20*/  LDL.LU R8, [R1+0x568] ;  /* 0x0005680001087983 */ /* 0x000f620000300800 */
[----:B------:R-:W-:-:S03]  /*67c30*/  @P6 FFMA.FTZ R2, R20, R14, +INF ;  /* 0x7f80000014026423 */ /* 0x000fc6000001000e */
[----:B------:R-:W2:Y:S04]  /*67c40*/  LDL.LU R9, [R1+0x56c] ;  /* 0x00056c0001097983 */ /* 0x000ea80000300800 */
[----:B------:R-:W4:Y:S04]  /*67c50*/  LDL.LU R10, [R1+0x550] ;  /* 0x00055000010a7983 */ /* 0x000f280000300800 */
[----:B------:R-:W4:Y:S04]  /*67c60*/  LDL.LU R11, [R1+0x554] ;  /* 0x00055400010b7983 */ /* 0x000f280000300800 */
[----:B------:R-:W4:Y:S04]  /*67c70*/  LDL.LU R12, [R1+0x558] ;  /* 0x00055800010c7983 */ /* 0x000f280000300800 */
[----:B------:R-:W4:Y:S04]  /*67c80*/  LDL.LU R13, [R1+0x55c] ;  /* 0x00055c00010d7983 */ /* 0x000f280000300800 */
[----:B------:R-:W4:Y:S04]  /*67c90*/  LDL.LU R14, [R1+0x540] ;  /* 0x00054000010e7983 */ /* 0x000f280000300800 */
[----:B------:R-:W4:Y:S01]  /*67ca0*/  LDL.LU R15, [R1+0x54c] ;  /* 0x00054c00010f7983 */ /* 0x000f220000300800 */
[----:B---3--:R-:W-:-:S03]  /*67cb0*/  MOV R5, R16 ;  /* 0x0000001000057202 */ /* 0x008fc60000000f00 */
[----:B------:R0:W-:Y:S01]  /*67cc0*/  STL [R1+0x4], R2 ;  /* 0x0000040201007387 */ /* 0x0001e20000100800 */
[----:B------:R-:W-:-:S03]  /*67cd0*/  IMAD.MOV.U32 R4, RZ, RZ, R17 ;  /* 0x000000ffff047224 */ /* 0x000fc600078e0011 */
[----:B------:R-:W3:Y:S04]  /*67ce0*/  LDL.LU R16, [R1+0x2cc] ;  /* 0x0002cc0001107983 */ /* 0x000ee80000300800 */
[----:B------:R-:W3:Y:S01]  /*67cf0*/  LDL.LU R17, [R1+0x2c8] ;  /* 0x0002c80001117983 */ /* 0x000ee20000300800 */
[----:B0-----:R-:W-:-:S05]  /*67d00*/  FSEL R2, R29, -INF , P2 ;  /* 0xff8000001d027808 */ /* 0x001fca0001000000 */
[----:B------:R0:W-:Y:S04]  /*67d10*/  STL [R1+0x470], R2 ;  /* 0x0004700201007387 */ /* 0x0001e80000100800 */
[----:B------:R-:W3:Y:S04]  /*67d20*/  LDL.LU R18, [R1+0x548] ;  /* 0x0005480001127983 */ /* 0x000ee80000300800 */
[----:B------:R-:W3:Y:S04]  /*67d30*/  LDL.LU R21, [R1+0x544] ;  /* 0x0005440001157983 */ /* 0x000ee80000300800 */
[----:B------:R-:W3:Y:S04]  /*67d40*/  LDL.LU R22, [R1+0x2c0] ;  /* 0x0002c00001167983 */ /* 0x000ee80000300800 */
[----:B------:R-:W3:Y:S01]  /*67d50*/  LDL.LU R23, [R1+0x2c4] ;  /* 0x0002c40001177983 */ /* 0x000ee20000300800 */
[----:B------:R-:W-:-:S02]  /*67d60*/  FSETP.GT.AND P3, PT, |R4|, 8.50705917302346158658e+37, PT ;  /* 0x7e8000000400780b */ /* 0x000fc40003f64200 */
[C---:B------:R-:W-:Y:S01]  /*67d70*/  FSETP.GEU.AND P6, PT, |R4|.reuse, 1.175494350822287508e-38, PT ;  /* 0x008000000400780b */ /* 0x040fe20003fce200 */
[C---:B------:R-:W-:Y:S01]  /*67d80*/  FMUL R19, R4.reuse, 8388608 ;  /* 0x4b00000004137820 */ /* 0x040fe20000400000 */
[----:B------:R-:W-:-:S04]  /*67d90*/  FSETP.GEU.AND P2, PT, R4, 1.175494350822287508e-38, PT ;  /* 0x008000000400780b */ /* 0x000fc80003f4e000 */
[----:B------:R-:W-:-:S05]  /*67da0*/  FSEL R19, R19, R4, !P2 ;  /* 0x0000000413137208 */ /* 0x000fca0005000000 */
[----:B------:R-:W-:-:S04]  /*67db0*/  @P3 FMUL R4, R4, 0.25 ;  /* 0x3e80000004043820 */ /* 0x000fc80000400000 */
[----:B------:R-:W-:-:S04]  /*67dc0*/  @!P6 FMUL R4, R4, 16777216 ;  /* 0x4b8000000404e820 */ /* 0x000fc80000400000 */
[----:B------:R-:W1:Y:S01]  /*67dd0*/  MUFU.RCP R25, R4 ;  /* 0x0000000400197308 */ /* 0x000e620000001000 */
[----:B------:R-:W-:Y:S01]  /*67de0*/  FSETP.NEU.AND P4, PT, R24, RZ, PT ;  /* 0x000000ff1800720b */ /* 0x000fe20003f8d000 */
[----:B------:R-:W-:Y:S01]  /*67df0*/  FMUL R24, R5, 8388608 ;  /* 0x4b00000005187820 */ /* 0x000fe20000400000 */
[----:B-----5:R-:W-:Y:S01]  /*67e00*/  @P3 FMUL R8, R8, 0.25 ;  /* 0x3e80000008083820 */ /* 0x020fe20000400000 */
[----:B--2---:R-:W-:-:S03]  /*67e10*/  @P3 FMUL R9, R9, 0.25 ;  /* 0x3e80000009093820 */ /* 0x004fc60000400000 */
[----:B------:R-:W-:Y:S01]  /*67e20*/  @!P6 FMUL R8, R8, 16777216 ;  /* 0x4b8000000808e820 */ /* 0x000fe20000400000 */
[----:B------:R-:W-:Y:S01]  /*67e30*/  @!P6 FMUL R9, R9, 16777216 ;  /* 0x4b8000000909e820 */ /* 0x000fe20000400000 */
[----:B----4-:R-:W-:Y:S01]  /*67e40*/  @P3 FMUL R12, R12, 0.25 ;  /* 0x3e8000000c0c3820 */ /* 0x010fe20000400000 */
[----:B------:R-:W-:-:S03]  /*67e50*/  @P3 FMUL R13, R13, 0.25 ;  /* 0x3e8000000d0d3820 */ /* 0x000fc60000400000 */
[----:B------:R-:W-:Y:S01]  /*67e60*/  @!P6 FMUL R12, R12, 16777216 ;  /* 0x4b8000000c0ce820 */ /* 0x000fe20000400000 */
[----:B------:R-:W-:Y:S01]  /*67e70*/  @P3 FMUL R15, R15, 0.25 ;  /* 0x3e8000000f0f3820 */ /* 0x000fe20000400000 */
[----:B------:R-:W-:Y:S01]  /*67e80*/  @!P6 FMUL R13, R13, 16777216 ;  /* 0x4b8000000d0de820 */ /* 0x000fe20000400000 */
[----:B---3--:R-:W-:Y:S01]  /*67e90*/  @P3 FMUL R16, R16, 0.25 ;  /* 0x3e80000010103820 */ /* 0x008fe20000400000 */
[----:B------:R-:W-:-:S03]  /*67ea0*/  @P3 FMUL R17, R17, 0.25 ;  /* 0x3e80000011113820 */ /* 0x000fc60000400000 */
[----:B------:R-:W-:Y:S01]  /*67eb0*/  @!P6 FMUL R16, R16, 16777216 ;  /* 0x4b8000001010e820 */ /* 0x000fe20000400000 */
[----:B------:R-:W-:Y:S01]  /*67ec0*/  @!P6 FMUL R15, R15, 16777216 ;  /* 0x4b8000000f0fe820 */ /* 0x000fe20000400000 */
[----:B------:R-:W-:Y:S01]  /*67ed0*/  @!P6 FMUL R17, R17, 16777216 ;  /* 0x4b8000001111e820 */ /* 0x000fe20000400000 */
[----:B------:R-:W-:Y:S01]  /*67ee0*/  @P3 FMUL R18, R18, 0.25 ;  /* 0x3e80000012123820 */ /* 0x000fe20000400000 */
[----:B------:R-:W-:-:S03]  /*67ef0*/  FSETP.GT.AND P3, PT, |R5|, 8.50705917302346158658e+37, PT ;  /* 0x7e8000000500780b */ /* 0x000fc60003f64200 */
        /* <DEDUP_REMOVED lines=15> */
[C---:B-1----:R-:W-:Y:S01]  /*67ff0*/  FMUL R20, R25.reuse, R16 ;  /* 0x0000001019147220 */ /* 0x042fe20000400000 */
[C---:B0-----:R-:W-:Y:S01]  /*68000*/  FMUL R2, R25.reuse, R17 ;  /* 0x0000001119027220 */ /* 0x041fe20000400000 */
[C---:B------:R-:W-:Y:S01]  /*68010*/  FMUL R16, R25.reuse, R15 ;  /* 0x0000000f19107220 */ /* 0x040fe20000400000 */
[----:B------:R-:W-:-:S02]  /*68020*/  FMUL R15, R25, R18 ;  /* 0x00000012190f7220 */ /* 0x000fc40000400000 */
[----:B------:R-:W-:Y:S01]  /*68030*/  STL [R1+0x3e0], R20 ;  /* 0x0003e01401007387 */ /* 0x000fe20000100800 */
[----:B------:R-:W-:-:S03]  /*68040*/  FMUL R12, R25, R12 ;  /* 0x0000000c190c7220 */ /* 0x000fc60000400000 */
[----:B------:R0:W-:Y:S04]  /*68050*/  STL [R1+0x3dc], R2 ;  /* 0x0003dc0201007387 */ /* 0x0001e80000100800 */
[----:B------:R1:W-:Y:S01]  /*68060*/  STL [R1+0x3d8], R16 ;  /* 0x0003d81001007387 */ /* 0x0003e20000100800 */
[----:B0-----:R-:W-:-:S03]  /*68070*/  FMUL R2, R25, R13 ;  /* 0x0000000d19027220 */ /* 0x001fc60000400000 */
[----:B------:R-:W-:Y:S04]  /*68080*/  STL [R1+0x3d4], R15 ;  /* 0x0003d40f01007387 */ /* 0x000fe80000100800 */
[----:B------:R0:W-:Y:S04]  /*68090*/  STL [R1+0x380], R2 ;  /* 0x0003800201007387 */ /* 0x0001e80000100800 */
[----:B------:R-:W-:Y:S04]  /*680a0*/  STL [R1+0x358], R12 ;  /* 0x0003580c01007387 */ /* 0x000fe80000100800 */
[----:B------:R-:W2:Y:S01]  /*680b0*/  LDL.LU R29, [R1+0xc] ;  /* 0x00000c00011d7983 */ /* 0x000ea20000300800 */
[----:B------:R-:W-:-:S05]  /*680c0*/  FMUL R9, R25, R9 ;  /* 0x0000000919097220 */ /* 0x000fca0000400000 */
[----:B------:R3:W-:Y:S04]  /*680d0*/  STL [R1+0x35c], R9 ;  /* 0x00035c0901007387 */ /* 0x0007e80000100800 */
[----:B-1----:R-:W4:Y:S01]  /*680e0*/  LDL.LU.64 R16, [R1+0x228] ;  /* 0x0002280001107983 */ /* 0x002f220000300a00 */
[----:B------:R-:W-:-:S05]  /*680f0*/  VIADD R4, R24, 0xc0cafb0d ;  /* 0xc0cafb0d18047836 */ /* 0x000fca0000000000 */
[----:B------:R-:W-:Y:S01]  /*68100*/  LOP3.LUT R4, R4, 0xff800000, RZ, 0xc0, !PT ;  /* 0xff80000004047812 */ /* 0x000fe200078ec0ff */
[----:B0-----:R-:W-:-:S03]  /*68110*/  FMUL R2, R25, R8 ;  /* 0x0000000819027220 */ /* 0x001fc60000400000 */
[-C--:B---3--:R-:W-:Y:S02]  /*68120*/  IADD3 R9, PT, PT, R24, -R4.reuse, RZ ;  /* 0x8000000418097210 */ /* 0x088fe40007ffe0ff */
        /* <DEDUP_REMOVED lines=43> */
[C---:B------:R-:W-:Y:S01]  /*683e0*/  FFMA.FTZ R9, R4.reuse, R9, 0.48089820146560668945 ;  /* 0x3ef6384a04097423 */ /* 0x040fe20000010009 */
[----:B------:R-:W-:Y:S01]  /*683f0*/  FMUL R10, R5, R10 ;  /* 0x0000000a050a7220 */ /* 0x000fe20000400000 */
[----:B------:R-:W-:Y:S02]  /*68400*/  ISETP.GE.U32.AND P6, PT, R19, 0x7f800000, PT ;  /* 0x7f8000001300780c */ /* 0x000fe40003fc6070 */
[C---:B------:R-:W-:Y:S01]  /*68410*/  FFMA.FTZ R9, R4.reuse, R9, -0.72134751081466674805 ;  /* 0xbf38aa3b04097423 */ /* 0x040fe20000010009 */
[----:B------:R-:W-:Y:S01]  /*68420*/  FMUL R7, R5, R7 ;  /* 0x0000000705077220 */ /* 0x000fe20000400000 */
[----:B------:R-:W-:Y:S02]  /*68430*/  I2FP.F32.S32 R8, R8 ;  /* 0x0000000800087245 */ /* 0x000fe40000201400 */
[----:B------:R-:W-:-:S04]  /*68440*/  FMUL R9, R4, R9 ;  /* 0x0000000904097220 */ /* 0x000fc80000400000 */
[----:B------:R-:W-:Y:S01]  /*68450*/  FMUL R9, R4, R9 ;  /* 0x0000000904097220 */ /* 0x000fe20000400000 */
[----:B------:R-:W-:Y:S02]  /*68460*/  FSEL R18, R28, -INF , P0 ;  /* 0xff8000001c127808 */ /* 0x000fe40000000000 */
[----:B--2---:R-:W-:-:S05]  /*68470*/  FSEL R12, R29, -INF , P1 ;  /* 0xff8000001d0c7808 */ /* 0x004fca0000800000 */
[----:B------:R0:W-:Y:S04]  /*68480*/  STL [R1+0x46c], R12 ;  /* 0x00046c0c01007387 */ /* 0x0001e80000100800 */
[----:B------:R1:W-:Y:S01]  /*68490*/  STL [R1+0x3c0], R13 ;  /* 0x0003c00d01007387 */ /* 0x0003e20000100800 */
[C---:B0-----:R-:W-:Y:S01]  /*684a0*/  FMUL R12, R5.reuse, R22 ;  /* 0x00000016050c7220 */ /* 0x041fe20000400000 */
[----:B-1----:R-:W-:-:S04]  /*684b0*/  FMUL R13, R5, R21 ;  /* 0x00000015050d7220 */ /* 0x002fc80000400000 */
[----:B------:R0:W-:Y:S04]  /*684c0*/  STL [R1+0x3bc], R12 ;  /* 0x0003bc0c01007387 */ /* 0x0001e80000100800 */
[----:B------:R-:W-:Y:S01]  /*684d0*/  STL [R1+0x3b8], R13 ;  /* 0x0003b80d01007387 */ /* 0x000fe20000100800 */
[C---:B0-----:R-:W-:Y:S01]  /*684e0*/  FMUL R12, R5.reuse, R14 ;  /* 0x0000000e050c7220 */ /* 0x041fe20000400000 */
[----:B------:R-:W-:-:S04]  /*684f0*/  FMUL R5, R5, R6 ;  /* 0x0000000605057220 */ /* 0x000fc80000400000 */
[----:B------:R-:W-:Y:S04]  /*68500*/  STL [R1+0x3b0], R12 ;  /* 0x0003b00c01007387 */ /* 0x000fe80000100800 */
[----:B------:R-:W-:Y:S04]  /*68510*/  STL [R1+0x350], R11 ;  /* 0x0003500b01007387 */ /* 0x000fe80000100800 */
[----:B------:R0:W-:Y:S04]  /*68520*/  STL [R1+0x2fc], R10 ;  /* 0x0002fc0a01007387 */ /* 0x0001e80000100800 */
[----:B------:R1:W-:Y:S01]  /*68530*/  STL [R1+0x2f8], R7 ;  /* 0x0002f80701007387 */ /* 0x0003e20000100800 */
[----:B0-----:R-:W-:Y:S01]  /*68540*/  FSEL R10, RZ, -23, P2 ;  /* 0xc1b80000ff0a7808 */ /* 0x001fe20001000000 */
[----:B------:R-:W-:-:S02]  /*68550*/  FFMA.FTZ R11, R4, 1.4426950216293334961, R9 ;  /* 0x3fb8aa3b040b7823 */ /* 0x000fc40000010009 */
[----:B------:R4:W-:Y:S02]  /*68560*/  STL [R1+0x2f4], R5 ;  /* 0x0002f40501007387 */ /* 0x0009e40000100800 */
[----:B------:R-:W-:Y:S02]  /*68570*/  FFMA.FTZ R10, R8, 1.1920928955078125e-07, R10 ;  /* 0x34000000080a7823 */ /* 0x000fe4000001000a */
[----:B------:R-:W2:Y:S01]  /*68580*/  LDL.LU R6, [R1+0x330] ;  /* 0x0003300001067983 */ /* 0x000ea20000300800 */
[----:B------:R-:W-:-:S03]  /*68590*/  @P6 MOV R14, 0x7f800000 ;  /* 0x7f800000000e6802 */ /* 0x000fc60000000f00 */
[----:B-1----:R-:W3:Y:S01]  /*685a0*/  LDL.LU R7, [R1+0x334] ;  /* 0x0003340001077983 */ /* 0x002ee20000300800 */
[----:B------:R-:W-:-:S03]  /*685b0*/  FADD R29, R10, R11 ;  /* 0x0000000b0a1d7221 */ /* 0x000fc60000000000 */
[----:B------:R-:W5:Y:S04]  /*685c0*/  LDL.LU R8, [R1+0x338] ;  /* 0x0003380001087983 */ /* 0x000f680000300800 */
[----:B------:R-:W2:Y:S01]  /*685d0*/  LDL.LU R9, [R1+0x33c] ;  /* 0x00033c0001097983 */ /* 0x000ea20000300800 */
[----:B------:R-:W-:-:S03]  /*685e0*/  @P6 FFMA.FTZ R29, R19, R14, +INF ;  /* 0x7f800000131d6423 */ /* 0x000fc6000001000e */
[----:B------:R-:W3:Y:S04]  /*685f0*/  LDL.LU R10, [R1+0x320] ;  /* 0x00032000010a7983 */ /* 0x000ee80000300800 */
[----:B------:R-:W3:Y:S01]  /*68600*/  LDL.LU R11, [R1+0x324] ;  /* 0x00032400010b7983 */ /* 0x000ee20000300800 */
[----:B----4-:R-:W-:-:S03]  /*68610*/  MOV R5, R16 ;  /* 0x0000001000057202 */ /* 0x010fc60000000f00 */
[----:B------:R-:W4:Y:S01]  /*68620*/  LDL.LU R12, [R1+0x328] ;  /* 0x00032800010c7983 */ /* 0x000f220000300800 */
[----:B------:R-:W-:-:S03]  /*68630*/  IMAD.MOV.U32 R4, RZ, RZ, R17 ;  /* 0x000000ffff047224 */ /* 0x000fc600078e0011 */
[----:B------:R-:W3:Y:S04]  /*68640*/  LDL.LU R13, [R1+0x32c] ;  /* 0x00032c00010d7983 */ /* 0x000ee80000300800 */
[----:B------:R-:W3:Y:S04]  /*68650*/  LDL.LU R14, [R1+0x310] ;  /* 0x00031000010e7983 */ /* 0x000ee80000300800 */
[----:B------:R-:W3:Y:S04]  /*68660*/  LDL.LU R15, [R1+0x31c] ;  /* 0x00031c00010f7983 */ /* 0x000ee80000300800 */
[----:B------:R-:W3:Y:S04]  /*68670*/  LDL.LU R16, [R1+0x2bc] ;  /* 0x0002bc0001107983 */ /* 0x000ee80000300800 */
[----:B------:R-:W3:Y:S04]  /*68680*/  LDL.LU R17, [R1+0x2b8] ;  /* 0x0002b80001117983 */ /* 0x000ee80000300800 */
[----:B------:R0:W-:Y:S04]  /*68690*/  STL [R1+0x468], R18 ;  /* 0x0004681201007387 */ /* 0x0001e80000100800 */
[----:B0-----:R-:W3:Y:S04]  /*686a0*/  LDL.LU R18, [R1+0x318] ;  /* 0x0003180001127983 */ /* 0x001ee80000300800 */
        /* <DEDUP_REMOVED lines=10> */
[----:B------:R-:W0:Y:S01]  /*68750*/  MUFU.RCP R25, R4 ;  /* 0x0000000400197308 */ /* 0x000e220000001000 */
[----:B------:R-:W-:Y:S01]  /*68760*/  FSETP.NEU.AND P1, PT, R24, RZ, PT ;  /* 0x000000ff1800720b */ /* 0x000fe20003f2d000 */
[----:B------:R-:W-:Y:S01]  /*68770*/  FMUL R24, R5, 8388608 ;  /* 0x4b00000005187820 */ /* 0x000fe20000400000 */
[----:B-----5:R-:W-:Y:S01]  /*68780*/  @P2 FMUL R8, R8, 0.25 ;  /* 0x3e80000008082820 */ /* 0x020fe20000400000 */
[----:B--2---:R-:W-:-:S03]  /*68790*/  @P2 FMUL R9, R9, 0.25 ;  /* 0x3e80000009092820 */ /* 0x004fc60000400000 */
[----:B------:R-:W-:Y:S01]  /*687a0*/  @!P6 FMUL R8, R8, 16777216 ;  /* 0x4b8000000808e820 */ /* 0x000fe20000400000 */
[----:B------:R-:W-:Y:S01]  /*687b0*/  @!P6 FMUL R9, R9, 16777216 ;  /* 0x4b8000000909e820 */ /* 0x000fe20000400000 */
[----:B----4-:R-:W-:Y:S01]  /*687c0*/  @P2 FMUL R12, R12, 0.25 ;  /* 0x3e8000000c0c2820 */ /* 0x010fe20000400000 */
[----:B---3--:R-:W-:-:S03]  /*687d0*/  @P2 FMUL R13, R13, 0.25 ;  /* 0x3e8000000d0d2820 */ /* 0x008fc60000400000 */
[----:B------:R-:W-:Y:S01]  /*687e0*/  @!P6 FMUL R12, R12, 16777216 ;  /* 0x4b8000000c0ce820 */ /* 0x000fe20000400000 */
[----:B------:R-:W-:Y:S01]  /*687f0*/  @P2 FMUL R15, R15, 0.25 ;  /* 0x3e8000000f0f2820 */ /* 0x000fe20000400000 */
[----:B------:R-:W-:Y:S01]  /*68800*/  @P2 FMUL R16, R16, 0.25 ;  /* 0x3e80000010102820 */ /* 0x000fe20000400000 */
[----:B------:R-:W-:-:S03]  /*68810*/  @P2 FMUL R17, R17, 0.25 ;  /* 0x3e80000011112820 */ /* 0x000fc60000400000 */
[----:B------:R-:W-:Y:S01]  /*68820*/  @!P6 FMUL R16, R16, 16777216 ;  /* 0x4b8000001010e820 */ /* 0x000fe20000400000 */
        /* <DEDUP_REMOVED lines=22> */
[C---:B------:R-:W-:Y:S01]  /*68990*/  FMUL R16, R25.reuse, R15 ;  /* 0x0000000f19107220 */ /* 0x040fe20000400000 */
[C---:B------:R-:W-:Y:S01]  /*689a0*/  FMUL R15, R25.reuse, R18 ;  /* 0x00000012190f7220 */ /* 0x040fe20000400000 */
[C---:B------:R-:W-:Y:S01]  /*689b0*/  FMUL R13, R25.reuse, R13 ;  /* 0x0000000d190d7220 */ /* 0x040fe20000400000 */
[----:B------:R-:W-:Y:S01]  /*689c0*/  STL [R1+0x33c], R19 ;  /* 0x00033c1301007387 */ /* 0x000fe20000100800 */
[----:B------:R-:W-:-:S03]  /*689d0*/  FMUL R12, R25, R12 ;  /* 0x0000000c190c7220 */ /* 0x000fc60000400000 */
[----:B------:R-:W-:Y:S04]  /*689e0*/  STL [R1+0x338], R17 ;  /* 0x0003381101007387 */ /* 0x000fe80000100800 */
[----:B------:R0:W-:Y:S04]  /*689f0*/  STL [R1+0x334], R16 ;  /* 0x0003341001007387 */ /* 0x0001e80000100800 */
[----:B------:R-:W-:Y:S04]  /*68a00*/  STL [R1+0x330], R15 ;  /* 0x0003300f01007387 */ /* 0x000fe80000100800 */
[----:B------:R-:W-:Y:S04]  /*68a10*/  STL [R1+0x2c8], R13 ;  /* 0x0002c80d01007387 */ /* 0x000fe80000100800 */
[----:B------:R-:W-:Y:S04]  /*68a20*/  STL [R1+0x2c4], R12 ;  /* 0x0002c40c01007387 */ /* 0x000fe80000100800 */
[----:B0-----:R-:W2:Y:S01]  /*68a30*/  LDL.LU.64 R16, [R1+0x258] ;  /* 0x0002580001107983 */ /* 0x001ea20000300a00 */
[----:B------:R-:W-:-:S02]  /*68a40*/  VIADD R4, R24, 0xc0cafb0d ;  /* 0xc0cafb0d18047836 */ /* 0x000fc40000000000 */
[C---:B------:R-:W-:Y:S01]  /*68a50*/  FMUL R9, R25.reuse, R9 ;  /* 0x0000000919097220 */ /* 0x040fe20000400000 */
[----:B------:R-:W-:Y:S02]  /*68a60*/  FMUL R8, R25, R8 ;  /* 0x0000000819087220 */ /* 0x000fe40000400000 */
[----:B------:R-:W-:Y:S02]  /*68a70*/  LOP3.LUT R4, R4, 0xff800000, RZ, 0xc0, !PT ;  /* 0xff80000004047812 */ /* 0x000fe400078ec0ff */
[----:B------:R0:W-:Y:S04]  /*68a80*/  STL [R1+0x2c0], R9 ;  /* 0x0002c00901007387 */ /* 0x0001e80000100800 */
[----:B------:R1:W-:Y:S01]  /*68a90*/  STL [R1+0x2bc], R8 ;  /* 0x0002bc0801007387 */ /* 0x0003e20000100800 */
[----:B0-----:R-:W-:-:S02]  /*68aa0*/  IADD3 R9, PT, PT, R24, -R4, RZ ;  /* 0x8000000418097210 */ /* 0x001fc40007ffe0ff */
[----:B-1----:R-:W-:-:S03]  /*68ab0*/  I2FP.F32.S32 R8, R4 ;  /* 0x0000000400087245 */ /* 0x002fc60000201400 */
        /* <DEDUP_REMOVED lines=22> */
[----:B------:R-:W-:-:S04]  /*68c20*/  FMUL R8, R4, R8 ;  /* 0x0000000804087220 */ /* 0x000fc80000400000 */
[----:B------:R-:W-:Y:S01]  /*68c30*/  FFMA.FTZ R4, R4, 1.4426950216293334961, R8 ;  /* 0x3fb8aa3b04047823 */ /* 0x000fe20000010008 */
[----:B------:R-:W-:-:S03]  /*68c40*/  VIADD R8, R20, 0xc0cafb0d ;  /* 0xc0cafb0d14087836 */ /* 0x000fc60000000000 */
[----:B------:R-:W-:Y:S02]  /*68c50*/  FADD R28, R9, R4 ;  /* 0x00000004091c7221 */ /* 0x000fe40000000000 */
[----:B------:R-:W-:Y:S02]  /*68c60*/  @P6 MOV R4, 0x7f800000 ;  /* 0x7f80000000046802 */ /* 0x000fe40000000f00 */
[----:B------:R-:W-:-:S03]  /*68c70*/  LOP3.LUT R8, R8, 0xff800000, RZ, 0xc0, !PT ;  /* 0xff80000008087812 */ /* 0x000fc600078ec0ff */
[----:B------:R-:W-:Y:S02]  /*68c80*/  @P6 FFMA.FTZ R28, R24, R4, +INF ;  /* 0x7f800000181c6423 */ /* 0x000fe40000010004 */
[----:B------:R-:W-:-:S04]  /*68c90*/  IMAD.IADD R4, R20, 0x1, -R8 ;  /* 0x0000000114047824 */ /* 0x000fc800078e0a08 */
[----:B------:R-:W-:-:S04]  /*68ca0*/  FADD R4, R4, -1 ;  /* 0xbf80000004047421 */ /* 0x000fc80000000000 */
[----:B------:R-:W-:-:S04]  /*68cb0*/  FFMA.FTZ R9, R4, R0, -0.16845393180847167969 ;  /* 0xbe2c7f3004097423 */ /* 0x000fc80000010000 */
[C---:B------:R-:W-:Y:S01]  /*68cc0*/  FFMA.FTZ R9, R4.reuse, R9, 0.1716887056827545166 ;  /* 0x3e2fcf2a04097423 */ /* 0x040fe20000010009 */
[----:B------:R-:W0:Y:S03]  /*68cd0*/  MUFU.RCP R5, R5 ;  /* 0x0000000500057308 */ /* 0x000e260000001000 */
[----:B------:R-:W-:-:S04]  /*68ce0*/  FFMA.FTZ R9, R4, R9, -0.17900948226451873779 ;  /* 0xbe374e4304097423 */ /* 0x000fc80000010009 */
[----:B------:R-:W-:-:S04]  /*68cf0*/  FFMA.FTZ R9, R4, R9, 0.20512372255325317383 ;  /* 0x3e520bf404097423 */ /* 0x000fc80000010009 */
[----:B------:R-:W-:Y:S01]  /*68d00*/  FFMA.FTZ R9, R4, R9, -0.24046532809734344482 ;  /* 0xbe763c8b04097423 */ /* 0x000fe20000010009 */
[----:B------:R-:W-:-:S03]  /*68d10*/  FSEL R12, R27, -INF , P5 ;  /* 0xff8000001b0c7808 */ /* 0x000fc60002800000 */
[----:B------:R-:W-:-:S04]  /*68d20*/  FFMA.FTZ R9, R4, R9, 0.28857114911079406738 ;  /* 0x3e93bf9904097423 */ /* 0x000fc80000010009 */
[C---:B------:R-:W-:Y:S01]  /*68d30*/  FFMA.FTZ R9, R4.reuse, R9, -0.36067417263984680176 ;  /* 0xbeb8aa4904097423 */ /* 0x040fe20000010009 */
[----:B------:R1:W-:Y:S01]  /*68d40*/  STL [R1+0x464], R12 ;  /* 0x0004640c01007387 */ /* 0x0003e20000100800 */
[C---:B0-----:R-:W-:Y:S02]  /*68d50*/  FMUL R13, R5.reuse, R23 ;  /* 0x00000017050d7220 */ /* 0x041fe40000400000 */
[----:B------:R-:W-:Y:S01]  /*68d60*/  FFMA.FTZ R9, R4, R9, 0.48089820146560668945 ;  /* 0x3ef6384a04097423 */ /* 0x000fe20000010009 */
[----:B------:R-:W-:Y:S02]  /*68d70*/  ISETP.GE.U32.AND P6, PT, R20, 0x7f800000, PT ;  /* 0x7f8000001400780c */ /* 0x000fe40003fc6070 */
[----:B------:R0:W-:Y:S01]  /*68d80*/  STL [R1+0x32c], R13 ;  /* 0x00032c0d01007387 */ /* 0x0001e20000100800 */
[----:B------:R-:W-:Y:S01]  /*68d90*/  FFMA.FTZ R9, R4, R9, -0.72134751081466674805 ;  /* 0xbf38aa3b04097423 */ /* 0x000fe20000010009 */
[----:B-1----:R-:W-:-:S03]  /*68da0*/  FMUL R12, R5, R22 ;  /* 0x00000016050c7220 */ /* 0x002fc60000400000 */
[C---:B------:R-:W-:Y:S01]  /*68db0*/  FMUL R9, R4.reuse, R9 ;  /* 0x0000000904097220 */ /* 0x040fe20000400000 */
[C---:B------:R-:W-:Y:S01]  /*68dc0*/  FMUL R11, R5.reuse, R11 ;  /* 0x0000000b050b7220 */ /* 0x040fe20000400000 */
[C---:B------:R-:W-:Y:S01]  /*68dd0*/  FMUL R10, R5.reuse, R10 ;  /* 0x0000000a050a7220 */ /* 0x040fe20000400000 */
[----:B------:R1:W-:Y:S01]  /*68de0*/  STL [R1+0x328], R12 ;  /* 0x0003280c01007387 */ /* 0x0003e20000100800 */
[C---:B0-----:R-:W-:Y:S01]  /*68df0*/  FMUL R13, R5.reuse, R21 ;  /* 0x00000015050d7220 */ /* 0x041fe20000400000 */
[C---:B------:R-:W-:Y:S01]  /*68e00*/  FMUL R7, R5.reuse, R7 ;  /* 0x0000000705077220 */ /* 0x040fe20000400000 */
[----:B------:R-:W-:Y:S01]  /*68e10*/  I2FP.F32.S32 R8, R8 ;  /* 0x0000000800087245 */ /* 0x000fe20000201400 */
[----:B------:R-:W-:Y:S02]  /*68e20*/  FMUL R9, R4, R9 ;  /* 0x0000000904097220 */ /* 0x000fe40000400000 */
[----:B------:R-:W-:Y:S01]  /*68e30*/  STL [R1+0x324], R13 ;  /* 0x0003240d01007387 */ /* 0x000fe20000100800 */
[C---:B-1----:R-:W-:Y:S01]  /*68e40*/  FMUL R12, R5.reuse, R14 ;  /* 0x0000000e050c7220 */ /* 0x042fe20000400000 */
[----:B------:R-:W-:Y:S01]  /*68e50*/  FMUL R5, R5, R6 ;  /* 0x0000000605057220 */ /* 0x000fe20000400000 */
[----:B------:R-:W-:-:S03]  /*68e60*/  FSEL R6, RZ, -23, P0 ;  /* 0xc1b80000ff067808 */ /* 0x000fc60000000000 */
[----:B------:R-:W-:Y:S04]  /*68e70*/  STL [R1+0x320], R12 ;  /* 0x0003200c01007387 */ /* 0x000fe80000100800 */
[----:B------:R0:W-:Y:S04]  /*68e80*/  STL [R1+0x2b8], R11 ;  /* 0x0002b80b01007387 */ /* 0x0001e80000100800 */
[----:B------:R1:W-:Y:S04]  /*68e90*/  STL [R1+0x2b4], R10 ;  /* 0x0002b40a01007387 */ /* 0x0003e80000100800 */
[----:B------:R3:W-:Y:S01]  /*68ea0*/  STL [R1+0x2b0], R7 ;  /* 0x0002b00701007387 */ /* 0x0007e20000100800 */
[----:B0-----:R-:W-:-:S03]  /*68eb0*/  FFMA.FTZ R11, R4, 1.4426950216293334961, R9 ;  /* 0x3fb8aa3b040b7823 */ /* 0x001fc60000010009 */
[----:B------:R2:W-:Y:S01]  /*68ec0*/  STL [R1+0x29c], R5 ;  /* 0x00029c0501007387 */ /* 0x0005e20000100800 */
[----:B-1----:R-:W-:-:S03]  /*68ed0*/  FFMA.FTZ R10, R8, 1.1920928955078125e-07, R6 ;  /* 0x34000000080a7823 */ /* 0x002fc60000010006 */
[----:B------:R-:W4:Y:S01]  /*68ee0*/  LDL.LU R6, [R1+0x570] ;  /* 0x0005700001067983 */ /* 0x000f220000300800 */
[----:B------:R-:W-:Y:S01]  /*68ef0*/  @P6 MOV R14, 0x7f800000 ;  /* 0x7f800000000e6802 */ /* 0x000fe20000000f00 */
[----:B------:R-:W-:Y:S02]  /*68f00*/  FADD R27, R10, R11 ;  /* 0x0000000b0a1b7221 */ /* 0x000fe40000000000 */
[----:B---3--:R-:W3:Y:S04]  /*68f10*/  LDL.LU R7, [R1+0x574] ;  /* 0x0005740001077983 */ /* 0x008ee80000300800 */
[----:B------:R-:W5:Y:S04]  /*68f20*/  LDL.LU R8, [R1+0x578] ;  /* 0x0005780001087983 */ /* 0x000f680000300800 */
[----:B------:R-:W3:Y:S01]  /*68f30*/  LDL.LU R9, [R1+0x57c] ;  /* 0x00057c0001097983 */ /* 0x000ee20000300800 */
[----:B------:R-:W-:-:S03]  /*68f40*/  @P6 FFMA.FTZ R27, R20, R14, +INF ;  /* 0x7f800000141b6423 */ /* 0x000fc6000001000e */
[----:B------:R-:W4:Y:S01]  /*68f50*/  LDL.LU R10, [R1+0x2a0] ;  /* 0x0002a000010a7983 */ /* 0x000f220000300800 */
[----:B------:R-:W-:-:S03]  /*68f60*/  FSEL R3, R3, -INF , P4 ;  /* 0xff80000003037808 */ /* 0x000fc60002000000 */
[----:B------:R-:W4:Y:S04]  /*68f70*/  LDL.LU R11, [R1+0x2a4] ;  /* 0x0002a400010b7983 */ /* 0x000f280000300800 */
[----:B------:R-:W4:Y:S04]  /*68f80*/  LDL.LU R12, [R1+0x2a8] ;  /* 0x0002a800010c7983 */ /* 0x000f280000300800 */
[----:B------:R-:W4:Y:S04]  /*68f90*/  LDL.LU R13, [R1+0x2ac] ;  /* 0x0002ac00010d7983 */ /* 0x000f280000300800 */
[----:B------:R-:W4:Y:S04]  /*68fa0*/  LDL.LU R14, [R1+0x390] ;  /* 0x00039000010e7983 */ /* 0x000f280000300800 */
[----:B------:R-:W4:Y:S01]  /*68fb0*/  LDL.LU R15, [R1+0x39c] ;  /* 0x00039c00010f7983 */ /* 0x000f220000300800 */
[----:B--2---:R-:W-:Y:S01]  /*68fc0*/  MOV R5, R16 ;  /* 0x0000001000057202 */ /* 0x004fe20000000f00 */
[----:B------:R-:W-:-:S02]  /*68fd0*/  IMAD.MOV.U32 R4, RZ, RZ, R17 ;  /* 0x000000ffff047224 */ /* 0x000fc400078e0011 */
[----:B------:R-:W2:Y:S04]  /*68fe0*/  LDL.LU R16, [R1+0x37c] ;  /* 0x00037c0001107983 */ /* 0x000ea80000300800 */
[----:B------:R-:W2:Y:S04]  /*68ff0*/  LDL.LU R17, [R1+0x378] ;  /* 0x0003780001117983 */ /* 0x000ea80000300800 */
[----:B------:R0:W-:Y:S04]  /*69000*/  STL [R1+0x37c], R3 ;  /* 0x00037c0301007387 */ /* 0x0001e80000100800 */
[----:B------:R-:W2:Y:S04]  /*69010*/  LDL.LU R18, [R1+0x398] ;  /* 0x0003980001127983 */ /* 0x000ea80000300800 */
[----:B------:R-:W2:Y:S04]  /*69020*/  LDL.LU R21, [R1+0x394] ;  /* 0x0003940001157983 */ /* 0x000ea80000300800 */
[----:B------:R-:W2:Y:S04]  /*69030*/  LDL.LU R22, [R1+0x370] ;  /* 0x0003700001167983 */ /* 0x000ea80000300800 */
[----:B------:R-:W2:Y:S01]  /*69040*/  LDL.LU R23, [R1+0x374] ;  /* 0x0003740001177983 */ /* 0x000ea20000300800 */
        /* <DEDUP_REMOVED lines=11> */
[----:B---3--:R-:W-:-:S03]  /*69100*/  @P0 FMUL R9, R9, 0.25 ;  /* 0x3e80000009090820 */ /* 0x008fc60000400000 */
[----:B------:R-:W-:Y:S01]  /*69110*/  @!P6 FMUL R8, R8, 16777216 ;  /* 0x4b8000000808e820 */ /* 0x000fe20000400000 */
[----:B------:R-:W-:Y:S01]  /*69120*/  @!P6 FMUL R9, R9, 16777216 ;  /* 0x4b8000000909e820 */ /* 0x000fe20000400000 */
[----:B----4-:R-:W-:Y:S01]  /*69130*/  @P0 FMUL R12, R12, 0.25 ;  /* 0x3e8000000c0c0820 */ /* 0x010fe20000400000 */
[----:B------:R-:W-:-:S03]  /*69140*/  @P0 FMUL R13, R13, 0.25 ;  /* 0x3e8000000d0d0820 */ /* 0x000fc60000400000 */
[----:B------:R-:W-:Y:S01]  /*69150*/  @!P6 FMUL R12, R12, 16777216 ;  /* 0x4b8000000c0ce820 */ /* 0x000fe20000400000 */
[----:B------:R-:W-:Y:S01]  /*69160*/  @P0 FMUL R15, R15, 0.25 ;  /* 0x3e8000000f0f0820 */ /* 0x000fe20000400000 */
[----:B------:R-:W-:-:S03]  /*69170*/  @!P6 FMUL R13, R13, 16777216 ;  /* 0x4b8000000d0de820 */ /* 0x000fc60000400000 */
[----:B------:R-:W-:Y:S01]  /*69180*/  @!P6 FMUL R15, R15, 16777216 ;  /* 0x4b8000000f0fe820 */ /* 0x000fe20000400000 */
[----:B-1----:R-:W-:Y:S01]  /*69190*/  FMUL R9, R25, R9 ;  /* 0x0000000919097220 */ /* 0x002fe20000400000 */
[----:B--2---:R-:W-:Y:S01]  /*691a0*/  @P0 FMUL R16, R16, 0.25 ;  /* 0x3e80000010100820 */ /* 0x004fe20000400000 */
[----:B------:R-:W-:-:S03]  /*691b0*/  @P0 FMUL R17, R17, 0.25 ;  /* 0x3e80000011110820 */ /* 0x000fc60000400000 */
[----:B------:R-:W-:Y:S01]  /*691c0*/  @!P6 FMUL R16, R16, 16777216 ;  /* 0x4b8000001010e820 */ /* 0x000fe20000400000 */
[----:B------:R-:W-:Y:S01]  /*691d0*/  @P0 FMUL R18, R18, 0.25 ;  /* 0x3e80000012120820 */ /* 0x000fe20000400000 */
[----:B------:R-:W-:Y:S01]  /*691e0*/  FSETP.GT.AND P0, PT, |R5|, 8.50705917302346158658e+37, PT ;  /* 0x7e8000000500780b */ /* 0x000fe20003f04200 */
[----:B------:R-:W-:Y:S02]  /*691f0*/  @!P6 FMUL R17, R17, 16777216 ;  /* 0x4b8000001111e820 */ /* 0x000fe40000400000 */
        /* <DEDUP_REMOVED lines=15> */
[C---:B------:R-:W-:Y:S01]  /*692f0*/  FMUL R20, R25.reuse, R16 ;  /* 0x0000001019147220 */ /* 0x040fe20000400000 */
[C---:B0-----:R-:W-:Y:S01]  /*69300*/  FMUL R3, R25.reuse, R17 ;  /* 0x0000001119037220 */ /* 0x041fe20000400000 */
[----:B------:R-:W-:-:S03]  /*69310*/  FMUL R16, R25, R15 ;  /* 0x0000000f19107220 */ /* 0x000fc60000400000 */
[----:B------:R-:W-:Y:S04]  /*69320*/  STL [R1+0x31c], R20 ;  /* 0x00031c1401007387 */ /* 0x000fe80000100800 */
[----:B------:R0:W-:Y:S01]  /*69330*/  STL [R1+0x318], R3 ;  /* 0x0003180301007387 */ /* 0x0001e20000100800 */
[----:B------:R-:W-:-:S03]  /*69340*/  FMUL R15, R25, R18 ;  /* 0x00000012190f7220 */ /* 0x000fc60000400000 */
[----:B------:R-:W-:Y:S01]  /*69350*/  STL [R1+0x314], R16 ;  /* 0x0003141001007387 */ /* 0x000fe20000100800 */
[----:B0-----:R-:W-:-:S05]  /*69360*/  FMUL R3, R25, R13 ;  /* 0x0000000d19037220 */ /* 0x001fca0000400000 */
[----:B------:R0:W-:Y:S04]  /*69370*/  STL [R1+0x1264], R3 ;  /* 0x0012640301007387 */ /* 0x0001e80000100800 */
[----:B------:R-:W-:Y:S01]  /*69380*/  STL [R1+0x310], R15 ;  /* 0x0003100f01007387 */ /* 0x000fe20000100800 */
[----:B0-----:R-:W-:-:S05]  /*69390*/  FMUL R3, R25, R12 ;  /* 0x0000000c19037220 */ /* 0x001fca0000400000 */
[----:B------:R0:W-:Y:S04]  /*693a0*/  STL [R1+0x1268], R3 ;  /* 0x0012680301007387 */ /* 0x0001e80000100800 */
[----:B------:R-:W2:Y:S04]  /*693b0*/  LDL.LU R20, [R1+0x4] ;  /* 0x0000040001147983 */ /* 0x000ea80000300800 */
[----:B------:R1:W-:Y:S04]  /*693c0*/  STL [R1+0x24c], R9 ;  /* 0x00024c0901007387 */ /* 0x0003e80000100800 */
[----:B------:R-:W3:Y:S01]  /*693d0*/  LDL.LU.64 R16, [R1+0x2e0] ;  /* 0x0002e00001107983 */ /* 0x000ee20000300a00 */
[----:B------:R-:W-:-:S05]  /*693e0*/  VIADD R4, R24, 0xc0cafb0d ;  /* 0xc0cafb0d18047836 */ /* 0x000fca0000000000 */
[----:B------:R-:W-:Y:S01]  /*693f0*/  LOP3.LUT R4, R4, 0xff800000, RZ, 0xc0, !PT ;  /* 0xff80000004047812 */ /* 0x000fe200078ec0ff */
[----:B0-----:R-:W-:-:S03]  /*69400*/  FMUL R3, R25, R8 ;  /* 0x0000000819037220 */ /* 0x001fc60000400000 */
[-C--:B-1----:R-:W-:Y:S02]  /*69410*/  IADD3 R9, PT, PT, R24, -R4.reuse, RZ ;  /* 0x8000000418097210 */ /* 0x082fe40007ffe0ff */
        /* <DEDUP_REMOVED lines=26> */
[----:B------:R-:W-:-:S04]  /*695c0*/  IADD3 R8, PT, PT, R19, -0x3f3504f3, RZ ;  /* 0xc0cafb0d13087810 */ /* 0x000fc80007ffe0ff */
[----:B------:R-:W-:Y:S01]  /*695d0*/  LOP3.LUT R8, R8, 0xff800000, RZ, 0xc0, !PT ;  /* 0xff80000008087812 */ /* 0x000fe200078ec0ff */
[----:B0-----:R-:W-:Y:S01]  /*695e0*/  FADD R3, R9, R4 ;  /* 0x0000000409037221 */ /* 0x001fe20000000000 */
[----:B------:R-:W-:-:S04]  /*695f0*/  @P6 IMAD.MOV.U32 R4, RZ, RZ, 0x7f800000 ;  /* 0x7f800000ff046424 */ /* 0x000fc800078e00ff */
[----:B------:R-:W-:Y:S01]  /*69600*/  @P6 FFMA.FTZ R3, R24, R4, +INF ;  /* 0x7f80000018036423 */ /* 0x000fe20000010004 */
[----:B------:R-:W-:-:S05]  /*69610*/  IADD3 R4, PT, PT, R19, -R8, RZ ;  /* 0x8000000813047210 */ /* 0x000fca0007ffe0ff */
[----:B------:R-:W-:Y:S01]  /*69620*/  FADD R4, R4, -1 ;  /* 0xbf80000004047421 */ /* 0x000fe20000000000 */
[----:B------:R-:W0:Y:S03]  /*69630*/  MUFU.RCP R5, R5 ;  /* 0x0000000500057308 */ /* 0x000e260000001000 */
[----:B------:R-:W-:-:S04]  /*69640*/  FFMA.FTZ R9, R4, R0, -0.16845393180847167969 ;  /* 0xbe2c7f3004097423 */ /* 0x000fc80000010000 */
[----:B------:R-:W-:-:S04]  /*69650*/  FFMA.FTZ R9, R4, R9, 0.1716887056827545166 ;  /* 0x3e2fcf2a04097423 */ /* 0x000fc80000010009 */
[C---:B------:R-:W-:Y:S01]  /*69660*/  FFMA.FTZ R9, R4.reuse, R9, -0.17900948226451873779 ;  /* 0xbe374e4304097423 */ /* 0x040fe20000010009 */
[----:B------:R2:W-:Y:S03]  /*69670*/  STL [R1+0x8], R3 ;  /* 0x0000080301007387 */ /* 0x0005e60000100800 */
[----:B------:R-:W-:Y:S01]  /*69680*/  FFMA.FTZ R9, R4, R9, 0.20512372255325317383 ;  /* 0x3e520bf404097423 */ /* 0x000fe20000010009 */
[----:B0-----:R-:W-:-:S03]  /*69690*/  FMUL R12, R5, R23 ;  /* 0x00000017050c7220 */ /* 0x001fc60000400000 */
[----:B------:R-:W-:Y:S01]  /*696a0*/  FFMA.FTZ R9, R4, R9, -0.24046532809734344482 ;  /* 0xbe763c8b04097423 */ /* 0x000fe20000010009 */
[----:B------:R-:W-:-:S03]  /*696b0*/  FMUL R13, R5, R21 ;  /* 0x00000015050d7220 */ /* 0x000fc60000400000 */
[----:B------:R-:W-:-:S04]  /*696c0*/  FFMA.FTZ R9, R4, R9, 0.28857114911079406738 ;  /* 0x3e93bf9904097423 */ /* 0x000fc80000010009 */
[----:B------:R-:W-:-:S04]  /*696d0*/  FFMA.FTZ R9, R4, R9, -0.36067417263984680176 ;  /* 0xbeb8aa4904097423 */ /* 0x000fc80000010009 */
[----:B------:R-:W-:Y:S01]  /*696e0*/  FFMA.FTZ R9, R4, R9, 0.48089820146560668945 ;  /* 0x3ef6384a04097423 */ /* 0x000fe20000010009 */
[----:B------:R-:W-:-:S03]  /*696f0*/  ISETP.GE.U32.AND P6, PT, R19, 0x7f800000, PT ;  /* 0x7f8000001300780c */ /* 0x000fc60003fc6070 */
        /* <DEDUP_REMOVED lines=15> */
[----:B------:R0:W-:Y:S02]  /*697f0*/  STL [R1+0x22c], R3 ;  /* 0x00022c0301007387 */ /* 0x0001e40000100800 */
[----:B0-----:R-:W-:-:S05]  /*69800*/  FMUL R3, R5, R7 ;  /* 0x0000000705037220 */ /* 0x001fca0000400000 */
[----:B------:R0:W-:Y:S01]  /*69810*/  STL [R1+0x126c], R3 ;  /* 0x00126c0301007387 */ /* 0x0001e20000100800 */
[----:B------:R-:W-:-:S03]  /*69820*/  FFMA.FTZ R11, R4, 1.4426950216293334961, R9 ;  /* 0x3fb8aa3b040b7823 */ /* 0x000fc60000010009 */
[----:B------:R1:W-:Y:S01]  /*69830*/  STL [R1+0x224], R10 ;  /* 0x0002240a01007387 */ /* 0x0003e20000100800 */
[----:B0-----:R-:W-:Y:S01]  /*69840*/  FMUL R3, R5, R6 ;  /* 0x0000000605037220 */ /* 0x001fe20000400000 */
[----:B------:R-:W-:-:S04]  /*69850*/  FSEL R6, RZ, -23, P4 ;  /* 0xc1b80000ff067808 */ /* 0x000fc80002000000 */
[----:B------:R0:W-:Y:S01]  /*69860*/  STL [R1+0x220], R3 ;  /* 0x0002200301007387 */ /* 0x0001e20000100800 */
[----:B-1----:R-:W-:Y:S01]  /*69870*/  FFMA.FTZ R10, R8, 1.1920928955078125e-07, R6 ;  /* 0x34000000080a7823 */ /* 0x002fe20000010006 */
[----:B------:R-:W-:Y:S02]  /*69880*/  @P6 MOV R14, 0x7f800000 ;  /* 0x7f800000000e6802 */ /* 0x000fe40000000f00 */
[----:B------:R-:W2:Y:S04]  /*69890*/  LDL.LU R6, [R1+0x3a0] ;  /* 0x0003a00001067983 */ /* 0x000ea80000300800 */
[----:B------:R-:W4:Y:S01]  /*698a0*/  LDL.LU R7, [R1+0x3a4] ;  /* 0x0003a40001077983 */ /* 0x000f220000300800 */
[----:B0-----:R-:W-:-:S03]  /*698b0*/  FADD R3, R10, R11 ;  /* 0x0000000b0a037221 */ /* 0x001fc60000000000 */
[----:B------:R-:W5:Y:S04]  /*698c0*/  LDL.LU R8, [R1+0x3a8] ;  /* 0x0003a80001087983 */ /* 0x000f680000300800 */
[----:B------:R-:W2:Y:S01]  /*698d0*/  LDL.LU R9, [R1+0x3ac] ;  /* 0x0003ac0001097983 */ /* 0x000ea20000300800 */
[----:B------:R-:W-:-:S03]  /*698e0*/  @P6 FFMA.FTZ R3, R19, R14, +INF ;  /* 0x7f80000013036423 */ /* 0x000fc6000001000e */
[----:B------:R-:W4:Y:S04]  /*698f0*/  LDL.LU R10, [R1+0x360] ;  /* 0x00036000010a7983 */ /* 0x000f280000300800 */
[----:B------:R-:W4:Y:S01]  /*69900*/  LDL.LU R11, [R1+0x364] ;  /* 0x00036400010b7983 */ /* 0x000f220000300800 */
[----:B---3--:R-:W-:-:S03]  /*69910*/  MOV R5, R16 ;  /* 0x0000001000057202 */ /* 0x008fc60000000f00 */
[----:B------:R-:W3:Y:S01]  /*69920*/  LDL.LU R12, [R1+0x368] ;  /* 0x00036800010c7983 */ /* 0x000ee20000300800 */
[----:B------:R-:W-:-:S03]  /*69930*/  IMAD.MOV.U32 R4, RZ, RZ, R17 ;  /* 0x000000ffff047224 */ /* 0x000fc600078e0011 */
[----:B------:R-:W4:Y:S04]  /*69940*/  LDL.LU R13, [R1+0x36c] ;  /* 0x00036c00010d7983 */ /* 0x000f280000300800 */
[----:B------:R-:W4:Y:S04]  /*69950*/  LDL.LU R14, [R1+0x340] ;  /* 0x00034000010e7983 */ /* 0x000f280000300800 */
[----:B------:R-:W4:Y:S04]  /*69960*/  LDL.LU R15, [R1+0x34c] ;  /* 0x00034c00010f7983 */ /* 0x000f280000300800 */
[----:B------:R-:W4:Y:S04]  /*69970*/  LDL.LU R16, [R1+0x30c] ;  /* 0x00030c0001107983 */ /* 0x000f280000300800 */
[----:B------:R-:W4:Y:S04]  /*69980*/  LDL.LU R17, [R1+0x308] ;  /* 0x0003080001117983 */ /* 0x000f280000300800 */
[----:B------:R0:W-:Y:S04]  /*69990*/  STL [R1+0x2e4], R2 ;  /* 0x0002e40201007387 */ /* 0x0001e80000100800 */
[----:B------:R-:W4:Y:S04]  /*699a0*/  LDL.LU R18, [R1+0x348] ;  /* 0x0003480001127983 */ /* 0x000f280000300800 */
[----:B------:R-:W4:Y:S04]  /*699b0*/  LDL.LU R21, [R1+0x344] ;  /* 0x0003440001157983 */ /* 0x000f280000300800 */
[----:B------:R-:W4:Y:S04]  /*699c0*/  LDL.LU R22, [R1+0x300] ;  /* 0x0003000001167983 */ /* 0x000f280000300800 */
[----:B------:R-:W4:Y:S01]  /*699d0*/  LDL.LU R23, [R1+0x304] ;  /* 0x0003040001177983 */ /* 0x000f220000300800 */
        /* <DEDUP_REMOVED lines=14> */
[----:B---3--:R-:W-:Y:S01]  /*69ac0*/  @P4 FMUL R12, R12, 0.25 ;  /* 0x3e8000000c0c4820 */ /* 0x008fe20000400000 */
[----:B----4-:R-:W-:-:S03]  /*69ad0*/  @P4 FMUL R13, R13, 0.25 ;  /* 0x3e8000000d0d4820 */ /* 0x010fc60000400000 */
        /* <DEDUP_REMOVED lines=37> */
[----:B-1----:R-:W2:Y:S01]  /*69d30*/  LDL.LU.64 R16, [R1+0x6b8] ;  /* 0x0006b80001107983 */ /* 0x002ea20000300a00 */
[----:B------:R-:W-:Y:S01]  /*69d40*/  IADD3 R4, PT, PT, R24, -0x3f3504f3, RZ ;  /* 0xc0cafb0d18047810 */ /* 0x000fe20007ffe0ff */
[----:B------:R-:W-:-:S03]  /*69d50*/  FMUL R9, R25, R9 ;  /* 0x0000000919097220 */ /* 0x000fc60000400000 */
[----:B------:R-:W-:Y:S02]  /*69d60*/  LOP3.LUT R4, R4, 0xff800000, RZ, 0xc0, !PT ;  /* 0xff80000004047812 */ /* 0x000fe400078ec0ff */
[----:B------:R1:W-:Y:S01]  /*69d70*/  STL [R1+0x200], R9 ;  /* 0x0002000901007387 */ /* 0x0003e20000100800 */
[----:B0-----:R-:W-:Y:S01]  /*69d80*/  FMUL R2, R25, R8 ;  /* 0x0000000819027220 */ /* 0x001fe20000400000 */
[----:B------:R-:W-:Y:S01]  /*69d90*/  I2FP.F32.S32 R8, R4 ;  /* 0x0000000400087245 */ /* 0x000fe20000201400 */
[----:B-1----:R-:W-:-:S04]  /*69da0*/  IMAD.IADD R9, R24, 0x1, -R4 ;  /* 0x0000000118097824 */ /* 0x002fc800078e0a04 */
[----:B------:R-:W-:Y:S01]  /*69db0*/  FADD R4, R9, -1 ;  /* 0xbf80000009047421 */ /* 0x000fe20000000000 */
[----:B------:R-:W-:-:S03]  /*69dc0*/  FFMA.FTZ R9, R8, 1.1920928955078125e-07, R26 ;  /* 0x3400000008097823 */ /* 0x000fc6000001001a */
        /* <DEDUP_REMOVED lines=26> */
[----:B------:R-:W-:-:S05]  /*69f70*/  @P6 MOV R4, 0x7f800000 ;  /* 0x7f80000000046802 */ /* 0x000fca0000000f00 */
[----:B------:R-:W-:Y:S01]  /*69f80*/  @P6 FFMA.FTZ R2, R24, R4, +INF ;  /* 0x7f80000018026423 */ /* 0x000fe20000010004 */
        /* <DEDUP_REMOVED lines=38> */
[----:B------:R-:W-:Y:S02]  /*6a1f0*/  @P6 IMAD.MOV.U32 R14, RZ, RZ, 0x7f800000 ;  /* 0x7f800000ff0e6424 */ /* 0x000fe400078e00ff */
[----:B------:R-:W-:Y:S01]  /*6a200*/  FADD R29, R10, R11 ;  /* 0x0000000b0a1d7221 */ /* 0x000fe20000000000 */
        /* <DEDUP_REMOVED lines=11> */
[----:B--2---:R-:W-:-:S02]  /*6a2c0*/  MOV R5, R16 ;  /* 0x0000001000057202 */ /* 0x004fc40000000f00 */
[----:B------:R-:W-:Y:S01]  /*6a2d0*/  MOV R4, R17 ;  /* 0x0000001100047202 */ /* 0x000fe20000000f00 */
[----:B------:R-:W2:Y:S04]  /*6a2e0*/  LDL.LU R16, [R1+0x2dc] ;  /* 0x0002dc0001107983 */ /* 0x000ea80000300800 */
[----:B------:R-:W2:Y:S04]  /*6a2f0*/  LDL.LU R17, [R1+0x2d8] ;  /* 0x0002d80001117983 */ /* 0x000ea80000300800 */
[----:B------:R0:W-:Y:S04]  /*6a300*/  STL [R1+0x2dc], R18 ;  /* 0x0002dc1201007387 */ /* 0x0001e80000100800 */
[----:B0-----:R-:W2:Y:S04]  /*6a310*/  LDL.LU R18, [R1+0x588] ;  /* 0x0005880001127983 */ /* 0x001ea80000300800 */
        /* <DEDUP_REMOVED lines=23> */
[C---:B0-----:R-:W-:Y:S01]  /*6a490*/  FMUL R13, R25.reuse, R13 ;  /* 0x0000000d190d7220 */ /* 0x041fe20000400000 */
[C---:B------:R-:W-:Y:S01]  /*6a4a0*/  FMUL R12, R25.reuse, R12 ;  /* 0x0000000c190c7220 */ /* 0x040fe20000400000 */
[C---:B------:R-:W-:Y:S01]  /*6a4b0*/  FMUL R9, R25.reuse, R9 ;  /* 0x0000000919097220 */ /* 0x040fe20000400000 */
[----:B------:R-:W-:Y:S01]  /*6a4c0*/  FMUL R8, R25, R8 ;  /* 0x0000000819087220 */ /* 0x000fe20000400000 */
[----:B--2---:R-:W-:Y:S01]  /*6a4d0*/  @P1 FMUL R16, R16, 0.25 ;  /* 0x3e80000010101820 */ /* 0x004fe20000400000 */
[----:B------:R-:W-:-:S03]  /*6a4e0*/  @P1 FMUL R17, R17, 0.25 ;  /* 0x3e80000011111820 */ /* 0x000fc60000400000 */
        /* <DEDUP_REMOVED lines=20> */
[C---:B------:R-:W-:Y:S01]  /*6a630*/  FMUL R17, R25.reuse, R17 ;  /* 0x0000001119117220 */ /* 0x040fe20000400000 */
[C---:B------:R-:W-:Y:S01]  /*6a640*/  FMUL R16, R25.reuse, R15 ;  /* 0x0000000f19107220 */ /* 0x040fe20000400000 */
[----:B------:R-:W-:-:S02]  /*6a650*/  FMUL R15, R25, R18 ;  /* 0x00000012190f7220 */ /* 0x000fc40000400000 */
[----:B------:R-:W-:Y:S04]  /*6a660*/  STL [R1+0x244], R20 ;  /* 0x0002441401007387 */ /* 0x000fe80000100800 */
[----:B------:R-:W-:Y:S04]  /*6a670*/  STL [R1+0x23c], R17 ;  /* 0x00023c1101007387 */ /* 0x000fe80000100800 */
[----:B------:R-:W-:Y:S04]  /*6a680*/  STL [R1+0x238], R16 ;  /* 0x0002381001007387 */ /* 0x000fe80000100800 */
[----:B------:R0:W-:Y:S04]  /*6a690*/  STL [R1+0x234], R15 ;  /* 0x0002340f01007387 */ /* 0x0001e80000100800 */
[----:B------:R-:W-:Y:S04]  /*6a6a0*/  STL [R1+0x1c8], R13 ;  /* 0x0001c80d01007387 */ /* 0x000fe80000100800 */
[----:B------:R1:W-:Y:S01]  /*6a6b0*/  STL [R1+0x1c4], R12 ;  /* 0x0001c40c01007387 */ /* 0x0003e20000100800 */
[----:B0-----:R-:W-:-:S03]  /*6a6c0*/  FSEL R15, R27, -INF , P0 ;  /* 0xff8000001b0f7808 */ /* 0x001fc60000000000 */
[----:B-1----:R-:W2:Y:S04]  /*6a6d0*/  LDL.LU.64 R12, [R1+0x6c0] ;  /* 0x0006c000010c7983 */ /* 0x002ea80000300a00 */
[----:B------:R0:W-:Y:S04]  /*6a6e0*/  STL [R1+0x140], R9 ;  /* 0x0001400901007387 */ /* 0x0001e80000100800 */
[----:B------:R1:W-:Y:S04]  /*6a6f0*/  STL [R1+0xfc], R8 ;  /* 0x0000fc0801007387 */ /* 0x0003e80000100800 */
[----:B------:R3:W-:Y:S04]  /*6a700*/  STL [R1+0x2d8], R15 ;  /* 0x0002d80f01007387 */ /* 0x0007e80000100800 */
[----:B------:R-:W4:Y:S01]  /*6a710*/  LDL.LU R17, [R1+0x8] ;  /* 0x0000080001117983 */ /* 0x000f220000300800 */
[----:B------:R-:W-:-:S04]  /*6a720*/  IADD3 R4, PT, PT, R24, -0x3f3504f3, RZ ;  /* 0xc0cafb0d18047810 */ /* 0x000fc80007ffe0ff */
[----:B------:R-:W-:-:S04]  /*6a730*/  LOP3.LUT R4, R4, 0xff800000, RZ, 0xc0, !PT ;  /* 0xff80000004047812 */ /* 0x000fc800078ec0ff */
[-C--:B0-----:R-:W-:Y:S02]  /*6a740*/  IADD3 R9, PT, PT, R24, -R4.reuse, RZ ;  /* 0x8000000418097210 */ /* 0x081fe40007ffe0ff */
        /* <DEDUP_REMOVED lines=12> */
[----:B------:R-:W-:Y:S01]  /*6a810*/  @!P6 FMUL R23, R23, 16777216 ;  /* 0x4b8000001717e820 */ /* 0x000fe20000400000 */
[----:B------:R-:W-:Y:S02]  /*6a820*/  @!P6 FMUL R22, R22, 16777216 ;  /* 0x4b8000001616e820 */ /* 0x000fe40000400000 */
[----:B------:R-:W-:Y:S01]  /*6a830*/  FMUL R8, R4, R8 ;  /* 0x0000000804087220 */ /* 0x000fe20000400000 */
[----:B------:R-:W-:Y:S01]  /*6a840*/  @!P6 FMUL R21, R21, 16777216 ;  /* 0x4b8000001515e820 */ /* 0x000fe20000400000 */
[----:B------:R-:W-:Y:S01]  /*6a850*/  @!P6 FMUL R14, R14, 16777216 ;  /* 0x4b8000000e0ee820 */ /* 0x000fe20000400000 */
[----:B------:R-:W-:Y:S01]  /*6a860*/  @!P6 FMUL R11, R11, 16777216 ;  /* 0x4b8000000b0be820 */ /* 0x000fe20000400000 */
[----:B------:R-:W-:Y:S01]  /*6a870*/  @!P6 FMUL R10, R10, 16777216 ;  /* 0x4b8000000a0ae820 */ /* 0x000fe20000400000 */
[----:B------:R-:W-:Y:S01]  /*6a880*/  @!P6 FMUL R7, R7, 16777216 ;  /* 0x4b8000000707e820 */ /* 0x000fe20000400000 */
[----:B------:R-:W-:Y:S01]  /*6a890*/  @!P6 FMUL R5, R5, 16777216 ;  /* 0x4b8000000505e820 */ /* 0x000fe20000400000 */
[----:B------:R-:W-:Y:S01]  /*6a8a0*/  @!P6 FMUL R6, R6, 16777216 ;  /* 0x4b8000000606e820 */ /* 0x000fe20000400000 */
[----:B------:R-:W-:Y:S01]  /*6a8b0*/  ISETP.GE.U32.AND P6, PT, R24, 0x7f800000, PT ;  /* 0x7f8000001800780c */ /* 0x000fe20003fc6070 */
[----:B------:R-:W-:-:S04]  /*6a8c0*/  FMUL R8, R4, R8 ;  /* 0x0000000804087220 */ /* 0x000fc80000400000 */
[----:B------:R-:W-:-:S04]  /*6a8d0*/  FFMA.FTZ R4, R4, 1.4426950216293334961, R8 ;  /* 0x3fb8aa3b04047823 */ /* 0x000fc80000010008 */
[----:B------:R-:W-:Y:S01]  /*6a8e0*/  FADD R28, R9, R4 ;  /* 0x00000004091c7221 */ /* 0x000fe20000000000 */
[----:B------:R-:W-:-:S03]  /*6a8f0*/  VIADD R4, R19, 0xc0cafb0d ;  /* 0xc0cafb0d13047836 */ /* 0x000fc60000000000 */
[----:B------:R-:W-:Y:S02]  /*6a900*/  @P6 MOV R8, 0x7f800000 ;  /* 0x7f80000000086802 */ /* 0x000fe40000000f00 */
[----:B------:R-:W-:-:S03]  /*6a910*/  LOP3.LUT R4, R4, 0xff800000, RZ, 0xc0, !PT ;  /* 0xff80000004047812 */ /* 0x000fc600078ec0ff */
[----:B------:R-:W-:Y:S01]  /*6a920*/  @P6 FFMA.FTZ R28, R24, R8, +INF ;  /* 0x7f800000181c6423 */ /* 0x000fe20000010008 */
[----:B------:R-:W-:Y:S01]  /*6a930*/  IADD3 R8, PT, PT, R19, -R4, RZ ;  /* 0x8000000413087210 */ /* 0x000fe20007ffe0ff */
[----:B------:R-:W0:Y:S04]  /*6a940*/  MUFU.RCP R5, R5 ;  /* 0x0000000500057308 */ /* 0x000e280000001000 */
[----:B------:R-:W-:-:S04]  /*6a950*/  FADD R8, R8, -1 ;  /* 0xbf80000008087421 */ /* 0x000fc80000000000 */
[----:B------:R-:W-:-:S04]  /*6a960*/  FFMA.FTZ R9, R8, R0, -0.16845393180847167969 ;  /* 0xbe2c7f3008097423 */ /* 0x000fc80000010000 */
[----:B------:R-:W-:-:S04]  /*6a970*/  FFMA.FTZ R9, R8, R9, 0.1716887056827545166 ;  /* 0x3e2fcf2a08097423 */ /* 0x000fc80000010009 */
[----:B------:R-:W-:-:S04]  /*6a980*/  FFMA.FTZ R9, R8, R9, -0.17900948226451873779 ;  /* 0xbe374e4308097423 */ /* 0x000fc80000010009 */
[C---:B------:R-:W-:Y:S01]  /*6a990*/  FFMA.FTZ R9, R8.reuse, R9, 0.20512372255325317383 ;  /* 0x3e520bf408097423 */ /* 0x040fe20000010009 */
[C---:B0-----:R-:W-:Y:S01]  /*6a9a0*/  FMUL R16, R5.reuse, R23 ;  /* 0x0000001705107220 */ /* 0x041fe20000400000 */
[C---:B---3--:R-:W-:Y:S02]  /*6a9b0*/  FMUL R15, R5.reuse, R22 ;  /* 0x00000016050f7220 */ /* 0x048fe40000400000 */
[C---:B------:R-:W-:Y:S02]  /*6a9c0*/  FFMA.FTZ R9, R8.reuse, R9, -0.24046532809734344482 ;  /* 0xbe763c8b08097423 */ /* 0x040fe40000010009 */
[----:B------:R-:W-:Y:S02]  /*6a9d0*/  STL [R1+0x21c], R16 ;  /* 0x00021c1001007387 */ /* 0x000fe40000100800 */
[C---:B------:R-:W-:Y:S02]  /*6a9e0*/  FFMA.FTZ R9, R8.reuse, R9, 0.28857114911079406738 ;  /* 0x3e93bf9908097423 */ /* 0x040fe40000010009 */
[----:B------:R0:W-:Y:S01]  /*6a9f0*/  STL [R1+0x218], R15 ;  /* 0x0002180f01007387 */ /* 0x0001e20000100800 */
[C---:B------:R-:W-:Y:S01]  /*6aa00*/  FMUL R14, R5.reuse, R14 ;  /* 0x0000000e050e7220 */ /* 0x040fe20000400000 */
[C---:B------:R-:W-:Y:S01]  /*6aa10*/  FFMA.FTZ R9, R8.reuse, R9, -0.36067417263984680176 ;  /* 0xbeb8aa4908097423 */ /* 0x040fe20000010009 */
[C---:B------:R-:W-:Y:S01]  /*6aa20*/  FMUL R11, R5.reuse, R11 ;  /* 0x0000000b050b7220 */ /* 0x040fe20000400000 */
[C---:B------:R-:W-:Y:S01]  /*6aa30*/  FMUL R10, R5.reuse, R10 ;  /* 0x0000000a050a7220 */ /* 0x040fe20000400000 */
[C---:B------:R-:W-:Y:S01]  /*6aa40*/  FMUL R7, R5.reuse, R7 ;  /* 0x0000000705077220 */ /* 0x040fe20000400000 */
[----:B0-----:R-:W-:Y:S01]  /*6aa50*/  FMUL R15, R5, R21 ;  /* 0x00000015050f7220 */ /* 0x001fe20000400000 */
[----:B------:R-:W-:-:S04]  /*6aa60*/  FFMA.FTZ R9, R8, R9, 0.48089820146560668945 ;  /* 0x3ef6384a08097423 */ /* 0x000fc80000010009 */
[----:B------:R-:W-:Y:S01]  /*6aa70*/  STL [R1+0x214], R15 ;  /* 0x0002140f01007387 */ /* 0x000fe20000100800 */
[----:B------:R-:W-:-:S03]  /*6aa80*/  FFMA.FTZ R9, R8, R9, -0.72134751081466674805 ;  /* 0xbf38aa3b08097423 */ /* 0x000fc60000010009 */
[----:B------:R-:W-:Y:S04]  /*6aa90*/  STL [R1+0x210], R14 ;  /* 0x0002100e01007387 */ /* 0x000fe80000100800 */
[----:B------:R-:W-:Y:S04]  /*6aaa0*/  STL [R1+0xf8], R11 ;  /* 0x0000f80b01007387 */ /* 0x000fe80000100800 */
[----:B------:R-:W-:Y:S04]  /*6aab0*/  STL [R1+0xf0], R10 ;  /* 0x0000f00a01007387 */ /* 0x000fe80000100800 */
[----:B------:R0:W-:Y:S01]  /*6aac0*/  STL [R1+0xf4], R7 ;  /* 0x0000f40701007387 */ /* 0x0001e20000100800 */
[----:B------:R-:W-:Y:S01]  /*6aad0*/  FMUL R9, R8, R9 ;  /* 0x0000000908097220 */ /* 0x000fe20000400000 */
[----:B------:R-:W-:Y:S01]  /*6aae0*/  FMUL R5, R5, R6 ;  /* 0x0000000605057220 */ /* 0x000fe20000400000 */
[----:B------:R-:W-:-:S02]  /*6aaf0*/  I2FP.F32.S32 R6, R4 ;  /* 0x0000000400067245 */ /* 0x000fc40000201400 */
[----:B0-----:R-:W-:Y:S02]  /*6ab00*/  FSEL R7, RZ, -23, P5 ;  /* 0xc1b80000ff077808 */ /* 0x001fe40002800000 */
[----:B------:R-:W-:Y:S01]  /*6ab10*/  ISETP.GE.U32.AND P5, PT, R19, 0x7f800000, PT ;  /* 0x7f8000001300780c */ /* 0x000fe20003fa6070 */
[----:B------:R-:W-:Y:S01]  /*6ab20*/  FMUL R9, R8, R9 ;  /* 0x0000000908097220 */ /* 0x000fe20000400000 */
[----:B------:R2:W-:Y:S01]  /*6ab30*/  STL [R1+0xec], R5 ;  /* 0x0000ec0501007387 */ /* 0x0005e20000100800 */
[----:B------:R-:W-:Y:S02]  /*6ab40*/  FFMA.FTZ R10, R6, 1.1920928955078125e-07, R7 ;  /* 0x34000000060a7823 */ /* 0x000fe40000010007 */
[----:B------:R-:W-:Y:S01]  /*6ab50*/  FFMA.FTZ R11, R8, 1.4426950216293334961, R9 ;  /* 0x3fb8aa3b080b7823 */ /* 0x000fe20000010009 */
[----:B------:R-:W3:Y:S04]  /*6ab60*/  LDL.LU R6, [R1+0x5b0] ;  /* 0x0005b00001067983 */ /* 0x000ee80000300800 */
[----:B------:R-:W5:Y:S01]  /*6ab70*/  LDL.LU R7, [R1+0x5b4] ;  /* 0x0005b40001077983 */ /* 0x000f620000300800 */
[----:B------:R-:W-:-:S02]  /*6ab80*/  FADD R27, R10, R11 ;  /* 0x0000000b0a1b7221 */ /* 0x000fc40000000000 */
[----:B------:R-:W-:Y:S01]  /*6ab90*/  @P5 MOV R14, 0x7f800000 ;  /* 0x7f800000000e5802 */ /* 0x000fe20000000f00 */
[----:B------:R-:W3:Y:S04]  /*6aba0*/  LDL.LU R8, [R1+0x5b8] ;  /* 0x0005b80001087983 */ /* 0x000ee80000300800 */
[----:B------:R-:W5:Y:S01]  /*6abb0*/  LDL.LU R9, [R1+0x5bc] ;  /* 0x0005bc0001097983 */ /* 0x000f620000300800 */
[----:B------:R-:W-:-:S03]  /*6abc0*/  @P5 FFMA.FTZ R27, R19, R14, +INF ;  /* 0x7f800000131b5423 */ /* 0x000fc6000001000e */
[----:B------:R-:W5:Y:S04]  /*6abd0*/  LDL.LU R10, [R1+0x280] ;  /* 0x00028000010a7983 */ /* 0x000f680000300800 */
[----:B------:R-:W5:Y:S01]  /*6abe0*/  LDL.LU R11, [R1+0x284] ;  /* 0x00028400010b7983 */ /* 0x000f620000300800 */
[----:B--2---:R-:W-:Y:S01]  /*6abf0*/  IMAD.MOV.U32 R5, RZ, RZ, R12 ;  /* 0x000000ffff057224 */ /* 0x004fe200078e000c */
[----:B------:R-:W-:Y:S02]  /*6ac00*/  MOV R4, R13 ;  /* 0x0000000d00047202 */ /* 0x000fe40000000f00 */
[----:B------:R-:W2:Y:S04]  /*6ac10*/  LDL.LU R12, [R1+0x288] ;  /* 0x00028800010c7983 */ /* 0x000ea80000300800 */
[----:B------:R-:W2:Y:S04]  /*6ac20*/  LDL.LU R13, [R1+0x28c] ;  /* 0x00028c00010d7983 */ /* 0x000ea80000300800 */
[----:B------:R-:W2:Y:S04]  /*6ac30*/  LDL.LU R14, [R1+0x270] ;  /* 0x00027000010e7983 */ /* 0x000ea80000300800 */
[----:B------:R-:W2:Y:S01]  /*6ac40*/  LDL.LU R15, [R1+0x27c] ;  /* 0x00027c00010f7983 */ /* 0x000ea20000300800 */
[----:B----4-:R-:W-:-:S03]  /*6ac50*/  FSEL R18, R17, -INF , P3 ;  /* 0xff80000011127808 */ /* 0x010fc60001800000 */
[----:B------:R-:W4:Y:S04]  /*6ac60*/  LDL.LU R16, [R1+0x26c] ;  /* 0x00026c0001107983 */ /* 0x000f280000300800 */
[----:B------:R-:W4:Y:S04]  /*6ac70*/  LDL.LU R17, [R1+0x268] ;  /* 0x0002680001117983 */ /* 0x000f280000300800 */
[----:B------:R0:W-:Y:S04]  /*6ac80*/  STL [R1+0x2d4], R18 ;  /* 0x0002d41201007387 */ /* 0x0001e80000100800 */
[----:B0-----:R-:W4:Y:S04]  /*6ac90*/  LDL.LU R18, [R1+0x278] ;  /* 0x0002780001127983 */ /* 0x001f280000300800 */
        /* <DEDUP_REMOVED lines=13> */
[----:B---3--:R-:W-:Y:S01]  /*6ad70*/  @P6 FMUL R8, R8, 0.25 ;  /* 0x3e80000008086820 */ /* 0x008fe20000400000 */
[----:B-----5:R-:W-:-:S03]  /*6ad80*/  @P6 FMUL R9, R9, 0.25 ;  /* 0x3e80000009096820 */ /* 0x020fc60000400000 */
[----:B------:R-:W-:Y:S01]  /*6ad90*/  @!P5 FMUL R8, R8, 16777216 ;  /* 0x4b8000000808d820 */ /* 0x000fe20000400000 */
[----:B------:R-:W-:Y:S01]  /*6ada0*/  @!P5 FMUL R9, R9, 16777216 ;  /* 0x4b8000000909d820 */ /* 0x000fe20000400000 */
[----:B--2---:R-:W-:Y:S01]  /*6adb0*/  @P6 FMUL R12, R12, 0.25 ;  /* 0x3e8000000c0c6820 */ /* 0x004fe20000400000 */
[----:B------:R-:W-:-:S03]  /*6adc0*/  @P6 FMUL R13, R13, 0.25 ;  /* 0x3e8000000d0d6820 */ /* 0x000fc60000400000 */
[----:B------:R-:W-:Y:S01]  /*6add0*/  @!P5 FMUL R12, R12, 16777216 ;  /* 0x4b8000000c0cd820 */ /* 0x000fe20000400000 */
[----:B------:R-:W-:Y:S01]  /*6ade0*/  @P6 FMUL R15, R15, 0.25 ;  /* 0x3e8000000f0f6820 */ /* 0x000fe20000400000 */
[----:B----4-:R-:W-:Y:S01]  /*6adf0*/  @P6 FMUL R16, R16, 0.25 ;  /* 0x3e80000010106820 */ /* 0x010fe20000400000 */
        /* <DEDUP_REMOVED lines=68> */
[----:B------:R-:W-:-:S03]  /*6b240*/  IADD3 R4, PT, PT, R20, -0x3f3504f3, RZ ;  /* 0xc0cafb0d14047810 */ /* 0x000fc60007ffe0ff */
[----:B------:R-:W-:Y:S01]  /*6b250*/  @P5 IMAD.MOV.U32 R8, RZ, RZ, 0x7f800000 ;  /* 0x7f800000ff085424 */ /* 0x000fe200078e00ff */
[----:B------:R-:W-:-:S03]  /*6b260*/  LOP3.LUT R4, R4, 0xff800000, RZ, 0xc0, !PT ;  /* 0xff80000004047812 */ /* 0x000fc600078ec0ff */
[----:B------:R-:W-:Y:S01]  /*6b270*/  @P5 FFMA.FTZ R26, R24, R8, +INF ;  /* 0x7f800000181a5423 */ /* 0x000fe20000010008 */
[----:B------:R-:W-:-:S05]  /*6b280*/  IADD3 R8, PT, PT, R20, -R4, RZ ;  /* 0x8000000414087210 */ /* 0x000fca0007ffe0ff */
[----:B------:R-:W-:-:S04]  /*6b290*/  FADD R8, R8, -1 ;  /* 0xbf80000008087421 */ /* 0x000fc80000000000 */
[C---:B------:R-:W-:Y:S01]  /*6b2a0*/  FFMA.FTZ R9, R8.reuse, R0, -0.16845393180847167969 ;  /* 0xbe2c7f3008097423 */ /* 0x040fe20000010000 */
[----:B------:R-:W0:Y:S03]  /*6b2b0*/  MUFU.RCP R5, R5 ;  /* 0x0000000500057308 */ /* 0x000e260000001000 */
[----:B------:R-:W-:-:S04]  /*6b2c0*/  FFMA.FTZ R9, R8, R9, 0.1716887056827545166 ;  /* 0x3e2fcf2a08097423 */ /* 0x000fc80000010009 */
[----:B------:R-:W-:-:S04]  /*6b2d0*/  FFMA.FTZ R9, R8, R9, -0.17900948226451873779 ;  /* 0xbe374e4308097423 */ /* 0x000fc80000010009 */
[----:B------:R-:W-:Y:S01]  /*6b2e0*/  FFMA.FTZ R9, R8, R9, 0.20512372255325317383 ;  /* 0x3e520bf408097423 */ /* 0x000fe20000010009 */
[----:B------:R-:W-:-:S03]  /*6b2f0*/  FSEL R3, R3, -INF , P4 ;  /* 0xff80000003037808 */ /* 0x000fc60002000000 */
[----:B------:R-:W-:-:S04]  /*6b300*/  FFMA.FTZ R9, R8, R9, -0.24046532809734344482 ;  /* 0xbe763c8b08097423 */ /* 0x000fc80000010009 */
[C---:B------:R-:W-:Y:S01]  /*6b310*/  FFMA.FTZ R9, R8.reuse, R9, 0.28857114911079406738 ;  /* 0x3e93bf9908097423 */ /* 0x040fe20000010009 */
[----:B------:R1:W-:Y:S01]  /*6b320*/  STL [R1+0x2d0], R3 ;  /* 0x0002d00301007387 */ /* 0x0003e20000100800 */
[C---:B0-----:R-:W-:Y:S02]  /*6b330*/  FMUL R12, R5.reuse, R23 ;  /* 0x00000017050c7220 */ /* 0x041fe40000400000 */
[C---:B------:R-:W-:Y:S01]  /*6b340*/  FFMA.FTZ R9, R8.reuse, R9, -0.36067417263984680176 ;  /* 0xbeb8aa4908097423 */ /* 0x040fe20000010009 */
[C---:B------:R-:W-:Y:S02]  /*6b350*/  FMUL R13, R5.reuse, R21 ;  /* 0x00000015050d7220 */ /* 0x040fe40000400000 */
[----:B------:R0:W-:Y:S01]  /*6b360*/  STL [R1+0x1d8], R12 ;  /* 0x0001d80c01007387 */ /* 0x0001e20000100800 */
[C---:B-1----:R-:W-:Y:S01]  /*6b370*/  FMUL R3, R5.reuse, R22 ;  /* 0x0000001605037220 */ /* 0x042fe20000400000 */
[----:B------:R-:W-:Y:S01]  /*6b380*/  FFMA.FTZ R9, R8, R9, 0.48089820146560668945 ;  /* 0x3ef6384a08097423 */ /* 0x000fe20000010009 */
[----:B------:R-:W-:-:S03]  /*6b390*/  FMUL R10, R5, R10 ;  /* 0x0000000a050a7220 */ /* 0x000fc60000400000 */
[----:B------:R1:W-:Y:S01]  /*6b3a0*/  STL [R1+0x1d4], R3 ;  /* 0x0001d40301007387 */ /* 0x0003e20000100800 */
[C---:B0-----:R-:W-:Y:S01]  /*6b3b0*/  FMUL R12, R5.reuse, R14 ;  /* 0x0000000e050c7220 */ /* 0x041fe20000400000 */
[----:B------:R-:W-:Y:S01]  /*6b3c0*/  FFMA.FTZ R9, R8, R9, -0.72134751081466674805 ;  /* 0xbf38aa3b08097423 */ /* 0x000fe20000010009 */
[C---:B------:R-:W-:Y:S01]  /*6b3d0*/  FMUL R7, R5.reuse, R7 ;  /* 0x0000000705077220 */ /* 0x040fe20000400000 */
[----:B------:R-:W-:Y:S01]  /*6b3e0*/  STL [R1+0x1d0], R13 ;  /* 0x0001d00d01007387 */ /* 0x000fe20000100800 */
[----:B------:R-:W-:Y:S01]  /*6b3f0*/  ISETP.GE.U32.AND P5, PT, R20, 0x7f800000, PT ;  /* 0x7f8000001400780c */ /* 0x000fe20003fa6070 */
[----:B-1----:R-:W-:Y:S02]  /*6b400*/  FMUL R3, R5, R11 ;  /* 0x0000000b05037220 */ /* 0x002fe40000400000 */
[----:B------:R-:W-:Y:S01]  /*6b410*/  STL [R1+0x1cc], R12 ;  /* 0x0001cc0c01007387 */ /* 0x000fe20000100800 */
[----:B------:R-:W-:-:S03]  /*6b420*/  FMUL R9, R8, R9 ;  /* 0x0000000908097220 */ /* 0x000fc60000400000 */
[----:B------:R0:W-:Y:S04]  /*6b430*/  STL [R1+0xd8], R3 ;  /* 0x0000d80301007387 */ /* 0x0001e80000100800 */
[----:B------:R-:W-:Y:S01]  /*6b440*/  STL [R1+0xd4], R10 ;  /* 0x0000d40a01007387 */ /* 0x000fe20000100800 */
[----:B------:R-:W-:-:S03]  /*6b450*/  FMUL R9, R8, R9 ;  /* 0x0000000908097220 */ /* 0x000fc60000400000 */
[----:B------:R1:W-:Y:S01]  /*6b460*/  STL [R1+0xd0], R7 ;  /* 0x0000d00701007387 */ /* 0x0003e20000100800 */
[----:B0-----:R-:W-:Y:S01]  /*6b470*/  FMUL R3, R5, R6 ;  /* 0x0000000605037220 */ /* 0x001fe20000400000 */
[----:B------:R-:W-:Y:S01]  /*6b480*/  I2FP.F32.S32 R6, R4 ;  /* 0x0000000400067245 */ /* 0x000fe20000201400 */
[----:B------:R-:W-:Y:S01]  /*6b490*/  FFMA.FTZ R11, R8, 1.4426950216293334961, R9 ;  /* 0x3fb8aa3b080b7823 */ /* 0x000fe20000010009 */
[----:B-1----:R-:W-:Y:S02]  /*6b4a0*/  FSEL R7, RZ, -23, P3 ;  /* 0xc1b80000ff077808 */ /* 0x002fe40001800000 */
[----:B------:R0:W-:Y:S03]  /*6b4b0*/  STL [R1+0xcc], R3 ;  /* 0x0000cc0301007387 */ /* 0x0001e60000100800 */
[----:B------:R-:W-:Y:S02]  /*6b4c0*/  FFMA.FTZ R10, R6, 1.1920928955078125e-07, R7 ;  /* 0x34000000060a7823 */ /* 0x000fe40000010007 */
[----:B------:R-:W3:Y:S01]  /*6b4d0*/  LDL.LU R6, [R1+0x5f0] ;  /* 0x0005f00001067983 */ /* 0x000ee20000300800 */
[----:B------:R-:W-:-:S03]  /*6b4e0*/  @P5 MOV R14, 0x7f800000 ;  /* 0x7f800000000e5802 */ /* 0x000fc60000000f00 */
[----:B------:R-:W4:Y:S01]  /*6b4f0*/  LDL.LU R7, [R1+0x5f4] ;  /* 0x0005f40001077983 */ /* 0x000f220000300800 */
[----:B0-----:R-:W-:-:S03]  /*6b500*/  FADD R3, R10, R11 ;  /* 0x0000000b0a037221 */ /* 0x001fc60000000000 */
[----:B------:R-:W5:Y:S04]  /*6b510*/  LDL.LU R8, [R1+0x5f8] ;  /* 0x0005f80001087983 */ /* 0x000f680000300800 */
[----:B------:R-:W3:Y:S01]  /*6b520*/  LDL.LU R9, [R1+0x5fc] ;  /* 0x0005fc0001097983 */ /* 0x000ee20000300800 */
[----:B------:R-:W-:-:S03]  /*6b530*/  @P5 FFMA.FTZ R3, R20, R14, +INF ;  /* 0x7f80000014035423 */ /* 0x000fc6000001000e */
[----:B------:R-:W3:Y:S04]  /*6b540*/  LDL.LU R10, [R1+0x5e0] ;  /* 0x0005e000010a7983 */ /* 0x000ee80000300800 */
[----:B------:R-:W3:Y:S04]  /*6b550*/  LDL.LU R11, [R1+0x5e4] ;  /* 0x0005e400010b7983 */ /* 0x000ee80000300800 */
[----:B------:R-:W3:Y:S04]  /*6b560*/  LDL.LU R12, [R1+0x5e8] ;  /* 0x0005e800010c7983 */ /* 0x000ee80000300800 */
[----:B------:R-:W4:Y:S01]  /*6b570*/  LDL.LU R13, [R1+0x5ec] ;  /* 0x0005ec00010d7983 */ /* 0x000f220000300800 */
[----:B------:R-:W-:-:S03]  /*6b580*/  FSEL R2, R2, -INF , P2 ;  /* 0xff80000002027808 */ /* 0x000fc60001000000 */
[----:B------:R-:W5:Y:S04]  /*6b590*/  LDL.LU R14, [R1+0x5d0] ;  /* 0x0005d000010e7983 */ /* 0x000f680000300800 */
[----:B------:R-:W5:Y:S01]  /*6b5a0*/  LDL.LU R15, [R1+0x5dc] ;  /* 0x0005dc00010f7983 */ /* 0x000f620000300800 */
[----:B--2---:R-:W-:Y:S01]  /*6b5b0*/  MOV R5, R16 ;  /* 0x0000001000057202 */ /* 0x004fe20000000f00 */
[----:B------:R-:W-:Y:S02]  /*6b5c0*/  IMAD.MOV.U32 R4, RZ, RZ, R17 ;  /* 0x000000ffff047224 */ /* 0x000fe400078e0011 */
[----:B------:R-:W2:Y:S04]  /*6b5d0*/  LDL.LU R16, [R1+0x5cc] ;  /* 0x0005cc0001107983 */ /* 0x000ea80000300800 */
[----:B------:R-:W2:Y:S04]  /*6b5e0*/  LDL.LU R17, [R1+0x5c8] ;  /* 0x0005c80001117983 */ /* 0x000ea80000300800 */
[----:B------:R0:W-:Y:S04]  /*6b5f0*/  STL [R1+0x28c], R2 ;  /* 0x00028c0201007387 */ /* 0x0001e80000100800 */
[----:B------:R-:W2:Y:S01]  /*6b600*/  LDL.LU R18, [R1+0x5d8] ;  /* 0x0005d80001127983 */ /* 0x000ea20000300800 */
[----:B------:R-:W-:-:S03]  /*6b610*/  FSETP.NEU.AND P4, PT, R24, RZ, PT ;  /* 0x000000ff1800720b */ /* 0x000fc60003f8d000 */
[----:B------:R-:W2:Y:S04]  /*6b620*/  LDL.LU R21, [R1+0x5d4] ;  /* 0x0005d40001157983 */ /* 0x000ea80000300800 */
[----:B------:R-:W2:Y:S04]  /*6b630*/  LDL.LU R22, [R1+0x5c0] ;  /* 0x0005c00001167983 */ /* 0x000ea80000300800 */
[----:B------:R-:W2:Y:S01]  /*6b640*/  LDL.LU R24, [R1+0x5c4] ;  /* 0x0005c40001187983 */ /* 0x000ea20000300800 */
[C---:B------:R-:W-:Y:S02]  /*6b650*/  FSETP.GT.AND P3, PT, |R4|.reuse, 8.50705917302346158658e+37, PT ;  /* 0x7e8000000400780b */ /* 0x040fe40003f64200 */
[C---:B------:R-:W-:Y:S01]  /*6b660*/  FSETP.GEU.AND P5, PT, |R4|.reuse, 1.175494350822287508e-38, PT ;  /* 0x008000000400780b */ /* 0x040fe20003fae200 */
[C---:B------:R-:W-:Y:S01]  /*6b670*/  FMUL R19, R4.reuse, 8388608 ;  /* 0x4b00000004137820 */ /* 0x040fe20000400000 */
[----:B------:R-:W-:-:S04]  /*6b680*/  FSETP.GEU.AND P2, PT, R4, 1.175494350822287508e-38, PT ;  /* 0x008000000400780b */ /* 0x000fc80003f4e000 */
[----:B------:R-:W-:-:S05]  /*6b690*/  FSEL R19, R19, R4, !P2 ;  /* 0x0000000413137208 */ /* 0x000fca0005000000 */
[----:B------:R-:W-:-:S04]  /*6b6a0*/  @P3 FMUL R4, R4, 0.25 ;  /* 0x3e80000004043820 */ /* 0x000fc80000400000 */
[----:B------:R-:W-:-:S06]  /*6b6b0*/  @!P5 FMUL R4, R4, 16777216 ;  /* 0x4b8000000404d820 */ /* 0x000fcc0000400000 */
[----:B------:R-:W1:Y:S01]  /*6b6c0*/  MUFU.RCP R4, R4 ;  /* 0x0000000400047308 */ /* 0x000e620000001000 */
[----:B---3--:R-:W-:Y:S01]  /*6b6d0*/  @P3 FMUL R12, R12, 0.25 ;  /* 0x3e8000000c0c3820 */ /* 0x008fe20000400000 */
[----:B----4-:R-:W-:-:S03]  /*6b6e0*/  @P3 FMUL R13, R13, 0.25 ;  /* 0x3e8000000d0d3820 */ /* 0x010fc60000400000 */
[----:B------:R-:W-:Y:S01]  /*6b6f0*/  @!P5 FMUL R12, R12, 16777216 ;  /* 0x4b8000000c0cd820 */ /* 0x000fe20000400000 */
[----:B-----5:R-:W-:Y:S01]  /*6b700*/  @P3 FMUL R15, R15, 0.25 ;  /* 0x3e8000000f0f3820 */ /* 0x020fe20000400000 */
[----:B------:R-:W-:-:S03]  /*6b710*/  @!P5 FMUL R13, R13, 16777216 ;  /* 0x4b8000000d0dd820 */ /* 0x000fc60000400000 */
[----:B------:R-:W-:Y:S01]  /*6b720*/  @!P5 FMUL R15, R15, 16777216 ;  /* 0x4b8000000f0fd820 */ /* 0x000fe20000400000 */
[----:B-1----:R-:W-:Y:S01]  /*6b730*/  FMUL R12, R4, R12 ;  /* 0x0000000c040c7220 */ /* 0x002fe20000400000 */
[----:B--2---:R-:W-:Y:S01]  /*6b740*/  @P3 FMUL R16, R16, 0.25 ;  /* 0x3e80000010103820 */ /* 0x004fe20000400000 */
[----:B------:R-:W-:-:S03]  /*6b750*/  @P3 FMUL R17, R17, 0.25 ;  /* 0x3e80000011113820 */ /* 0x000fc60000400000 */
[----:B------:R-:W-:Y:S01]  /*6b760*/  @!P5 FMUL R16, R16, 16777216 ;  /* 0x4b8000001010d820 */ /* 0x000fe20000400000 */
[----:B------:R-:W-:-:S03]  /*6b770*/  @!P5 FMUL R17, R17, 16777216 ;  /* 0x4b8000001111d820 */ /* 0x000fc60000400000 */
[----:B------:R-:W-:Y:S01]  /*6b780*/  FMUL R16, R4, R16 ;  /* 0x0000001004107220 */ /* 0x000fe20000400000 */
[----:B------:R-:W-:Y:S01]  /*6b790*/  @P3 FMUL R18, R18, 0.25 ;  /* 0x3e80000012123820 */ /* 0x000fe20000400000 */
[----:B0-----:R-:W-:-:S03]  /*6b7a0*/  FMUL R2, R4, R17 ;  /* 0x0000001104027220 */ /* 0x001fc60000400000 */
[----:B------:R0:W-:Y:S01]  /*6b7b0*/  STL [R1+0x1c0], R16 ;  /* 0x0001c01001007387 */ /* 0x0001e20000100800 */
[----:B------:R-:W-:-:S03]  /*6b7c0*/  @!P5 FMUL R18, R18, 16777216 ;  /* 0x4b8000001212d820 */ /* 0x000fc60000400000 */
[----:B------:R1:W-:Y:S01]  /*6b7d0*/  STL [R1+0x1bc], R2 ;  /* 0x0001bc0201007387 */ /* 0x0003e20000100800 */
[C---:B0-----:R-:W-:Y:S01]  /*6b7e0*/  FMUL R16, R4.reuse, R15 ;  /* 0x0000000f04107220 */ /* 0x041fe20000400000 */
[C---:B------:R-:W-:Y:S01]  /*6b7f0*/  FMUL R15, R4.reuse, R18 ;  /* 0x00000012040f7220 */ /* 0x040fe20000400000 */
[----:B-1----:R-:W-:-:S03]  /*6b800*/  FMUL R2, R4, R13 ;  /* 0x0000000d04027220 */ /* 0x002fc60000400000 */
[----:B------:R0:W-:Y:S04]  /*6b810*/  STL [R1+0x1b8], R16 ;  /* 0x0001b81001007387 */ /* 0x0001e80000100800 */
[----:B------:R-:W-:Y:S04]  /*6b820*/  STL [R1+0x1b4], R15 ;  /* 0x0001b40f01007387 */ /* 0x000fe80000100800 */
[----:B------:R1:W-:Y:S04]  /*6b830*/  STL [R1+0xc8], R2 ;  /* 0x0000c80201007387 */ /* 0x0003e80000100800 */
[----:B------:R-:W-:Y:S04]  /*6b840*/  STL [R1+0xc4], R12 ;  /* 0x0000c40c01007387 */ /* 0x000fe80000100800 */
[----:B0-----:R-:W2:Y:S01]  /*6b850*/  LDL.LU.64 R16, [R1+0x6d8] ;  /* 0x0006d80001107983 */ /* 0x001ea20000300a00 */
[----:B------:R-:W-:Y:S01]  /*6b860*/  @P3 FMUL R9, R9, 0.25 ;  /* 0x3e80000009093820 */ /* 0x000fe20000400000 */
[----:B------:R-:W-:Y:S01]  /*6b870*/  @P3 FMUL R8, R8, 0.25 ;  /* 0x3e80000008083820 */ /* 0x000fe20000400000 */
[C---:B------:R-:W-:Y:S01]  /*6b880*/  FSETP.GT.AND P3, PT, |R5|.reuse, 8.50705917302346158658e+37, PT ;  /* 0x7e8000000500780b */ /* 0x040fe20003f64200 */
[----:B------:R-:W-:Y:S01]  /*6b890*/  FMUL R23, R5, 8388608 ;  /* 0x4b00000005177820 */ /* 0x000fe20000400000 */
        /* <DEDUP_REMOVED lines=15> */
[----:B------:R-:W-:-:S02]  /*6b990*/  FSETP.NEU.AND P3, PT, R20, RZ, PT ;  /* 0x000000ff1400720b */ /* 0x000fc40003f6d000 */
[----:B------:R-:W-:-:S04]  /*6b9a0*/  IADD3 R20, PT, PT, R23, -0x3f3504f3, RZ ;  /* 0xc0cafb0d17147810 */ /* 0x000fc80007ffe0ff */
[----:B------:R-:W-:Y:S01]  /*6b9b0*/  LOP3.LUT R20, R20, 0xff800000, RZ, 0xc0, !PT ;  /* 0xff80000014147812 */ /* 0x000fe200078ec0ff */
[C---:B------:R-:W-:Y:S01]  /*6b9c0*/  FMUL R9, R4.reuse, R9 ;  /* 0x0000000904097220 */ /* 0x040fe20000400000 */
[----:B-1----:R-:W-:-:S03]  /*6b9d0*/  FMUL R2, R4, R8 ;  /* 0x0000000804027220 */ /* 0x002fc60000400000 */
        /* <DEDUP_REMOVED lines=21> */
[----:B------:R-:W-:Y:S01]  /*6bb30*/  I2FP.F32.S32 R20, R20 ;  /* 0x0000001400147245 */ /* 0x000fe20000201400 */
[----:B------:R-:W-:Y:S01]  /*6bb40*/  FMUL R8, R4, R8 ;  /* 0x0000000804087220 */ /* 0x000fe20000400000 */
[----:B------:R-:W-:Y:S01]  /*6bb50*/  ISETP.GE.U32.AND P5, PT, R23, 0x7f800000, PT ;  /* 0x7f8000001700780c */ /* 0x000fe20003fa6070 */
[----:B------:R-:W-:Y:S02]  /*6bb60*/  STL [R1+0xc0], R9 ;  /* 0x0000c00901007387 */ /* 0x000fe40000100800 */
[----:B------:R-:W-:Y:S01]  /*6bb70*/  FFMA.FTZ R20, R20, 1.1920928955078125e-07, R25 ;  /* 0x3400000014147823 */ /* 0x000fe20000010019 */
[----:B------:R-:W-:Y:S01]  /*6bb80*/  FFMA.FTZ R4, R4, 1.4426950216293334961, R8 ;  /* 0x3fb8aa3b04047823 */ /* 0x000fe20000010008 */
[----:B------:R0:W-:Y:S03]  /*6bb90*/  STL [R1+0xbc], R2 ;  /* 0x0000bc0201007387 */ /* 0x0001e60000100800 */
[----:B0-----:R-:W-:Y:S01]  /*6bba0*/  FADD R2, R20, R4 ;  /* 0x0000000414027221 */ /* 0x001fe20000000000 */
[----:B------:R-:W-:-:S04]  /*6bbb0*/  IADD3 R4, PT, PT, R19, -0x3f3504f3, RZ ;  /* 0xc0cafb0d13047810 */ /* 0x000fc80007ffe0ff */
        /* <DEDUP_REMOVED lines=9> */
[----:B------:R-:W-:Y:S01]  /*6bc50*/  FFMA.FTZ R9, R8, R9, 0.20512372255325317383 ;  /* 0x3e520bf408097423 */ /* 0x000fe20000010009 */
[----:B------:R-:W-:-:S03]  /*6bc60*/  FSEL R12, R29, -INF , P1 ;  /* 0xff8000001d0c7808 */ /* 0x000fc60000800000 */
[C---:B------:R-:W-:Y:S02]  /*6bc70*/  FFMA.FTZ R9, R8.reuse, R9, -0.24046532809734344482 ;  /* 0xbe763c8b08097423 */ /* 0x040fe40000010009 */
[----:B------:R1:W-:Y:S02]  /*6bc80*/  STL [R1+0x288], R12 ;  /* 0x0002880c01007387 */ /* 0x0003e40000100800 */
[----:B------:R-:W-:Y:S01]  /*6bc90*/  FFMA.FTZ R9, R8, R9, 0.28857114911079406738 ;  /* 0x3e93bf9908097423 */ /* 0x000fe20000010009 */
[----:B0-----:R-:W-:-:S03]  /*6bca0*/  FMUL R13, R5, R24 ;  /* 0x00000018050d7220 */ /* 0x001fc60000400000 */
[C---:B------:R-:W-:Y:S01]  /*6bcb0*/  FFMA.FTZ R9, R8.reuse, R9, -0.36067417263984680176 ;  /* 0xbeb8aa4908097423 */ /* 0x040fe20000010009 */
[C---:B-1----:R-:W-:Y:S01]  /*6bcc0*/  FMUL R12, R5.reuse, R22 ;  /* 0x00000016050c7220 */ /* 0x042fe20000400000 */
[----:B------:R0:W-:Y:S02]  /*6bcd0*/  STL [R1+0x1b0], R13 ;  /* 0x0001b00d01007387 */ /* 0x0001e40000100800 */
[C---:B------:R-:W-:Y:S01]  /*6bce0*/  FFMA.FTZ R9, R8.reuse, R9, 0.48089820146560668945 ;  /* 0x3ef6384a08097423 */ /* 0x040fe20000010009 */
[C---:B------:R-:W-:Y:S01]  /*6bcf0*/  FMUL R11, R5.reuse, R11 ;  /* 0x0000000b050b7220 */ /* 0x040fe20000400000 */
[----:B------:R1:W-:Y:S01]  /*6bd00*/  STL [R1+0x1ac], R12 ;  /* 0x0001ac0c01007387 */ /* 0x0003e20000100800 */
[C---:B------:R-:W-:Y:S01]  /*6bd10*/  FMUL R10, R5.reuse, R10 ;  /* 0x0000000a050a7220 */ /* 0x040fe20000400000 */
[----:B------:R-:W-:Y:S01]  /*6bd20*/  FFMA.FTZ R9, R8, R9, -0.72134751081466674805 ;  /* 0xbf38aa3b08097423 */ /* 0x000fe20000010009 */
[C---:B0-----:R-:W-:Y:S01]  /*6bd30*/  FMUL R13, R5.reuse, R21 ;  /* 0x00000015050d7220 */ /* 0x041fe20000400000 */
[C---:B------:R-:W-:Y:S01]  /*6bd40*/  FMUL R7, R5.reuse, R7 ;  /* 0x0000000705077220 */ /* 0x040fe20000400000 */
[----:B-1----:R-:W-:-:S03]  /*6bd50*/  FMUL R12, R5, R14 ;  /* 0x0000000e050c7220 */ /* 0x002fc60000400000 */
[----:B------:R-:W-:Y:S01]  /*6bd60*/  STL [R1+0x1a8], R13 ;  /* 0x0001a80d01007387 */ /* 0x000fe20000100800 */
[----:B------:R-:W-:Y:S01]  /*6bd70*/  ISETP.GE.U32.AND P5, PT, R19, 0x7f800000, PT ;  /* 0x7f8000001300780c */ /* 0x000fe20003fa6070 */
[----:B------:R-:W-:Y:S02]  /*6bd80*/  FMUL R9, R8, R9 ;  /* 0x0000000908097220 */ /* 0x000fe40000400000 */
[----:B------:R-:W-:Y:S01]  /*6bd90*/  STL [R1+0x1a4], R12 ;  /* 0x0001a40c01007387 */ /* 0x000fe20000100800 */
[----:B------:R-:W-:-:S03]  /*6bda0*/  FMUL R5, R5, R6 ;  /* 0x0000000605057220 */ /* 0x000fc60000400000 */
[----:B------:R0:W-:Y:S01]  /*6bdb0*/  STL [R1+0xb8], R11 ;  /* 0x0000b80b01007387 */ /* 0x0001e20000100800 */
[----:B------:R-:W-:-:S03]  /*6bdc0*/  I2FP.F32.S32 R6, R4 ;  /* 0x0000000400067245 */ /* 0x000fc60000201400 */
[----:B------:R-:W-:Y:S01]  /*6bdd0*/  STL [R1+0xb4], R10 ;  /* 0x0000b40a01007387 */ /* 0x000fe20000100800 */
[----:B------:R-:W-:-:S03]  /*6bde0*/  FMUL R9, R8, R9 ;  /* 0x0000000908097220 */ /* 0x000fc60000400000 */
[----:B------:R1:W-:Y:S01]  /*6bdf0*/  STL [R1+0xb0], R7 ;  /* 0x0000b00701007387 */ /* 0x0003e20000100800 */
[----:B0-----:R-:W-:-:S03]  /*6be00*/  FFMA.FTZ R11, R8, 1.4426950216293334961, R9 ;  /* 0x3fb8aa3b080b7823 */ /* 0x001fc60000010009 */
[----:B------:R2:W-:Y:S01]  /*6be10*/  STL [R1+0xac], R5 ;  /* 0x0000ac0501007387 */ /* 0x0005e20000100800 */
[----:B-1----:R-:W-:Y:S01]  /*6be20*/  FSEL R7, RZ, -23, P2 ;  /* 0xc1b80000ff077808 */ /* 0x002fe20001000000 */
[----:B------:R-:W-:-:S04]  /*6be30*/  @P5 IMAD.MOV.U32 R14, RZ, RZ, 0x7f800000 ;  /* 0x7f800000ff0e5424 */ /* 0x000fc800078e00ff */
[----:B------:R-:W-:Y:S02]  /*6be40*/  FFMA.FTZ R10, R6, 1.1920928955078125e-07, R7 ;  /* 0x34000000060a7823 */ /* 0x000fe40000010007 */
[----:B------:R-:W3:Y:S02]  /*6be50*/  LDL.LU R6, [R1+0x630] ;  /* 0x0006300001067983 */ /* 0x000ee40000300800 */
[----:B------:R-:W-:Y:S02]  /*6be60*/  FADD R29, R10, R11 ;  /* 0x0000000b0a1d7221 */ /* 0x000fe40000000000 */
[----:B------:R-:W4:Y:S04]  /*6be70*/  LDL.LU R7, [R1+0x634] ;  /* 0x0006340001077983 */ /* 0x000f280000300800 */
[----:B------:R-:W5:Y:S04]  /*6be80*/  LDL.LU R8, [R1+0x638] ;  /* 0x0006380001087983 */ /* 0x000f680000300800 */
[----:B------:R-:W3:Y:S01]  /*6be90*/  LDL.LU R9, [R1+0x63c] ;  /* 0x00063c0001097983 */ /* 0x000ee20000300800 */
[----:B------:R-:W-:-:S03]  /*6bea0*/  @P5 FFMA.FTZ R29, R19, R14, +INF ;  /* 0x7f800000131d5423 */ /* 0x000fc6000001000e */
[----:B------:R-:W3:Y:S01]  /*6beb0*/  LDL.LU R10, [R1+0x620] ;  /* 0x00062000010a7983 */ /* 0x000ee20000300800 */
[----:B------:R-:W-:-:S03]  /*6bec0*/  FSEL R18, R28, -INF , P0 ;  /* 0xff8000001c127808 */ /* 0x000fc60000000000 */
[----:B------:R-:W3:Y:S04]  /*6bed0*/  LDL.LU R11, [R1+0x624] ;  /* 0x00062400010b7983 */ /* 0x000ee80000300800 */
[----:B------:R-:W3:Y:S04]  /*6bee0*/  LDL.LU R12, [R1+0x628] ;  /* 0x00062800010c7983 */ /* 0x000ee80000300800 */
[----:B------:R-:W4:Y:S04]  /*6bef0*/  LDL.LU R13, [R1+0x62c] ;  /* 0x00062c00010d7983 */ /* 0x000f280000300800 */
[----:B------:R-:W5:Y:S04]  /*6bf00*/  LDL.LU R14, [R1+0x610] ;  /* 0x00061000010e7983 */ /* 0x000f680000300800 */
[----:B------:R-:W5:Y:S01]  /*6bf10*/  LDL.LU R15, [R1+0x61c] ;  /* 0x00061c00010f7983 */ /* 0x000f620000300800 */
        /* <DEDUP_REMOVED lines=15> */
[----:B------:R-:W-:-:S06]  /*6c010*/  @!P5 FMUL R4, R4, 16777216 ;  /* 0x4b8000000404d820 */ /* 0x000fcc0000400000 */
[----:B------:R-:W0:Y:S01]  /*6c020*/  MUFU.RCP R4, R4 ;  /* 0x0000000400047308 */ /* 0x000e220000001000 */
[----:B------:R-:W-:Y:S01]  /*6c030*/  FSETP.NEU.AND P1, PT, R23, RZ, PT ;  /* 0x000000ff1700720b */ /* 0x000fe20003f2d000 */
[----:B------:R-:W-:Y:S01]  /*6c040*/  FMUL R23, R5, 8388608 ;  /* 0x4b00000005177820 */ /* 0x000fe20000400000 */
[----:B---3--:R-:W-:Y:S01]  /*6c050*/  @P2 FMUL R12, R12, 0.25 ;  /* 0x3e8000000c0c2820 */ /* 0x008fe20000400000 */
[----:B----4-:R-:W-:-:S03]  /*6c060*/  @P2 FMUL R13, R13, 0.25 ;  /* 0x3e8000000d0d2820 */ /* 0x010fc60000400000 */
[----:B------:R-:W-:Y:S01]  /*6c070*/  @!P5 FMUL R12, R12, 16777216 ;  /* 0x4b8000000c0cd820 */ /* 0x000fe20000400000 */
[----:B-----5:R-:W-:Y:S01]  /*6c080*/  @P2 FMUL R15, R15, 0.25 ;  /* 0x3e8000000f0f2820 */ /* 0x020fe20000400000 */
[----:B------:R-:W-:-:S03]  /*6c090*/  @!P5 FMUL R13, R13, 16777216 ;  /* 0x4b8000000d0dd820 */ /* 0x000fc60000400000 */
[----:B------:R-:W-:Y:S01]  /*6c0a0*/  @!P5 FMUL R15, R15, 16777216 ;  /* 0x4b8000000f0fd820 */ /* 0x000fe20000400000 */
[C---:B0-----:R-:W-:Y:S01]  /*6c0b0*/  FMUL R13, R4.reuse, R13 ;  /* 0x0000000d040d7220 */ /* 0x041fe20000400000 */
[----:B------:R-:W-:Y:S01]  /*6c0c0*/  FMUL R12, R4, R12 ;  /* 0x0000000c040c7220 */ /* 0x000fe20000400000 */
[----:B--2---:R-:W-:Y:S01]  /*6c0d0*/  @P2 FMUL R16, R16, 0.25 ;  /* 0x3e80000010102820 */ /* 0x004fe20000400000 */
[----:B------:R-:W-:-:S03]  /*6c0e0*/  @P2 FMUL R17, R17, 0.25 ;  /* 0x3e80000011112820 */ /* 0x000fc60000400000 */
[----:B------:R-:W-:Y:S01]  /*6c0f0*/  @!P5 FMUL R16, R16, 16777216 ;  /* 0x4b8000001010d820 */ /* 0x000fe20000400000 */
[----:B------:R-:W-:-:S03]  /*6c100*/  @!P5 FMUL R17, R17, 16777216 ;  /* 0x4b8000001111d820 */ /* 0x000fc60000400000 */
[C---:B------:R-:W-:Y:S01]  /*6c110*/  FMUL R28, R4.reuse, R16 ;  /* 0x00000010041c7220 */ /* 0x040fe20000400000 */
[C---:B------:R-:W-:Y:S01]  /*6c120*/  FMUL R16, R4.reuse, R15 ;  /* 0x0000000f04107220 */ /* 0x040fe20000400000 */
[----:B------:R-:W-:Y:S01]  /*6c130*/  FMUL R17, R4, R17 ;  /* 0x0000001104117220 */ /* 0x000fe20000400000 */
[----:B------:R-:W-:-:S04]  /*6c140*/  @P2 FMUL R18, R18, 0.25 ;  /* 0x3e80000012122820 */ /* 0x000fc80000400000 */
[----:B------:R-:W-:Y:S01]  /*6c150*/  @!P5 FMUL R18, R18, 16777216 ;  /* 0x4b8000001212d820 */ /* 0x000fe20000400000 */
[----:B------:R-:W-:Y:S03]  /*6c160*/  STL [R1+0x1a0], R28 ;  /* 0x0001a01c01007387 */ /* 0x000fe60000100800 */
[----:B------:R-:W-:Y:S01]  /*6c170*/  FMUL R15, R4, R18 ;  /* 0x00000012040f7220 */ /* 0x000fe20000400000 */
[----:B------:R-:W-:Y:S04]  /*6c180*/  STL [R1+0x19c], R17 ;  /* 0x00019c1101007387 */ /* 0x000fe80000100800 */
[----:B------:R0:W-:Y:S04]  /*6c190*/  STL [R1+0x198], R16 ;  /* 0x0001981001007387 */ /* 0x0001e80000100800 */
[----:B------:R-:W-:Y:S04]  /*6c1a0*/  STL [R1+0x194], R15 ;  /* 0x0001940f01007387 */ /* 0x000fe80000100800 */
[----:B------:R-:W-:Y:S04]  /*6c1b0*/  STL [R1+0xa8], R13 ;  /* 0x0000a80d01007387 */ /* 0x000fe80000100800 */
[----:B------:R-:W-:Y:S04]  /*6c1c0*/  STL [R1+0xa4], R12 ;  /* 0x0000a40c01007387 */ /* 0x000fe80000100800 */
[----:B0-----:R-:W2:Y:S01]  /*6c1d0*/  LDL.LU.64 R16, [R1+0x6d0] ;  /* 0x0006d00001107983 */ /* 0x001ea20000300a00 */
[----:B------:R-:W-:Y:S01]  /*6c1e0*/  @P2 FMUL R9, R9, 0.25 ;  /* 0x3e80000009092820 */ /* 0x000fe20000400000 */
[----:B------:R-:W-:Y:S01]  /*6c1f0*/  @P2 FMUL R8, R8, 0.25 ;  /* 0x3e80000008082820 */ /* 0x000fe20000400000 */
[----:B------:R-:W-:-:S02]  /*6c200*/  FSETP.GT.AND P2, PT, |R5|, 8.50705917302346158658e+37, PT ;  /* 0x7e8000000500780b */ /* 0x000fc40003f44200 */
        /* <DEDUP_REMOVED lines=16> */
[----:B------:R-:W-:Y:S01]  /*6c310*/  IADD3 R19, PT, PT, R23, -0x3f3504f3, RZ ;  /* 0xc0cafb0d17137810 */ /* 0x000fe20007ffe0ff */
[C---:B------:R-:W-:Y:S01]  /*6c320*/  FMUL R9, R4.reuse, R9 ;  /* 0x0000000904097220 */ /* 0x040fe20000400000 */
[----:B------:R-:W-:Y:S02]  /*6c330*/  FMUL R8, R4, R8 ;  /* 0x0000000804087220 */ /* 0x000fe40000400000 */
[----:B------:R-:W-:Y:S02]  /*6c340*/  LOP3.LUT R19, R19, 0xff800000, RZ, 0xc0, !PT ;  /* 0xff80000013137812 */ /* 0x000fe400078ec0ff */
[----:B------:R-:W-:Y:S02]  /*6c350*/  STL [R1+0xa0], R9 ;  /* 0x0000a00901007387 */ /* 0x000fe40000100800 */
[-C--:B------:R-:W-:Y:S02]  /*6c360*/  IADD3 R4, PT, PT, R23, -R19.reuse, RZ ;  /* 0x8000001317047210 */ /* 0x080fe40007ffe0ff */
[----:B------:R0:W-:Y:S03]  /*6c370*/  STL [R1+0x9c], R8 ;  /* 0x00009c0801007387 */ /* 0x0001e60000100800 */
[----:B------:R-:W-:Y:S01]  /*6c380*/  FADD R4, R4, -1 ;  /* 0xbf80000004047421 */ /* 0x000fe20000000000 */
[----:B0-----:R-:W-:-:S05]  /*6c390*/  I2FP.F32.S32 R8, R19 ;  /* 0x0000001300087245 */ /* 0x001fca0000201400 */
        /* <DEDUP_REMOVED lines=28> */
[----:B------:R-:W-:-:S05]  /*6c560*/  IADD3 R8, PT, PT, R20, -R4, RZ ;  /* 0x8000000414087210 */ /* 0x000fca0007ffe0ff */
[----:B------:R-:W-:-:S04]  /*6c570*/  FADD R8, R8, -1 ;  /* 0xbf80000008087421 */ /* 0x000fc80000000000 */
[----:B------:R-:W-:-:S04]  /*6c580*/  FFMA.FTZ R9, R8, R0, -0.16845393180847167969 ;  /* 0xbe2c7f3008097423 */ /* 0x000fc80000010000 */
[----:B------:R-:W-:-:S04]  /*6c590*/  FFMA.FTZ R9, R8, R9, 0.1716887056827545166 ;  /* 0x3e2fcf2a08097423 */ /* 0x000fc80000010009 */
[----:B------:R-:W-:-:S04]  /*6c5a0*/  FFMA.FTZ R9, R8, R9, -0.17900948226451873779 ;  /* 0xbe374e4308097423 */ /* 0x000fc80000010009 */
[C---:B------:R-:W-:Y:S01]  /*6c5b0*/  FFMA.FTZ R9, R8.reuse, R9, 0.20512372255325317383 ;  /* 0x3e520bf408097423 */ /* 0x040fe20000010009 */
[----:B------:R-:W0:Y:S03]  /*6c5c0*/  MUFU.RCP R5, R5 ;  /* 0x0000000500057308 */ /* 0x000e260000001000 */
[----:B------:R-:W-:-:S04]  /*6c5d0*/  FFMA.FTZ R9, R8, R9, -0.24046532809734344482 ;  /* 0xbe763c8b08097423 */ /* 0x000fc80000010009 */
[----:B------:R-:W-:-:S04]  /*6c5e0*/  FFMA.FTZ R9, R8, R9, 0.28857114911079406738 ;  /* 0x3e93bf9908097423 */ /* 0x000fc80000010009 */
[----:B------:R-:W-:Y:S01]  /*6c5f0*/  FFMA.FTZ R9, R8, R9, -0.36067417263984680176 ;  /* 0xbeb8aa4908097423 */ /* 0x000fe20000010009 */
[----:B------:R-:W-:-:S03]  /*6c600*/  FSEL R12, R27, -INF , P6 ;  /* 0xff8000001b0c7808 */ /* 0x000fc60003000000 */
[C---:B------:R-:W-:Y:S02]  /*6c610*/  FFMA.FTZ R9, R8.reuse, R9, 0.48089820146560668945 ;  /* 0x3ef6384a08097423 */ /* 0x040fe40000010009 */
[----:B------:R1:W-:Y:S01]  /*6c620*/  STL [R1+0x280], R12 ;  /* 0x0002800c01007387 */ /* 0x0003e20000100800 */
[----:B0-----:R-:W-:Y:S01]  /*6c630*/  FMUL R13, R5, R24 ;  /* 0x00000018050d7220 */ /* 0x001fe20000400000 */
[----:B------:R-:W-:-:S04]  /*6c640*/  FFMA.FTZ R9, R8, R9, -0.72134751081466674805 ;  /* 0xbf38aa3b08097423 */ /* 0x000fc80000010009 */
[C---:B------:R-:W-:Y:S01]  /*6c650*/  FMUL R9, R8.reuse, R9 ;  /* 0x0000000908097220 */ /* 0x040fe20000400000 */
[C---:B-1----:R-:W-:Y:S01]  /*6c660*/  FMUL R12, R5.reuse, R22 ;  /* 0x00000016050c7220 */ /* 0x042fe20000400000 */
[----:B------:R0:W-:Y:S02]  /*6c670*/  STL [R1+0x190], R13 ;  /* 0x0001900d01007387 */ /* 0x0001e40000100800 */
[----:B------:R-:W-:Y:S02]  /*6c680*/  FMUL R9, R8, R9 ;  /* 0x0000000908097220 */ /* 0x000fe40000400000 */
[----:B------:R1:W-:Y:S01]  /*6c690*/  STL [R1+0x18c], R12 ;  /* 0x00018c0c01007387 */ /* 0x0003e20000100800 */
[C---:B------:R-:W-:Y:S01]  /*6c6a0*/  FMUL R15, R5.reuse, R21 ;  /* 0x00000015050f7220 */ /* 0x040fe20000400000 */
[----:B------:R-:W-:Y:S01]  /*6c6b0*/  ISETP.GE.U32.AND P6, PT, R20, 0x7f800000, PT ;  /* 0x7f8000001400780c */ /* 0x000fe20003fc6070 */
[C---:B0-----:R-:W-:Y:S01]  /*6c6c0*/  FMUL R13, R5.reuse, R14 ;  /* 0x0000000e050d7220 */ /* 0x041fe20000400000 */
[C---:B-1----:R-:W-:Y:S01]  /*6c6d0*/  FMUL R12, R5.reuse, R11 ;  /* 0x0000000b050c7220 */ /* 0x042fe20000400000 */
[C---:B------:R-:W-:Y:S01]  /*6c6e0*/  FMUL R11, R5.reuse, R10 ;  /* 0x0000000a050b7220 */ /* 0x040fe20000400000 */
[C---:B------:R-:W-:Y:S01]  /*6c6f0*/  FMUL R10, R5.reuse, R7 ;  /* 0x00000007050a7220 */ /* 0x040fe20000400000 */
[----:B------:R-:W-:Y:S01]  /*6c700*/  FMUL R7, R5, R6 ;  /* 0x0000000605077220 */ /* 0x000fe20000400000 */
[----:B------:R-:W-:Y:S01]  /*6c710*/  FFMA.FTZ R5, R8, 1.4426950216293334961, R9 ;  /* 0x3fb8aa3b08057823 */ /* 0x000fe20000010009 */
[----:B------:R-:W-:-:S02]  /*6c720*/  FSEL R6, RZ, -23, P0 ;  /* 0xc1b80000ff067808 */ /* 0x000fc40000000000 */
[----:B------:R-:W-:Y:S01]  /*6c730*/  I2FP.F32.S32 R8, R4 ;  /* 0x0000000400087245 */ /* 0x000fe20000201400 */
[----:B------:R-:W-:Y:S04]  /*6c740*/  STL [R1+0x188], R15 ;  /* 0x0001880f01007387 */ /* 0x000fe80000100800 */
[----:B------:R-:W-:Y:S01]  /*6c750*/  STL [R1+0x184], R13 ;  /* 0x0001840d01007387 */ /* 0x000fe20000100800 */
[----:B------:R-:W-:-:S03]  /*6c760*/  FFMA.FTZ R6, R8, 1.1920928955078125e-07, R6 ;  /* 0x3400000008067823 */ /* 0x000fc60000010006 */
[----:B------:R-:W-:Y:S04]  /*6c770*/  STL [R1+0x98], R12 ;  /* 0x0000980c01007387 */ /* 0x000fe80000100800 */
[----:B------:R-:W-:Y:S01]  /*6c780*/  STL [R1+0x94], R11 ;  /* 0x0000940b01007387 */ /* 0x000fe20000100800 */
[----:B------:R-:W-:-:S03]  /*6c790*/  FADD R27, R6, R5 ;  /* 0x00000005061b7221 */ /* 0x000fc60000000000 */
[----:B------:R0:W-:Y:S01]  /*6c7a0*/  STL [R1+0x90], R10 ;  /* 0x0000900a01007387 */ /* 0x0001e20000100800 */
[----:B------:R-:W-:-:S03]  /*6c7b0*/  @P6 MOV R6, 0x7f800000 ;  /* 0x7f80000000066802 */ /* 0x000fc60000000f00 */
[----:B------:R2:W-:Y:S04]  /*6c7c0*/  STL [R1+0x8c], R7 ;  /* 0x00008c0701007387 */ /* 0x0005e80000100800 */
[----:B------:R-:W3:Y:S04]  /*6c7d0*/  LDL.LU R8, [R1+0x670] ;  /* 0x0006700001087983 */ /* 0x000ee80000300800 */
[----:B------:R-:W4:Y:S04]  /*6c7e0*/  LDL.LU R9, [R1+0x674] ;  /* 0x0006740001097983 */ /* 0x000f280000300800 */
[----:B0-----:R-:W5:Y:S04]  /*6c7f0*/  LDL.LU R10, [R1+0x678] ;  /* 0x00067800010a7983 */ /* 0x001f680000300800 */
[----:B------:R-:W3:Y:S01]  /*6c800*/  LDL.LU R11, [R1+0x67c] ;  /* 0x00067c00010b7983 */ /* 0x000ee20000300800 */
[----:B------:R-:W-:-:S03]  /*6c810*/  @P6 FFMA.FTZ R27, R20, R6, +INF ;  /* 0x7f800000141b6423 */ /* 0x000fc60000010006 */
[----:B------:R-:W3:Y:S04]  /*6c820*/  LDL.LU R5, [R1+0x660] ;  /* 0x0006600001057983 */ /* 0x000ee80000300800 */
[----:B------:R-:W3:Y:S04]  /*6c830*/  LDL.LU R12, [R1+0x664] ;  /* 0x00066400010c7983 */ /* 0x000ee80000300800 */
[----:B------:R-:W3:Y:S01]  /*6c840*/  LDL.LU R13, [R1+0x668] ;  /* 0x00066800010d7983 */ /* 0x000ee20000300800 */
[----:B------:R-:W-:-:S03]  /*6c850*/  FSEL R18, R26, -INF , P4 ;  /* 0xff8000001a127808 */ /* 0x000fc60002000000 */
[----:B------:R-:W4:Y:S04]  /*6c860*/  LDL.LU R14, [R1+0x66c] ;  /* 0x00066c00010e7983 */ /* 0x000f280000300800 */
[----:B------:R-:W5:Y:S04]  /*6c870*/  LDL.LU R6, [R1+0x650] ;  /* 0x0006500001067983 */ /* 0x000f680000300800 */
[----:B------:R-:W5:Y:S01]  /*6c880*/  LDL.LU R15, [R1+0x65c] ;  /* 0x00065c00010f7983 */ /* 0x000f620000300800 */
[----:B--2---:R-:W-:-:S03]  /*6c890*/  IMAD.MOV.U32 R7, RZ, RZ, R16 ;  /* 0x000000ffff077224 */ /* 0x004fc600078e0010 */
[----:B------:R-:W2:Y:S01]  /*6c8a0*/  LDL.LU R16, [R1+0x64c] ;  /* 0x00064c0001107983 */ /* 0x000ea20000300800 */
[----:B------:R-:W-:-:S03]  /*6c8b0*/  MOV R4, R17 ;  /* 0x0000001100047202 */ /* 0x000fc60000000f00 */
[----:B------:R-:W2:Y:S04]  /*6c8c0*/  LDL.LU R17, [R1+0x648] ;  /* 0x0006480001117983 */ /* 0x000ea80000300800 */
[----:B------:R0:W-:Y:S04]  /*6c8d0*/  STL [R1+0x27c], R18 ;  /* 0x00027c1201007387 */ /* 0x0001e80000100800 */
[----:B0-----:R-:W2:Y:S01]  /*6c8e0*/  LDL.LU R18, [R1+0x658] ;  /* 0x0006580001127983 */ /* 0x001ea20000300800 */
        /* <DEDUP_REMOVED lines=10> */
[----:B------:R-:W-:-:S04]  /*6c990*/  @!P6 FMUL R4, R4, 16777216 ;  /* 0x4b8000000404e820 */ /* 0x000fc80000400000 */
[----:B------:R-:W0:Y:S01]  /*6c9a0*/  MUFU.RCP R25, R4 ;  /* 0x0000000400197308 */ /* 0x000e220000001000 */
[----:B------:R-:W-:Y:S01]  /*6c9b0*/  FMUL R21, R7, 8388608 ;  /* 0x4b00000007157820 */ /* 0x000fe20000400000 */
[----:B---3--:R-:W-:Y:S01]  /*6c9c0*/  @P0 FMUL R13, R13, 0.25 ;  /* 0x3e8000000d0d0820 */ /* 0x008fe20000400000 */
[----:B----4-:R-:W-:-:S03]  /*6c9d0*/  @P0 FMUL R14, R14, 0.25 ;  /* 0x3e8000000e0e0820 */ /* 0x010fc60000400000 */
[----:B------:R-:W-:Y:S01]  /*6c9e0*/  @!P6 FMUL R13, R13, 16777216 ;  /* 0x4b8000000d0de820 */ /* 0x000fe20000400000 */
[----:B-----5:R-:W-:Y:S01]  /*6c9f0*/  @P0 FMUL R15, R15, 0.25 ;  /* 0x3e8000000f0f0820 */ /* 0x020fe20000400000 */
[----:B------:R-:W-:-:S03]  /*6ca00*/  @!P6 FMUL R14, R14, 16777216 ;  /* 0x4b8000000e0ee820 */ /* 0x000fc60000400000 */
[----:B------:R-:W-:Y:S01]  /*6ca10*/  @!P6 FMUL R15, R15, 16777216 ;  /* 0x4b8000000f0fe820 */ /* 0x000fe20000400000 */
[----:B--2---:R-:W-:Y:S01]  /*6ca20*/  @P0 FMUL R16, R16, 0.25 ;  /* 0x3e80000010100820 */ /* 0x004fe20000400000 */
[----:B------:R-:W-:-:S03]  /*6ca30*/  @P0 FMUL R17, R17, 0.25 ;  /* 0x3e80000011110820 */ /* 0x000fc60000400000 */
[----:B------:R-:W-:Y:S01]  /*6ca40*/  @!P6 FMUL R16, R16, 16777216 ;  /* 0x4b8000001010e820 */ /* 0x000fe20000400000 */
[----:B------:R-:W-:-:S03]  /*6ca50*/  @!P6 FMUL R17, R17, 16777216 ;  /* 0x4b8000001111e820 */ /* 0x000fc60000400000 */
[C---:B0-----:R-:W-:Y:S01]  /*6ca60*/  FMUL R16, R25.reuse, R16 ;  /* 0x0000001019107220 */ /* 0x041fe20000400000 */
[C---:B------:R-:W-:Y:S01]  /*6ca70*/  FMUL R26, R25.reuse, R17 ;  /* 0x00000011191a7220 */ /* 0x040fe20000400000 */
[----:B------:R-:W-:Y:S01]  /*6ca80*/  @P0 FMUL R18, R18, 0.25 ;  /* 0x3e80000012120820 */ /* 0x000fe20000400000 */
[----:B------:R-:W-:-:S03]  /*6ca90*/  FMUL R17, R25, R15 ;  /* 0x0000000f19117220 */ /* 0x000fc60000400000 */
[----:B------:R-:W-:Y:S01]  /*6caa0*/  @!P6 FMUL R18, R18, 16777216 ;  /* 0x4b8000001212e820 */ /* 0x000fe20000400000 */
[----:B------:R0:W-:Y:S01]  /*6cab0*/  STL [R1+0x180], R16 ;  /* 0x0001801001007387 */ /* 0x0001e20000100800 */
[C---:B------:R-:W-:Y:S01]  /*6cac0*/  FMUL R15, R25.reuse, R14 ;  /* 0x0000000e190f7220 */ /* 0x040fe20000400000 */
[C---:B------:R-:W-:Y:S02]  /*6cad0*/  FMUL R14, R25.reuse, R13 ;  /* 0x0000000d190e7220 */ /* 0x040fe40000400000 */
[----:B------:R-:W-:Y:S01]  /*6cae0*/  STL [R1+0x17c], R26 ;  /* 0x00017c1a01007387 */ /* 0x000fe20000100800 */
[----:B0-----:R-:W-:-:S03]  /*6caf0*/  FMUL R16, R25, R18 ;  /* 0x0000001219107220 */ /* 0x001fc60000400000 */
[----:B------:R-:W-:Y:S04]  /*6cb00*/  STL [R1+0x178], R17 ;  /* 0x0001781101007387 */ /* 0x000fe80000100800 */
[----:B------:R0:W-:Y:S04]  /*6cb10*/  STL [R1+0x174], R16 ;  /* 0x0001741001007387 */ /* 0x0001e80000100800 */
        /* <DEDUP_REMOVED lines=22> */
[----:B------:R-:W-:-:S02]  /*6cc80*/  VIADD R20, R21, 0xc0cafb0d ;  /* 0xc0cafb0d15147836 */ /* 0x000fc40000000000 */
        /* <DEDUP_REMOVED lines=49> */
[C---:B0-----:R-:W-:Y:S01]  /*6cfa0*/  FMUL R13, R7.reuse, R24 ;  /* 0x00000018070d7220 */ /* 0x041fe20000400000 */
[----:B------:R-:W-:Y:S01]  /*6cfb0*/  FFMA.FTZ R11, R10, R11, -0.72134751081466674805 ;  /* 0xbf38aa3b0a0b7423 */ /* 0x000fe2000001000b */
[----:B------:R-:W-:-:S03]  /*6cfc0*/  FMUL R14, R7, R22 ;  /* 0x00000016070e7220 */ /* 0x000fc60000400000 */
[C---:B------:R-:W-:Y:S01]  /*6cfd0*/  FMUL R11, R10.reuse, R11 ;  /* 0x0000000b0a0b7220 */ /* 0x040fe20000400000 */
[C---:B-1----:R-:W-:Y:S01]  /*6cfe0*/  FMUL R3, R7.reuse, R23 ;  /* 0x0000001707037220 */ /* 0x042fe20000400000 */
[----:B------:R0:W-:Y:S04]  /*6cff0*/  STL [R1+0x170], R13 ;  /* 0x0001700d01007387 */ /* 0x0001e80000100800 */
[----:B------:R1:W-:Y:S01]  /*6d000*/  STL [R1+0x16c], R3 ;  /* 0x00016c0301007387 */ /* 0x0003e20000100800 */
[C---:B0-----:R-:W-:Y:S01]  /*6d010*/  FMUL R13, R7.reuse, R6 ;  /* 0x00000006070d7220 */ /* 0x041fe20000400000 */
[----:B------:R-:W-:Y:S01]  /*6d020*/  FMUL R6, R10, R11 ;  /* 0x0000000b0a067220 */ /* 0x000fe20000400000 */
[C---:B------:R-:W-:Y:S01]  /*6d030*/  FMUL R11, R7.reuse, R5 ;  /* 0x00000005070b7220 */ /* 0x040fe20000400000 */
[C---:B-1----:R-:W-:Y:S01]  /*6d040*/  FMUL R3, R7.reuse, R12 ;  /* 0x0000000c07037220 */ /* 0x042fe20000400000 */
[----:B------:R-:W-:Y:S01]  /*6d050*/  FMUL R5, R7, R9 ;  /* 0x0000000907057220 */ /* 0x000fe20000400000 */
[----:B------:R-:W-:Y:S01]  /*6d060*/  STL [R1+0x168], R14 ;  /* 0x0001680e01007387 */ /* 0x000fe20000100800 */
[----:B------:R-:W-:-:S03]  /*6d070*/  ISETP.GE.U32.AND P6, PT, R19, 0x7f800000, PT ;  /* 0x7f8000001300780c */ /* 0x000fc60003fc6070 */
[----:B------:R-:W-:Y:S04]  /*6d080*/  STL [R1+0x164], R13 ;  /* 0x0001640d01007387 */ /* 0x000fe80000100800 */
[----:B------:R0:W-:Y:S04]  /*6d090*/  STL [R1+0x78], R3 ;  /* 0x0000780301007387 */ /* 0x0001e80000100800 */
[----:B------:R-:W-:Y:S04]  /*6d0a0*/  STL [R1+0x74], R11 ;  /* 0x0000740b01007387 */ /* 0x000fe80000100800 */
[----:B------:R1:W-:Y:S01]  /*6d0b0*/  STL [R1+0x70], R5 ;  /* 0x0000700501007387 */ /* 0x0003e20000100800 */
[----:B0-----:R-:W-:Y:S01]  /*6d0c0*/  FMUL R3, R7, R8 ;  /* 0x0000000807037220 */ /* 0x001fe20000400000 */
[----:B------:R-:W-:Y:S01]  /*6d0d0*/  I2FP.F32.S32 R8, R4 ;  /* 0x0000000400087245 */ /* 0x000fe20000201400 */
[----:B------:R-:W-:Y:S01]  /*6d0e0*/  FFMA.FTZ R6, R10, 1.4426950216293334961, R6 ;  /* 0x3fb8aa3b0a067823 */ /* 0x000fe20000010006 */
[----:B-1----:R-:W-:-:S02]  /*6d0f0*/  FSEL R5, RZ, -23, P4 ;  /* 0xc1b80000ff057808 */ /* 0x002fc40002000000 */
[----:B------:R0:W-:Y:S03]  /*6d100*/  STL [R1+0x6c], R3 ;  /* 0x00006c0301007387 */ /* 0x0001e60000100800 */
[----:B------:R-:W-:Y:S02]  /*6d110*/  FFMA.FTZ R5, R8, 1.1920928955078125e-07, R5 ;  /* 0x3400000008057823 */ /* 0x000fe40000010005 */
[----:B------:R-:W3:Y:S02]  /*6d120*/  LDL.LU R8, [R1+0x680] ;  /* 0x0006800001087983 */ /* 0x000ee40000300800 */
[----:B0-----:R-:W-:Y:S01]  /*6d130*/  FADD R3, R5, R6 ;  /* 0x0000000605037221 */ /* 0x001fe20000000000 */
[----:B------:R-:W-:Y:S01]  /*6d140*/  @P6 MOV R6, 0x7f800000 ;  /* 0x7f80000000066802 */ /* 0x000fe20000000f00 */
[----:B------:R-:W4:Y:S04]  /*6d150*/  LDL.LU R9, [R1+0x684] ;  /* 0x0006840001097983 */ /* 0x000f280000300800 */
[----:B------:R-:W5:Y:S01]  /*6d160*/  LDL.LU R10, [R1+0x688] ;  /* 0x00068800010a7983 */ /* 0x000f620000300800 */
[----:B------:R-:W-:-:S03]  /*6d170*/  @P6 FFMA.FTZ R3, R19, R6, +INF ;  /* 0x7f80000013036423 */ /* 0x000fc60000010006 */
[----:B------:R-:W3:Y:S04]  /*6d180*/  LDL.LU R11, [R1+0x68c] ;  /* 0x00068c00010b7983 */ /* 0x000ee80000300800 */
[----:B------:R-:W3:Y:S04]  /*6d190*/  LDL.LU R5, [R1+0x740] ;  /* 0x0007400001057983 */ /* 0x000ee80000300800 */
[----:B------:R-:W3:Y:S04]  /*6d1a0*/  LDL.LU R12, [R1+0x744] ;  /* 0x00074400010c7983 */ /* 0x000ee80000300800 */
[----:B------:R-:W3:Y:S04]  /*6d1b0*/  LDL.LU R13, [R1+0x748] ;  /* 0x00074800010d7983 */ /* 0x000ee80000300800 */
[----:B------:R-:W4:Y:S04]  /*6d1c0*/  LDL.LU R14, [R1+0x74c] ;  /* 0x00074c00010e7983 */ /* 0x000f280000300800 */
[----:B------:R-:W5:Y:S04]  /*6d1d0*/  LDL.LU R6, [R1+0x760] ;  /* 0x0007600001067983 */ /* 0x000f680000300800 */
[----:B------:R-:W5:Y:S01]  /*6d1e0*/  LDL.LU R15, [R1+0x76c] ;  /* 0x00076c00010f7983 */ /* 0x000f620000300800 */
[----:B------:R-:W-:-:S03]  /*6d1f0*/  FSEL R2, R2, -INF , P1 ;  /* 0xff80000002027808 */ /* 0x000fc60000800000 */
[----:B------:R-:W-:Y:S01]  /*6d200*/  STL [R1+0x38], R3 ;  /* 0x0000380301007387 */ /* 0x000fe20000100800 */
[----:B--2---:R-:W-:Y:S01]  /*6d210*/  MOV R7, R16 ;  /* 0x0000001000077202 */ /* 0x004fe20000000f00 */
[----:B------:R-:W-:Y:S02]  /*6d220*/  IMAD.MOV.U32 R4, RZ, RZ, R17 ;  /* 0x000000ffff047224 */ /* 0x000fe400078e0011 */
        /* <DEDUP_REMOVED lines=18> */
[----:B----4-:R-:W-:Y:S01]  /*6d350*/  @P4 FMUL R14, R14, 0.25 ;  /* 0x3e8000000e0e4820 */ /* 0x010fe20000400000 */
[----:B-----5:R-:W-:-:S04]  /*6d360*/  @P4 FMUL R15, R15, 0.25 ;  /* 0x3e8000000f0f4820 */ /* 0x020fc80000400000 */
[----:B------:R-:W-:-:S04]  /*6d370*/  @!P6 FMUL R15, R15, 16777216 ;  /* 0x4b8000000f0fe820 */ /* 0x000fc80000400000 */
[----:B0-----:R-:W-:Y:S01]  /*6d380*/  FMUL R2, R25, R15 ;  /* 0x0000000f19027220 */ /* 0x001fe20000400000 */
[----:B------:R-:W-:Y:S01]  /*6d390*/  @!P6 FMUL R14, R14, 16777216 ;  /* 0x4b8000000e0ee820 */ /* 0x000fe20000400000 */
[----:B------:R-:W-:-:S04]  /*6d3a0*/  @!P6 FMUL R13, R13, 16777216 ;  /* 0x4b8000000d0de820 */ /* 0x000fc80000400000 */
[----:B------:R-:W-:Y:S01]  /*6d3b0*/  FMUL R13, R25, R13 ;  /* 0x0000000d190d7220 */ /* 0x000fe20000400000 */
[----:B--2---:R-:W-:Y:S01]  /*6d3c0*/  @P4 FMUL R16, R16, 0.25 ;  /* 0x3e80000010104820 */ /* 0x004fe20000400000 */
[----:B------:R-:W-:-:S03]  /*6d3d0*/  @P4 FMUL R17, R17, 0.25 ;  /* 0x3e80000011114820 */ /* 0x000fc60000400000 */
[----:B------:R-:W-:Y:S01]  /*6d3e0*/  @!P6 FMUL R16, R16, 16777216 ;  /* 0x4b8000001010e820 */ /* 0x000fe20000400000 */
[----:B------:R-:W-:-:S03]  /*6d3f0*/  @!P6 FMUL R17, R17, 16777216 ;  /* 0x4b8000001111e820 */ /* 0x000fc60000400000 */
[C---:B------:R-:W-:Y:S01]  /*6d400*/  FMUL R16, R25.reuse, R16 ;  /* 0x0000001019107220 */ /* 0x040fe20000400000 */
[----:B------:R-:W-:Y:S01]  /*6d410*/  @P4 FMUL R18, R18, 0.25 ;  /* 0x3e80000012124820 */ /* 0x000fe20000400000 */
[----:B------:R-:W-:-:S03]  /*6d420*/  FMUL R3, R25, R17 ;  /* 0x0000001119037220 */ /* 0x000fc60000400000 */
[----:B------:R-:W-:Y:S01]  /*6d430*/  STL [R1+0x160], R16 ;  /* 0x0001601001007387 */ /* 0x000fe20000100800 */
[----:B------:R-:W-:-:S03]  /*6d440*/  @!P6 FMUL R18, R18, 16777216 ;  /* 0x4b8000001212e820 */ /* 0x000fc60000400000 */
[----:B------:R0:W-:Y:S04]  /*6d450*/  STL [R1+0x11ac], R2 ;  /* 0x0011ac0201007387 */ /* 0x0001e80000100800 */
[----:B------:R1:W-:Y:S01]  /*6d460*/  STL [R1+0x15c], R3 ;  /* 0x00015c0301007387 */ /* 0x0003e20000100800 */
[C---:B0-----:R-:W-:Y:S01]  /*6d470*/  FMUL R2, R25.reuse, R14 ;  /* 0x0000000e19027220 */ /* 0x041fe20000400000 */
[----:B-1----:R-:W-:-:S05]  /*6d480*/  FMUL R3, R25, R18 ;  /* 0x0000001219037220 */ /* 0x002fca0000400000 */
[----:B------:R-:W-:Y:S04]  /*6d490*/  STL [R1+0x154], R3 ;  /* 0x0001540301007387 */ /* 0x000fe80000100800 */
[----:B------:R0:W-:Y:S04]  /*6d4a0*/  STL [R1+0x68], R2 ;  /* 0x0000680201007387 */ /* 0x0001e80000100800 */
[----:B------:R-:W-:Y:S04]  /*6d4b0*/  STL [R1+0x64], R13 ;  /* 0x0000640d01007387 */ /* 0x000fe80000100800 */
[----:B------:R-:W2:Y:S01]  /*6d4c0*/  LDL.LU.64 R16, [R1+0x9f8] ;  /* 0x0009f80001107983 */ /* 0x000ea20000300a00 */
        /* <DEDUP_REMOVED lines=21> */
[C---:B0-----:R-:W-:Y:S01]  /*6d620*/  FMUL R2, R25.reuse, R10 ;  /* 0x0000000a19027220 */ /* 0x041fe20000400000 */
[----:B------:R-:W-:-:S03]  /*6d630*/  FMUL R3, R25, R11 ;  /* 0x0000000b19037220 */ /* 0x000fc60000400000 */
[----:B------:R-:W-:Y:S01]  /*6d640*/  IMAD.IADD R10, R21, 0x1, -R19 ;  /* 0x00000001150a7824 */ /* 0x000fe200078e0a13 */
        /* <DEDUP_REMOVED lines=23> */
[C---:B------:R-:W-:Y:S01]  /*6d7c0*/  FMUL R11, R10.reuse, R11 ;  /* 0x0000000b0a0b7220 */ /* 0x040fe20000400000 */
[----:B------:R-:W-:Y:S03]  /*6d7d0*/  STL [R1+0x60], R3 ;  /* 0x0000600301007387 */ /* 0x000fe60000100800 */
[----:B------:R-:W-:Y:S01]  /*6d7e0*/  FFMA.FTZ R11, R10, 1.4426950216293334961, R11 ;  /* 0x3fb8aa3b0a0b7823 */ /* 0x000fe2000001000b */
[----:B------:R0:W-:Y:S03]  /*6d7f0*/  STL [R1+0x5c], R2 ;  /* 0x00005c0201007387 */ /* 0x0001e60000100800 */
[----:B0-----:R-:W-:Y:S01]  /*6d800*/  FADD R2, R4, R11 ;  /* 0x0000000b04027221 */ /* 0x001fe20000000000 */
[----:B------:R-:W-:-:S03]  /*6d810*/  IADD3 R4, PT, PT, R20, -0x3f3504f3, RZ ;  /* 0xc0cafb0d14047810 */ /* 0x000fc60007ffe0ff */
        /* <DEDUP_REMOVED lines=9> */
[C---:B------:R-:W-:Y:S01]  /*6d8b0*/  FFMA.FTZ R11, R10.reuse, R11, 0.20512372255325317383 ;  /* 0x3e520bf40a0b7423 */ /* 0x040fe2000001000b */
[----:B------:R1:W-:Y:S03]  /*6d8c0*/  STL [R1+0x34], R2 ;  /* 0x0000340201007387 */ /* 0x0003e60000100800 */
[----:B------:R-:W-:-:S04]  /*6d8d0*/  FFMA.FTZ R11, R10, R11, -0.24046532809734344482 ;  /* 0xbe763c8b0a0b7423 */ /* 0x000fc8000001000b */
[----:B------:R-:W-:Y:S01]  /*6d8e0*/  FFMA.FTZ R11, R10, R11, 0.28857114911079406738 ;  /* 0x3e93bf990a0b7423 */ /* 0x000fe2000001000b */
[----:B-1----:R-:W-:-:S03]  /*6d8f0*/  FSEL R2, R29, -INF , P2 ;  /* 0xff8000001d027808 */ /* 0x002fc60001000000 */
[C---:B------:R-:W-:Y:S01]  /*6d900*/  FFMA.FTZ R11, R10.reuse, R11, -0.36067417263984680176 ;  /* 0xbeb8aa490a0b7423 */ /* 0x040fe2000001000b */
[C---:B0-----:R-:W-:Y:S01]  /*6d910*/  FMUL R3, R7.reuse, R24 ;  /* 0x0000001807037220 */ /* 0x041fe20000400000 */
[----:B------:R0:W-:Y:S02]  /*6d920*/  STL [R1+0x270], R2 ;  /* 0x0002700201007387 */ /* 0x0001e40000100800 */
[C---:B------:R-:W-:Y:S01]  /*6d930*/  FFMA.FTZ R11, R10.reuse, R11, 0.48089820146560668945 ;  /* 0x3ef6384a0a0b7423 */ /* 0x040fe2000001000b */
[C---:B------:R-:W-:Y:S01]  /*6d940*/  FMUL R13, R7.reuse, R22 ;  /* 0x00000016070d7220 */ /* 0x040fe20000400000 */
[----:B------:R1:W-:Y:S01]  /*6d950*/  STL [R1+0x150], R3 ;  /* 0x0001500301007387 */ /* 0x0003e20000100800 */
[C---:B0-----:R-:W-:Y:S01]  /*6d960*/  FMUL R2, R7.reuse, R23 ;  /* 0x0000001707027220 */ /* 0x041fe20000400000 */
[----:B------:R-:W-:Y:S01]  /*6d970*/  FFMA.FTZ R11, R10, R11, -0.72134751081466674805 ;  /* 0xbf38aa3b0a0b7423 */ /* 0x000fe2000001000b */
[C---:B------:R-:W-:Y:S01]  /*6d980*/  FMUL R5, R7.reuse, R5 ;  /* 0x0000000507057220 */ /* 0x040fe20000400000 */
[----:B-1----:R-:W-:-:S02]  /*6d990*/  FMUL R3, R7, R6 ;  /* 0x0000000607037220 */ /* 0x002fc40000400000 */
[----:B------:R0:W-:Y:S01]  /*6d9a0*/  STL [R1+0x14c], R2 ;  /* 0x00014c0201007387 */ /* 0x0001e20000100800 */
[----:B------:R-:W-:Y:S01]  /*6d9b0*/  FMUL R11, R10, R11 ;  /* 0x0000000b0a0b7220 */ /* 0x000fe20000400000 */
[----:B------:R-:W-:Y:S02]  /*6d9c0*/  ISETP.GE.U32.AND P6, PT, R20, 0x7f800000, PT ;  /* 0x7f8000001400780c */ /* 0x000fe40003fc6070 */
[----:B------:R-:W-:Y:S01]  /*6d9d0*/  STL [R1+0x148], R13 ;  /* 0x0001480d01007387 */ /* 0x000fe20000100800 */
[----:B0-----:R-:W-:-:S03]  /*6d9e0*/  FMUL R2, R7, R12 ;  /* 0x0000000c07027220 */ /* 0x001fc60000400000 */
[----:B------:R0:W-:Y:S01]  /*6d9f0*/  STL [R1+0x144], R3 ;  /* 0x0001440301007387 */ /* 0x0001e20000100800 */
[----:B------:R-:W-:-:S03]  /*6da00*/  FMUL R6, R10, R11 ;  /* 0x0000000b0a067220 */ /* 0x000fc60000400000 */
[----:B------:R1:W-:Y:S04]  /*6da10*/  STL [R1+0x58], R2 ;  /* 0x0000580201007387 */ /* 0x0003e80000100800 */
[----:B------:R3:W-:Y:S01]  /*6da20*/  STL [R1+0x54], R5 ;  /* 0x0000540501007387 */ /* 0x0007e20000100800 */
[C---:B0-----:R-:W-:Y:S01]  /*6da30*/  FMUL R3, R7.reuse, R9 ;  /* 0x0000000907037220 */ /* 0x041fe20000400000 */
[----:B-1----:R-:W-:Y:S01]  /*6da40*/  FMUL R2, R7, R8 ;  /* 0x0000000807027220 */ /* 0x002fe20000400000 */
[----:B------:R-:W-:Y:S02]  /*6da50*/  I2FP.F32.S32 R8, R4 ;  /* 0x0000000400087245 */ /* 0x000fe40000201400 */
[----:B---3--:R-:W-:Y:S01]  /*6da60*/  FSEL R5, RZ, -23, P1 ;  /* 0xc1b80000ff057808 */ /* 0x008fe20000800000 */
[----:B------:R-:W-:Y:S01]  /*6da70*/  FFMA.FTZ R6, R10, 1.4426950216293334961, R6 ;  /* 0x3fb8aa3b0a067823 */ /* 0x000fe20000010006 */
[----:B------:R-:W-:Y:S03]  /*6da80*/  STL [R1+0x50], R3 ;  /* 0x0000500301007387 */ /* 0x000fe60000100800 */
[----:B------:R-:W-:Y:S01]  /*6da90*/  FFMA.FTZ R5, R8, 1.1920928955078125e-07, R5 ;  /* 0x3400000008057823 */ /* 0x000fe20000010005 */
[----:B------:R0:W-:Y:S04]  /*6daa0*/  STL [R1+0x4c], R2 ;  /* 0x00004c0201007387 */ /* 0x0001e80000100800 */
[----:B------:R-:W3:Y:S04]  /*6dab0*/  LDL.LU R8, [R1+0x770] ;  /* 0x0007700001087983 */ /* 0x000ee80000300800 */
[----:B------:R-:W4:Y:S01]  /*6dac0*/  LDL.LU R9, [R1+0x774] ;  /* 0x0007740001097983 */ /* 0x000f220000300800 */
[----:B0-----:R-:W-:Y:S01]  /*6dad0*/  FADD R2, R5, R6 ;  /* 0x0000000605027221 */ /* 0x001fe20000000000 */
[----:B------:R-:W-:-:S02]  /*6dae0*/  @P6 IMAD.MOV.U32 R6, RZ, RZ, 0x7f800000 ;  /* 0x7f800000ff066424 */ /* 0x000fc400078e00ff */
[----:B------:R-:W5:Y:S04]  /*6daf0*/  LDL.LU R10, [R1+0x778] ;  /* 0x00077800010a7983 */ /* 0x000f680000300800 */
[----:B------:R-:W3:Y:S01]  /*6db00*/  LDL.LU R11, [R1+0x77c] ;  /* 0x00077c00010b7983 */ /* 0x000ee20000300800 */
[----:B------:R-:W-:-:S03]  /*6db10*/  @P6 FFMA.FTZ R2, R20, R6, +INF ;  /* 0x7f80000014026423 */ /* 0x000fc60000010006 */
[----:B------:R-:W4:Y:S04]  /*6db20*/  LDL.LU R5, [R1+0x780] ;  /* 0x0007800001057983 */ /* 0x000f280000300800 */
[----:B------:R-:W4:Y:S04]  /*6db30*/  LDL.LU R12, [R1+0x784] ;  /* 0x00078400010c7983 */ /* 0x000f280000300800 */
[----:B------:R-:W4:Y:S04]  /*6db40*/  LDL.LU R13, [R1+0x788] ;  /* 0x00078800010d7983 */ /* 0x000f280000300800 */
[----:B------:R-:W4:Y:S04]  /*6db50*/  LDL.LU R14, [R1+0x78c] ;  /* 0x00078c00010e7983 */ /* 0x000f280000300800 */
[----:B------:R-:W4:Y:S04]  /*6db60*/  LDL.LU R6, [R1+0x7b0] ;  /* 0x0007b00001067983 */ /* 0x000f280000300800 */
[----:B------:R-:W4:Y:S04]  /*6db70*/  LDL.LU R15, [R1+0x7bc] ;  /* 0x0007bc00010f7983 */ /* 0x000f280000300800 */
[----:B------:R0:W-:Y:S02]  /*6db80*/  STL [R1+0x258], R2 ;  /* 0x0002580201007387 */ /* 0x0001e40000100800 */
[----:B0-----:R-:W-:-:S02]  /*6db90*/  FSEL R2, R28, -INF , P5 ;  /* 0xff8000001c027808 */ /* 0x001fc40002800000 */
[----:B--2---:R-:W-:Y:S02]  /*6dba0*/  MOV R7, R16 ;  /* 0x0000001000077202 */ /* 0x004fe40000000f00 */
[----:B------:R-:W-:Y:S01]  /*6dbb0*/  MOV R4, R17 ;  /* 0x0000001100047202 */ /* 0x000fe20000000f00 */
        /* <DEDUP_REMOVED lines=26> */
[----:B------:R-:W-:-:S04]  /*6dd60*/  @!P6 FMUL R15, R15, 16777216 ;  /* 0x4b8000000f0fe820 */ /* 0x000fc80000400000 */
[----:B0-----:R-:W-:Y:S01]  /*6dd70*/  FMUL R2, R25, R15 ;  /* 0x0000000f19027220 */ /* 0x001fe20000400000 */
[----:B--2---:R-:W-:Y:S01]  /*6dd80*/  @P1 FMUL R16, R16, 0.25 ;  /* 0x3e80000010101820 */ /* 0x004fe20000400000 */
[----:B------:R-:W-:-:S03]  /*6dd90*/  @P1 FMUL R17, R17, 0.25 ;  /* 0x3e80000011111820 */ /* 0x000fc60000400000 */
[----:B------:R-:W-:Y:S01]  /*6dda0*/  @!P6 FMUL R16, R16, 16777216 ;  /* 0x4b8000001010e820 */ /* 0x000fe20000400000 */
[----:B------:R-:W-:Y:S01]  /*6ddb0*/  @P1 FMUL R19, R19, 0.25 ;  /* 0x3e80000013131820 */ /* 0x000fe20000400000 */
[----:B------:R-:W-:Y:S01]  /*6ddc0*/  FSETP.GT.AND P1, PT, |R7|, 8.50705917302346158658e+37, PT ;  /* 0x7e8000000700780b */ /* 0x000fe20003f24200 */
[----:B------:R-:W-:Y:S02]  /*6ddd0*/  @!P6 FMUL R17, R17, 16777216 ;  /* 0x4b8000001111e820 */ /* 0x000fe40000400000 */
[----:B------:R-:W-:Y:S01]  /*6dde0*/  @!P6 FMUL R19, R19, 16777216 ;  /* 0x4b8000001313e820 */ /* 0x000fe20000400000 */
[----:B------:R-:W-:Y:S01]  /*6ddf0*/  FSETP.GEU.AND P6, PT, R7, 1.175494350822287508e-38, PT ;  /* 0x008000000700780b */ /* 0x000fe20003fce000 */
[C---:B------:R-:W-:Y:S01]  /*6de00*/  FMUL R16, R25.reuse, R16 ;  /* 0x0000001019107220 */ /* 0x040fe20000400000 */
[----:B------:R-:W-:Y:S02]  /*6de10*/  FMUL R3, R25, R17 ;  /* 0x0000001119037220 */ /* 0x000fe40000400000 */
[----:B------:R-:W-:-:S02]  /*6de20*/  FSEL R21, R21, R7, !P6 ;  /* 0x0000000715157208 */ /* 0x000fc40007000000 */
        /* <DEDUP_REMOVED lines=12> */
[----:B------:R-:W-:Y:S01]  /*6def0*/  STL [R1+0x13c], R16 ;  /* 0x00013c1001007387 */ /* 0x000fe20000100800 */
[----:B------:R-:W-:Y:S01]  /*6df00*/  IADD3 R20, PT, PT, R21, -0x3f3504f3, RZ ;  /* 0xc0cafb0d15147810 */ /* 0x000fe20007ffe0ff */
[----:B------:R-:W-:-:S02]  /*6df10*/  FMUL R15, R25, R19 ;  /* 0x00000013190f7220 */ /* 0x000fc40000400000 */
[----:B------:R0:W-:Y:S01]  /*6df20*/  STL [R1+0x134], R3 ;  /* 0x0001340301007387 */ /* 0x0001e20000100800 */
[----:B------:R-:W-:-:S03]  /*6df30*/  LOP3.LUT R20, R20, 0xff800000, RZ, 0xc0, !PT ;  /* 0xff80000014147812 */ /* 0x000fc600078ec0ff */
[----:B------:R1:W-:Y:S01]  /*6df40*/  STL [R1+0x138], R2 ;  /* 0x0001380201007387 */ /* 0x0003e20000100800 */
[----:B0-----:R-:W-:-:S03]  /*6df50*/  FMUL R3, R25, R14 ;  /* 0x0000000e19037220 */ /* 0x001fc60000400000 */
[----:B------:R-:W-:Y:S01]  /*6df60*/  STL [R1+0x130], R15 ;  /* 0x0001300f01007387 */ /* 0x000fe20000100800 */
[C---:B-1----:R-:W-:Y:S01]  /*6df70*/  FMUL R2, R25.reuse, R13 ;  /* 0x0000000d19027220 */ /* 0x042fe20000400000 */
[C---:B------:R-:W-:Y:S01]  /*6df80*/  FMUL R13, R25.reuse, R11 ;  /* 0x0000000b190d7220 */ /* 0x040fe20000400000 */
[----:B------:R-:W-:Y:S01]  /*6df90*/  FMUL R11, R25, R10 ;  /* 0x0000000a190b7220 */ /* 0x000fe20000400000 */
[----:B------:R-:W-:Y:S01]  /*6dfa0*/  STL [R1+0x48], R3 ;  /* 0x0000480301007387 */ /* 0x000fe20000100800 */
[----:B------:R-:W-:-:S03]  /*6dfb0*/  IADD3 R10, PT, PT, R21, -R20, RZ ;  /* 0x80000014150a7210 */ /* 0x000fc60007ffe0ff */
[----:B------:R0:W-:Y:S02]  /*6dfc0*/  STL [R1+0x44], R2 ;  /* 0x0000440201007387 */ /* 0x0001e40000100800 */
[----:B------:R-:W-:Y:S02]  /*6dfd0*/  FADD R10, R10, -1 ;  /* 0xbf8000000a0a7421 */ /* 0x000fe40000000000 */
[----:B0-----:R-:W2:Y:S04]  /*6dfe0*/  LDL.LU.64 R2, [R1+0xa00] ;  /* 0x000a000001027983 */ /* 0x001ea80000300a00 */
[----:B------:R-:W-:Y:S04]  /*6dff0*/  STL [R1+0x40], R13 ;  /* 0x0000400d01007387 */ /* 0x000fe80000100800 */
[----:B------:R0:W-:Y:S02]  /*6e000*/  STL [R1+0x3c], R11 ;  /* 0x00003c0b01007387 */ /* 0x0001e40000100800 */
        /* <DEDUP_REMOVED lines=30> */
[----:B------:R-:W-:Y:S01]  /*6e1f0*/  FADD R10, R10, -1 ;  /* 0xbf8000000a0a7421 */ /* 0x000fe20000000000 */
[----:B------:R-:W0:Y:S03]  /*6e200*/  MUFU.RCP R7, R7 ;  /* 0x0000000700077308 */ /* 0x000e260000001000 */
[----:B------:R-:W-:-:S04]  /*6e210*/  FFMA.FTZ R11, R10, R0, -0.16845393180847167969 ;  /* 0xbe2c7f300a0b7423 */ /* 0x000fc80000010000 */
[----:B------:R-:W-:-:S04]  /*6e220*/  FFMA.FTZ R11, R10, R11, 0.1716887056827545166 ;  /* 0x3e2fcf2a0a0b7423 */ /* 0x000fc8000001000b */
[----:B------:R-:W-:-:S04]  /*6e230*/  FFMA.FTZ R11, R10, R11, -0.17900948226451873779 ;  /* 0xbe374e430a0b7423 */ /* 0x000fc8000001000b */
[C---:B------:R-:W-:Y:S01]  /*6e240*/  FFMA.FTZ R11, R10.reuse, R11, 0.20512372255325317383 ;  /* 0x3e520bf40a0b7423 */ /* 0x040fe2000001000b */
[----:B------:R1:W-:Y:S03]  /*6e250*/  STL [R1+0x240], R13 ;  /* 0x0002400d01007387 */ /* 0x0003e60000100800 */
[----:B------:R-:W-:Y:S01]  /*6e260*/  FFMA.FTZ R11, R10, R11, -0.24046532809734344482 ;  /* 0xbe763c8b0a0b7423 */ /* 0x000fe2000001000b */
[----:B0-----:R-:W-:-:S03]  /*6e270*/  FMUL R0, R7, R24 ;  /* 0x0000001807007220 */ /* 0x001fc60000400000 */
[----:B------:R-:W-:Y:S01]  /*6e280*/  FFMA.FTZ R11, R10, R11, 0.28857114911079406738 ;  /* 0x3e93bf990a0b7423 */ /* 0x000fe2000001000b */
[----:B-1----:R-:W-:-:S03]  /*6e290*/  FSEL R13, R27, -INF , P0 ;  /* 0xff8000001b0d7808 */ /* 0x002fc60000000000 */
[C---:B------:R-:W-:Y:S02]  /*6e2a0*/  FFMA.FTZ R11, R10.reuse, R11, -0.36067417263984680176 ;  /* 0xbeb8aa490a0b7423 */ /* 0x040fe4000001000b */
[----:B------:R0:W-:Y:S04]  /*6e2b0*/  STL [R1+0x268], R13 ;  /* 0x0002680d01007387 */ /* 0x0001e80000100800 */
[----:B------:R1:W-:Y:S01]  /*6e2c0*/  STL [R1+0x12c], R0 ;  /* 0x00012c0001007387 */ /* 0x0003e20000100800 */
[----:B------:R-:W-:Y:S01]  /*6e2d0*/  FFMA.FTZ R11, R10, R11, 0.48089820146560668945 ;  /* 0x3ef6384a0a0b7423 */ /* 0x000fe2000001000b */
[C---:B0-----:R-:W-:Y:S01]  /*6e2e0*/  FMUL R13, R7.reuse, R23 ;  /* 0x00000017070d7220 */ /* 0x041fe20000400000 */
[----:B-1----:R-:W-:-:S04]  /*6e2f0*/  FMUL R0, R7, R22 ;  /* 0x0000001607007220 */ /* 0x002fc80000400000 */
[----:B------:R-:W-:Y:S01]  /*6e300*/  STL [R1+0x128], R13 ;  /* 0x0001280d01007387 */ /* 0x000fe20000100800 */
[C---:B------:R-:W-:Y:S01]  /*6e310*/  FMUL R6, R7.reuse, R6 ;  /* 0x0000000607067220 */ /* 0x040fe20000400000 */
[----:B------:R-:W-:Y:S02]  /*6e320*/  FFMA.FTZ R11, R10, R11, -0.72134751081466674805 ;  /* 0xbf38aa3b0a0b7423 */ /* 0x000fe4000001000b */
[----:B------:R0:W-:Y:S01]  /*6e330*/  STL [R1+0x11b0], R0 ;  /* 0x0011b00001007387 */ /* 0x0001e20000100800 */
[----:B------:R-:W-:Y:S01]  /*6e340*/  ISETP.GE.U32.AND P6, PT, R18, 0x7f800000, PT ;  /* 0x7f8000001200780c */ /* 0x000fe20003fc6070 */
[----:B------:R-:W-:Y:S02]  /*6e350*/  FMUL R11, R10, R11 ;  /* 0x0000000b0a0b7220 */ /* 0x000fe40000400000 */
[----:B------:R1:W-:Y:S01]  /*6e360*/  STL [R1+0x120], R6 ;  /* 0x0001200601007387 */ /* 0x0003e20000100800 */
[C---:B0-----:R-:W-:Y:S01]  /*6e370*/  FMUL R0, R7.reuse, R12 ;  /* 0x0000000c07007220 */ /* 0x041fe20000400000 */
[----:B------:R-:W-:Y:S01]  /*6e380*/  I2FP.F32.S32 R4, R4 ;  /* 0x0000000400047245 */ /* 0x000fe20000201400 */
[----:B-1----:R-:W-:-:S03]  /*6e390*/  FMUL R6, R7, R5 ;  /* 0x0000000507067220 */ /* 0x002fc60000400000 */
[----:B------:R0:W-:Y:S01]  /*6e3a0*/  STL [R1+0x30], R0 ;  /* 0x0000300001007387 */ /* 0x0001e20000100800 */
[C---:B------:R-:W-:Y:S01]  /*6e3b0*/  FMUL R5, R7.reuse, R9 ;  /* 0x0000000907057220 */ /* 0x040fe20000400000 */
[C---:B------:R-:W-:Y:S02]  /*6e3c0*/  FMUL R11, R10.reuse, R11 ;  /* 0x0000000b0a0b7220 */ /* 0x040fe40000400000 */
[----:B------:R-:W-:Y:S01]  /*6e3d0*/  STL [R1+0x2c], R6 ;  /* 0x00002c0601007387 */ /* 0x000fe20000100800 */
[----:B0-----:R-:W-:Y:S01]  /*6e3e0*/  FMUL R0, R7, R8 ;  /* 0x0000000807007220 */ /* 0x001fe20000400000 */
[----:B------:R-:W-:Y:S02]  /*6e3f0*/  FSEL R8, RZ, -23, P5 ;  /* 0xc1b80000ff087808 */ /* 0x000fe40002800000 */
[----:B------:R0:W-:Y:S01]  /*6e400*/  STL [R1+0x28], R5 ;  /* 0x0000280501007387 */ /* 0x0001e20000100800 */
[----:B------:R-:W-:Y:S01]  /*6e410*/  FFMA.FTZ R11, R10, 1.4426950216293334961, R11 ;  /* 0x3fb8aa3b0a0b7823 */ /* 0x000fe2000001000b */
[----:B------:R-:W-:Y:S01]  /*6e420*/  @P6 MOV R12, 0x7f800000 ;  /* 0x7f800000000c6802 */ /* 0x000fe20000000f00 */
[----:B------:R-:W-:Y:S01]  /*6e430*/  FFMA.FTZ R8, R4, 1.1920928955078125e-07, R8 ;  /* 0x3400000004087823 */ /* 0x000fe20000010008 */
[----:B------:R1:W-:Y:S04]  /*6e440*/  STL [R1+0x24], R0 ;  /* 0x0000240001007387 */ /* 0x0003e80000100800 */
[----:B------:R-:W3:Y:S04]  /*6e450*/  LDL.LU R4, [R1+0x790] ;  /* 0x0007900001047983 */ /* 0x000ee80000300800 */
[----:B0-----:R-:W4:Y:S01]  /*6e460*/  LDL.LU R5, [R1+0x794] ;  /* 0x0007940001057983 */ /* 0x001f220000300800 */
[----:B-1----:R-:W-:-:S03]  /*6e470*/  FADD R0, R8, R11 ;  /* 0x0000000b08007221 */ /* 0x002fc60000000000 */
[----:B------:R-:W5:Y:S01]  /*6e480*/  LDL.LU R9, [R1+0x798] ;  /* 0x0007980001097983 */ /* 0x000f620000300800 */
[----:B------:R-:W-:-:S03]  /*6e490*/  @P6 FFMA.FTZ R0, R18, R12, +INF ;  /* 0x7f80000012006423 */ /* 0x000fc6000001000c */
[----:B------:R-:W3:Y:S04]  /*6e4a0*/  LDL.LU R10, [R1+0x79c] ;  /* 0x00079c00010a7983 */ /* 0x000ee80000300800 */
[----:B------:R-:W4:Y:S04]  /*6e4b0*/  LDL.LU R8, [R1+0x7c0] ;  /* 0x0007c00001087983 */ /* 0x000f280000300800 */
[----:B------:R-:W4:Y:S04]  /*6e4c0*/  LDL.LU R11, [R1+0x7c4] ;  /* 0x0007c400010b7983 */ /* 0x000f280000300800 */
[----:B------:R-:W4:Y:S04]  /*6e4d0*/  LDL.LU R13, [R1+0x7c8] ;  /* 0x0007c800010d7983 */ /* 0x000f280000300800 */
[----:B------:R-:W4:Y:S04]  /*6e4e0*/  LDL.LU R14, [R1+0x7cc] ;  /* 0x0007cc00010e7983 */ /* 0x000f280000300800 */
[----:B------:R-:W4:Y:S04]  /*6e4f0*/  LDL.LU R12, [R1+0x7e0] ;  /* 0x0007e000010c7983 */ /* 0x000f280000300800 */
[----:B------:R-:W4:Y:S04]  /*6e500*/  LDL.LU R15, [R1+0x7ec] ;  /* 0x0007ec00010f7983 */ /* 0x000f280000300800 */
[----:B------:R0:W-:Y:S04]  /*6e510*/  STL [R1+0x230], R0 ;  /* 0x0002300001007387 */ /* 0x0001e80000100800 */
[----:B------:R-:W4:Y:S04]  /*6e520*/  LDL.LU R16, [R1+0x7dc] ;  /* 0x0007dc0001107983 */ /* 0x000f280000300800 */
[----:B------:R-:W4:Y:S01]  /*6e530*/  LDL.LU R17, [R1+0x7d8] ;  /* 0x0007d80001117983 */ /* 0x000f220000300800 */
[----:B0-----:R-:W-:-:S05]  /*6e540*/  FSEL R0, R26, -INF , P3 ;  /* 0xff8000001a007808 */ /* 0x001fca0001800000 */
[----:B------:R0:W-:Y:S04]  /*6e550*/  STL [R1+0x264], R0 ;  /* 0x0002640001007387 */ /* 0x0001e80000100800 */
[----:B------:R-:W4:Y:S01]  /*6e560*/  LDL.LU R20, [R1+0x7e8] ;  /* 0x0007e80001147983 */ /* 0x000f220000300800 */
[----:B------:R-:W-:-:S03]  /*6e570*/  FSETP.NEU.AND P0, PT, R21, RZ, PT ;  /* 0x000000ff1500720b */ /* 0x000fc60003f0d000 */
[----:B------:R-:W4:Y:S04]  /*6e580*/  LDL.LU R21, [R1+0x7e4] ;  /* 0x0007e40001157983 */ /* 0x000f280000300800 */
[----:B------:R-:W4:Y:S04]  /*6e590*/  LDL.LU R22, [R1+0x7d0] ;  /* 0x0007d00001167983 */ /* 0x000f280000300800 */
[----:B------:R-:W4:Y:S01]  /*6e5a0*/  LDL.LU R23, [R1+0x7d4] ;  /* 0x0007d40001177983 */ /* 0x000f220000300800 */
[----:B--2---:R-:W-:-:S04]  /*6e5b0*/  MOV R7, R3 ;  /* 0x0000000300077202 */ /* 0x004fc80000000f00 */
[C---:B------:R-:W-:Y:S02]  /*6e5c0*/  FSETP.GT.AND P5, PT, |R7|.reuse, 8.50705917302346158658e+37, PT ;  /* 0x7e8000000700780b */ /* 0x040fe40003fa4200 */
[C---:B------:R-:W-:Y:S01]  /*6e5d0*/  FSETP.GEU.AND P6, PT, |R7|.reuse, 1.175494350822287508e-38, PT ;  /* 0x008000000700780b */ /* 0x040fe20003fce200 */
[C---:B------:R-:W-:Y:S01]  /*6e5e0*/  FMUL R28, R7.reuse, 8388608 ;  /* 0x4b000000071c7820 */ /* 0x040fe20000400000 */
[----:B------:R-:W-:-:S04]  /*6e5f0*/  FSETP.GEU.AND P3, PT, R7, 1.175494350822287508e-38, PT ;  /* 0x008000000700780b */ /* 0x000fc80003f6e000 */
[----:B------:R-:W-:-:S05]  /*6e600*/  FSEL R28, R28, R7, !P3 ;  /* 0x000000071c1c7208 */ /* 0x000fca0005800000 */
[----:B------:R-:W-:-:S04]  /*6e610*/  @P5 FMUL R7, R7, 0.25 ;  /* 0x3e80000007075820 */ /* 0x000fc80000400000 */
[----:B------:R-:W-:Y:S01]  /*6e620*/  @!P6 FMUL R7, R7, 16777216 ;  /* 0x4b8000000707e820 */ /* 0x000fe20000400000 */
[----:B------:R-:W-:-:S03]  /*6e630*/  IMAD.MOV.U32 R6, RZ, RZ, R2 ;  /* 0x000000ffff067224 */ /* 0x000fc600078e0002 */
[----:B------:R-:W0:Y:S01]  /*6e640*/  MUFU.RCP R24, R7 ;  /* 0x0000000700187308 */ /* 0x000e220000001000 */
[----:B------:R-:W-:Y:S01]  /*6e650*/  FMUL R19, R6, 8388608 ;  /* 0x4b00000006137820 */ /* 0x000fe20000400000 */
[----:B------:R-:W1:Y:S01]  /*6e660*/  S2R R29, SR_TID.X ;  /* 0x00000000001d7919 */ /* 0x000e620000002100 */
        /* <DEDUP_REMOVED lines=8> */
[----:B------:R-:W-:Y:S01]  /*6e6f0*/  @!P6 FMUL R14, R14, 16777216 ;  /* 0x4b8000000e0ee820 */ /* 0x000fe20000400000 */
[----:B------:R-:W-:Y:S01]  /*6e700*/  @P5 FMUL R16, R16, 0.25 ;  /* 0x3e80000010105820 */ /* 0x000fe20000400000 */
[----:B------:R-:W-:-:S03]  /*6e710*/  @P5 FMUL R17, R17, 0.25 ;  /* 0x3e80000011115820 */ /* 0x000fc60000400000 */
[----:B------:R-:W-:Y:S01]  /*6e720*/  @!P6 FMUL R16, R16, 16777216 ;  /* 0x4b8000001010e820 */ /* 0x000fe20000400000 */
[----:B------:R-:W-:Y:S01]  /*6e730*/  @!P6 FMUL R15, R15, 16777216 ;  /* 0x4b8000000f0fe820 */ /* 0x000fe20000400000 */
[----:B------:R-:W-:Y:S01]  /*6e740*/  @!P6 FMUL R17, R17, 16777216 ;  /* 0x4b8000001111e820 */ /* 0x000fe20000400000 */
[----:B------:R-:W-:Y:S01]  /*6e750*/  @P5 FMUL R20, R20, 0.25 ;  /* 0x3e80000014145820 */ /* 0x000fe20000400000 */
[----:B------:R-:W-:-:S03]  /*6e760*/  FSETP.GT.AND P5, PT, |R6|, 8.50705917302346158658e+37, PT ;  /* 0x7e8000000600780b */ /* 0x000fc60003fa4200 */
[----:B------:R-:W-:Y:S01]  /*6e770*/  @!P6 FMUL R20, R20, 16777216 ;  /* 0x4b8000001414e820 */ /* 0x000fe20000400000 */
[----:B------:R-:W-:Y:S01]  /*6e780*/  FSETP.GEU.AND P6, PT, R6, 1.175494350822287508e-38, PT ;  /* 0x008000000600780b */ /* 0x000fe20003fce000 */
[C---:B0-----:R-:W-:Y:S01]  /*6e790*/  FMUL R0, R24.reuse, R16 ;  /* 0x0000001018007220 */ /* 0x041fe20000400000 */
[----:B------:R-:W-:Y:S02]  /*6e7a0*/  FMUL R2, R24, R17 ;  /* 0x0000001118027220 */ /* 0x000fe40000400000 */
        /* <DEDUP_REMOVED lines=13> */
[----:B------:R0:W-:Y:S01]  /*6e880*/  STL [R1+0x11c], R0 ;  /* 0x00011c0001007387 */ /* 0x0001e20000100800 */
[----:B------:R-:W-:-:S02]  /*6e890*/  VIADD R18, R19, 0xc0cafb0d ;  /* 0xc0cafb0d13127836 */ /* 0x000fc40000000000 */
[----:B------:R-:W-:Y:S01]  /*6e8a0*/  FMUL R3, R24, R15 ;  /* 0x0000000f18037220 */ /* 0x000fe20000400000 */
[----:B------:R2:W-:Y:S02]  /*6e8b0*/  STL [R1+0x114], R2 ;  /* 0x0001140201007387 */ /* 0x0005e40000100800 */
[----:B------:R-:W-:Y:S01]  /*6e8c0*/  LOP3.LUT R18, R18, 0xff800000, RZ, 0xc0, !PT ;  /* 0xff80000012127812 */ /* 0x000fe200078ec0ff */
[C---:B0-----:R-:W-:Y:S01]  /*6e8d0*/  FMUL R0, R24.reuse, R20 ;  /* 0x0000001418007220 */ /* 0x041fe20000400000 */
[C---:B--2---:R-:W-:Y:S01]  /*6e8e0*/  FMUL R2, R24.reuse, R14 ;  /* 0x0000000e18027220 */ /* 0x044fe20000400000 */
[----:B------:R-:W-:Y:S04]  /*6e8f0*/  STL [R1+0x118], R3 ;  /* 0x0001180301007387 */ /* 0x000fe80000100800 */
[----:B------:R-:W-:Y:S04]  /*6e900*/  STL [R1+0x122c], R2 ;  /* 0x00122c0201007387 */ /* 0x000fe80000100800 */
[----:B------:R0:W-:Y:S01]  /*6e910*/  STL [R1+0x110], R0 ;  /* 0x0001100001007387 */ /* 0x0001e20000100800 */
[----:B------:R-:W-:Y:S01]  /*6e920*/  MOV R20, 0x3dc6b27f ;  /* 0x3dc6b27f00147802 */ /* 0x000fe20000000f00 */
[----:B0-----:R-:W-:Y:S01]  /*6e930*/  FMUL R0, R24, R10 ;  /* 0x0000000a18007220 */ /* 0x001fe20000400000 */
[----:B------:R-:W-:-:S05]  /*6e940*/  IADD3 R10, PT, PT, R19, -R18, RZ ;  /* 0x80000012130a7210 */ /* 0x000fca0007ffe0ff */
[----:B------:R-:W-:Y:S01]  /*6e950*/  FADD R10, R10, -1 ;  /* 0xbf8000000a0a7421 */ /* 0x000fe20000000000 */
[----:B------:R0:W-:Y:S02]  /*6e960*/  STL [R1+0x1230], R0 ;  /* 0x0012300001007387 */ /* 0x0001e40000100800 */
[----:B0-----:R-:W-:Y:S01]  /*6e970*/  FMUL R0, R24, R9 ;  /* 0x0000000918007220 */ /* 0x001fe20000400000 */
        /* <DEDUP_REMOVED lines=10> */
[----:B------:R-:W-:-:S03]  /*6ea20*/  FMUL R2, R24, R13 ;  /* 0x0000000d18027220 */ /* 0x000fc60000400000 */
[----:B------:R-:W-:Y:S02]  /*6ea30*/  FMUL R13, R10, R9 ;  /* 0x000000090a0d7220 */ /* 0x000fe40000400000 */
[----:B------:R-:W0:Y:S01]  /*6ea40*/  MUFU.RCP R9, R6 ;  /* 0x0000000600097308 */ /* 0x000e220000001000 */
[----:B------:R-:W-:Y:S01]  /*6ea50*/  @!P6 FMUL R23, R23, 16777216 ;  /* 0x4b8000001717e820 */ /* 0x000fe20000400000 */
[----:B------:R-:W-:Y:S01]  /*6ea60*/  @!P6 FMUL R22, R22, 16777216 ;  /* 0x4b8000001616e820 */ /* 0x000fe20000400000 */
[----:B------:R-:W-:Y:S01]  /*6ea70*/  @!P6 FMUL R21, R21, 16777216 ;  /* 0x4b8000001515e820 */ /* 0x000fe20000400000 */
[----:B------:R2:W-:Y:S01]  /*6ea80*/  STL [R1+0x1c], R2 ;  /* 0x00001c0201007387 */ /* 0x0005e20000100800 */
[----:B------:R-:W-:Y:S01]  /*6ea90*/  @!P6 FMUL R12, R12, 16777216 ;  /* 0x4b8000000c0ce820 */ /* 0x000fe20000400000 */
[----:B------:R-:W-:Y:S02]  /*6eaa0*/  @!P6 FMUL R11, R11, 16777216 ;  /* 0x4b8000000b0be820 */ /* 0x000fe40000400000 */
[----:B------:R3:W-:Y:S01]  /*6eab0*/  STL [R1+0x14], R0 ;  /* 0x0000140001007387 */ /* 0x0007e20000100800 */
[----:B------:R-:W-:Y:S01]  /*6eac0*/  @!P6 FMUL R8, R8, 16777216 ;  /* 0x4b8000000808e820 */ /* 0x000fe20000400000 */
[C---:B0-----:R-:W-:Y:S01]  /*6ead0*/  FMUL R3, R9.reuse, R23 ;  /* 0x0000001709037220 */ /* 0x041fe20000400000 */
[C---:B--2---:R-:W-:Y:S01]  /*6eae0*/  FMUL R2, R9.reuse, R22 ;  /* 0x0000001609027220 */ /* 0x044fe20000400000 */
[----:B---3--:R-:W-:-:S03]  /*6eaf0*/  FMUL R0, R9, R21 ;  /* 0x0000001509007220 */ /* 0x008fc60000400000 */
[----:B------:R0:W-:Y:S01]  /*6eb00*/  STL [R1+0x10c], R3 ;  /* 0x00010c0301007387 */ /* 0x0001e20000100800 */
[----:B------:R-:W-:-:S03]  /*6eb10*/  @!P6 FMUL R5, R5, 16777216 ;  /* 0x4b8000000505e820 */ /* 0x000fc60000400000 */
[----:B------:R2:W-:Y:S01]  /*6eb20*/  STL [R1+0x108], R2 ;  /* 0x0001080201007387 */ /* 0x0005e20000100800 */
[----:B------:R-:W-:-:S03]  /*6eb30*/  I2FP.F32.S32 R18, R18 ;  /* 0x0000001200127245 */ /* 0x000fc60000201400 */
[----:B------:R3:W-:Y:S01]  /*6eb40*/  STL [R1+0x104], R0 ;  /* 0x0001040001007387 */ /* 0x0007e20000100800 */
[C---:B0-----:R-:W-:Y:S01]  /*6eb50*/  FMUL R3, R9.reuse, R12 ;  /* 0x0000000c09037220 */ /* 0x041fe20000400000 */
[----:B------:R-:W-:Y:S01]  /*6eb60*/  @!P6 FMUL R4, R4, 16777216 ;  /* 0x4b8000000404e820 */ /* 0x000fe20000400000 */
[----:B--2---:R-:W-:-:S03]  /*6eb70*/  FMUL R2, R9, R11 ;  /* 0x0000000b09027220 */ /* 0x004fc60000400000 */
[----:B------:R-:W-:Y:S01]  /*6eb80*/  STL [R1+0x100], R3 ;  /* 0x0001000301007387 */ /* 0x000fe20000100800 */
[----:B---3--:R-:W-:Y:S01]  /*6eb90*/  FMUL R0, R9, R8 ;  /* 0x0000000809007220 */ /* 0x008fe20000400000 */
[----:B------:R-:W-:Y:S02]  /*6eba0*/  FMUL R6, R10, R13 ;  /* 0x0000000d0a067220 */ /* 0x000fe40000400000 */
[----:B------:R0:W-:Y:S01]  /*6ebb0*/  STL [R1+0x10], R2 ;  /* 0x0000100201007387 */ /* 0x0001e20000100800 */
[----:B------:R-:W-:-:S03]  /*6ebc0*/  FFMA.FTZ R7, R18, 1.1920928955078125e-07, R7 ;  /* 0x3400000012077823 */ /* 0x000fc60000010007 */
[----:B------:R2:W-:Y:S01]  /*6ebd0*/  STL [R1+0x8], R0 ;  /* 0x0000080001007387 */ /* 0x0005e20000100800 */
[----:B------:R-:W-:Y:S01]  /*6ebe0*/  FFMA.FTZ R6, R10, 1.4426950216293334961, R6 ;  /* 0x3fb8aa3b0a067823 */ /* 0x000fe20000010006 */
[C---:B0-----:R-:W-:Y:S01]  /*6ebf0*/  FMUL R2, R9.reuse, R5 ;  /* 0x0000000509027220 */ /* 0x041fe20000400000 */
[----:B--2---:R-:W-:-:S04]  /*6ec00*/  FMUL R0, R9, R4 ;  /* 0x0000000409007220 */ /* 0x004fc80000400000 */
[----:B------:R0:W-:Y:S01]  /*6ec10*/  STL [R1+0xc], R2 ;  /* 0x00000c0201007387 */ /* 0x0001e20000100800 */
[----:B------:R-:W-:-:S03]  /*6ec20*/  FADD R3, R7, R6 ;  /* 0x0000000607037221 */ /* 0x000fc60000000000 */
[----:B------:R1:W-:Y:S04]  /*6ec30*/  STL [R1+0x4], R0 ;  /* 0x0000040001007387 */ /* 0x0003e80000100800 */
[----:B0-----:R-:W2:Y:S04]  /*6ec40*/  LDL.LU R2, [R1+0x384] ;  /* 0x0003840001027983 */ /* 0x001ea80000300800 */
[----:B------:R-:W3:Y:S04]  /*6ec50*/  LDL.LU R7, [R1+0x3d0] ;  /* 0x0003d00001077983 */ /* 0x000ee80000300800 */
[----:B------:R-:W3:Y:S04]  /*6ec60*/  LDL.LU R18, [R1+0x3c8] ;  /* 0x0003c80001127983 */ /* 0x000ee80000300800 */
[----:B------:R-:W4:Y:S01]  /*6ec70*/  LDL.LU R8, [R1+0x2f4] ;  /* 0x0002f40001087983 */ /* 0x000f220000300800 */
[----:B-1----:R-:W-:-:S03]  /*6ec80*/  IMAD.SHL.U32 R0, R29, 0x4, RZ ;  /* 0x000000041d007824 */ /* 0x002fc600078e00ff */
[----:B------:R-:W5:Y:S04]  /*6ec90*/  LDL.LU R9, [R1+0x350] ;  /* 0x0003500001097983 */ /* 0x000f680000300800 */
[----:B------:R-:W5:Y:S04]  /*6eca0*/  LDL.LU R11, [R1+0x2f8] ;  /* 0x0002f800010b7983 */ /* 0x000f680000300800 */
[----:B------:R-:W2:Y:S04]  /*6ecb0*/  LDL.LU R12, [R1+0x358] ;  /* 0x00035800010c7983 */ /* 0x000ea80000300800 */
[----:B------:R-:W2:Y:S04]  /*6ecc0*/  LDL.LU R10, [R1+0x354] ;  /* 0x00035400010a7983 */ /* 0x000ea80000300800 */
[----:B------:R-:W2:Y:S01]  /*6ecd0*/  LDL.LU R21, [R1+0x380] ;  /* 0x0003800001157983 */ /* 0x000ea20000300800 */
[----:B------:R-:W-:-:S03]  /*6ece0*/  SHF.R.U32.HI R4, RZ, 0x1, R29 ;  /* 0x00000001ff047819 */ /* 0x000fc6000001161d */
[----:B------:R-:W2:Y:S01]  /*6ecf0*/  LDL.LU R22, [R1+0x35c] ;  /* 0x00035c0001167983 */ /* 0x000ea20000300800 */
[----:B------:R-:W-:-:S03]  /*6ed00*/  LOP3.LUT R6, R0, 0x380, RZ, 0xc0, !PT ;  /* 0x0000038000067812 */ /* 0x000fc600078ec0ff */
[----:B------:R-:W2:Y:S04]  /*6ed10*/  LDL.LU R23, [R1+0x2b4] ;  /* 0x0002b40001177983 */ /* 0x000ea80000300800 */
[----:B------:R-:W2:Y:S04]  /*6ed20*/  LDL.LU R13, [R1+0x29c] ;  /* 0x00029c00010d7983 */ /* 0x000ea80000300800 */
[----:B------:R-:W2:Y:S01]  /*6ed30*/  LDL.LU R24, [R1+0x2b8] ;  /* 0x0002b80001187983 */ /* 0x000ea20000300800 */
[----:B------:R-:W-:-:S03]  /*6ed40*/  LOP3.LUT R4, R4, 0xc, RZ, 0xc0, !PT ;  /* 0x0000000c04047812 */ /* 0x000fc600078ec0ff */
[----:B------:R-:W2:Y:S04]  /*6ed50*/  LDL.LU R0, [R1+0x2b0] ;  /* 0x0002b00001007983 */ /* 0x000ea80000300800 */
[----:B------:R-:W2:Y:S04]  /*6ed60*/  LDL.LU R14, [R1+0x2c4] ;  /* 0x0002c400010e7983 */ /* 0x000ea80000300800 */
[----:B------:R-:W2:Y:S04]  /*6ed70*/  LDL.LU R15, [R1+0x2bc] ;  /* 0x0002bc00010f7983 */ /* 0x000ea80000300800 */
[----:B------:R-:W2:Y:S01]  /*6ed80*/  LDL.LU R17, [R1+0x2c8] ;  /* 0x0002c80001117983 */ /* 0x000ea20000300800 */
[----:B------:R-:W-:-:S03]  /*6ed90*/  IADD3 R4, PT, PT, R4, UR7, R6 ;  /* 0x0000000704047c10 */ /* 0x000fc6000fffe006 */
[----:B------:R-:W2:Y:S04]  /*6eda0*/  LDL.LU R16, [R1+0x2c0] ;  /* 0x0002c00001107983 */ /* 0x000ea80000300800 */
[----:B------:R-:W2:Y:S04]  /*6edb0*/  LDL.LU R26, [R1+0x224] ;  /* 0x00022400011a7983 */ /* 0x000ea80000300800 */
[----:B------:R-:W2:Y:S04]  /*6edc0*/  LDL.LU R27, [R1+0x220] ;  /* 0x00022000011b7983 */ /* 0x000ea80000300800 */
[----:B------:R-:W2:Y:S04]  /*6edd0*/  LDL.LU R25, [R1+0x22c] ;  /* 0x00022c0001197983 */ /* 0x000ea80000300800 */
[----:B------:R-:W2:Y:S01]  /*6ede0*/  LDL.LU R6, [R1+0x388] ;  /* 0x0003880001067983 */ /* 0x000ea20000300800 */
[----:B------:R-:W-:-:S02]  /*6edf0*/  ISETP.GE.U32.AND P6, PT, R19, 0x7f800000, PT ;  /* 0x7f8000001300780c */ /* 0x000fc40003fc6070 */
[----:B------:R-:W-:-:S04]  /*6ee00*/  SHF.L.U32 R29, R29, 0x4, RZ ;  /* 0x000000041d1d7819 */ /* 0x000fc800000006ff */
[----:B------:R-:W-:-:S07]  /*6ee10*/  LOP3.LUT R29, R29, 0x70, RZ, 0xc0, !PT ;  /* 0x000000701d1d7812 */ /* 0x000fce00078ec0ff */
[----:B------:R-:W-:Y:S01]  /*6ee20*/  @P6 MOV R5, 0x7f800000 ;  /* 0x7f80000000056802 */ /* 0x000fe20000000f00 */
[----:B------:R-:W-:Y:S01]  /*6ee30*/  IMAD.IADD R4, R29, 0x1, R4 ;  /* 0x000000011d047824 */ /* 0x000fe200078e0204 */
[----:B------:R-:W-:-:S03]  /*6ee40*/  IADD3 R29, PT, PT, R28, -0x3f3504f3, RZ ;  /* 0xc0cafb0d1c1d7810 */ /* 0x000fc60007ffe0ff */
[C---:B------:R-:W-:Y:S01]  /*6ee50*/  @P6 FFMA.FTZ R3, R19.reuse, R5, +INF ;  /* 0x7f80000013036423 */ /* 0x040fe20000010005 */
[----:B------:R-:W-:Y:S02]  /*6ee60*/  FSEL R5, RZ, -23, P3 ;  /* 0xc1b80000ff057808 */ /* 0x000fe40001800000 */
[----:B------:R-:W-:Y:S02]  /*6ee70*/  FSETP.NEU.AND P3, PT, R19, RZ, PT ;  /* 0x000000ff1300720b */ /* 0x000fe40003f6d000 */
[----:B------:R0:W-:Y:S01]  /*6ee80*/  STL [R1+0x20c], R3 ;  /* 0x00020c0301007387 */ /* 0x0001e20000100800 */
[----:B------:R-:W-:-:S03]  /*6ee90*/  LOP3.LUT R29, R29, 0xff800000, RZ, 0xc0, !PT ;  /* 0xff8000001d1d7812 */ /* 0x000fc600078ec0ff */
[----:B0-----:R-:W4:Y:S04]  /*6eea0*/  LDL.LU R3, [R1+0x126c] ;  /* 0x00126c0001037983 */ /* 0x001f280000300800 */
[----:B------:R-:W4:Y:S04]  /*6eeb0*/  LDL.LU R19, [R1+0x3c4] ;  /* 0x0003c40001137983 */ /* 0x000f280000300800 */
[----:B------:R2:W-:Y:S04]  /*6eec0*/  STL [R1+0x260], R4 ;  /* 0x0002600401007387 */ /* 0x0005e80000100800 */
[----:B------:R0:W-:Y:S01]  /*6eed0*/  STL [R1+0x1234], R28 ;  /* 0x0012341c01007387 */ /* 0x0001e20000100800 */
[----:B--2---:R-:W-:-:S02]  /*6eee0*/  F2FP.BF16.F32.PACK_AB R4, R6, R2 ;  /* 0x000000020604723e */ /* 0x004fc400000010ff */
[-C--:B------:R-:W-:Y:S02]  /*6eef0*/  I2FP.F32.S32 R6, R29.reuse ;  /* 0x0000001d00067245 */ /* 0x080fe40000201400 */
[----:B------:R-:W-:Y:S02]  /*6ef00*/  IADD3 R29, PT, PT, R28, -R29, RZ ;  /* 0x8000001d1c1d7210 */ /* 0x000fe40007ffe0ff */
[----:B0-----:R-:W2:Y:S01]  /*6ef10*/  LDL.LU R28, [R1+0x2fc] ;  /* 0x0002fc00011c7983 */ /* 0x001ea20000300800 */
[----:B------:R-:W-:-:S03]  /*6ef20*/  FFMA.FTZ R2, R6, 1.1920928955078125e-07, R5 ;  /* 0x3400000006027823 */ /* 0x000fc60000010005 */
[----:B------:R-:W2:Y:S04]  /*6ef30*/  LDL.LU R5, [R1+0x38c] ;  /* 0x00038c0001057983 */ /* 0x000ea80000300800 */
[----:B------:R-:W2:Y:S01]  /*6ef40*/  LDL.LU R6, [R1+0x3cc] ;  /* 0x0003cc0001067983 */ /* 0x000ea20000300800 */
[----:B---3--:R-:W-:Y:S02]  /*6ef50*/  F2FP.BF16.F32.PACK_AB R7, R7, R18 ;  /* 0x000000120707723e */ /* 0x008fe400000010ff */
[----:B------:R-:W-:Y:S01]  /*6ef60*/  F2FP.BF16.F32.PACK_AB R14, R14, R15 ;  /* 0x0000000f0e0e723e */ /* 0x000fe200000010ff */
[----:B------:R0:W-:Y:S01]  /*6ef70*/  STL [R1+0x1238], R2 ;  /* 0x0012380201007387 */ /* 0x0001e20000100800 */
[----:B------:R-:W-:Y:S02]  /*6ef80*/  F2FP.BF16.F32.PACK_AB R15, R17, R16 ;  /* 0x00000010110f723e */ /* 0x000fe400000010ff */
[----:B-----5:R-:W-:-:S02]  /*6ef90*/  F2FP.BF16.F32.PACK_AB R9, R9, R11 ;  /* 0x0000000b0909723e */ /* 0x020fc400000010ff */
[----:B------:R-:W-:Y:S01]  /*6efa0*/  F2FP.BF16.F32.PACK_AB R11, R21, R22 ;  /* 0x00000016150b723e */ /* 0x000fe200000010ff */
[----:B0-----:R-:W3:Y:S04]  /*6efb0*/  LDL.LU R2, [R1+0x3b4] ;  /* 0x0003b40001027983 */ /* 0x001ee80000300800 */
[----:B------:R-:W5:Y:S01]  /*6efc0*/  LDL.LU R18, [R1+0x248] ;  /* 0x0002480001127983 */ /* 0x000f620000300800 */
[----:B----4-:R-:W-:Y:S02]  /*6efd0*/  F2FP.BF16.F32.PACK_AB R17, R25, R3 ;  /* 0x000000031911723e */ /* 0x010fe400000010ff */
[----:B--2---:R-:W-:Y:S02]  /*6efe0*/  F2FP.BF16.F32.PACK_AB R6, R6, R19 ;  /* 0x000000130606723e */ /* 0x004fe400000010ff */
[----:B------:R-:W2:Y:S04]  /*6eff0*/  LDL.LU R19, [R1+0x24c] ;  /* 0x00024c0001137983 */ /* 0x000ea80000300800 */
[----:B------:R-:W5:Y:S04]  /*6f000*/  LDL.LU R3, [R1+0x1268] ;  /* 0x0012680001037983 */ /* 0x000f680000300800 */
[----:B------:R-:W4:Y:S04]  /*6f010*/  LDL.LU R21, [R1+0x1e0] ;  /* 0x0001e00001157983 */ /* 0x000f280000300800 */
[----:B----4-:R0:W-:Y:S04]  /*6f020*/  STL [R1+0x125c], R21 ;  /* 0x00125c1501007387 */ /* 0x0101e80000100800 */
[----:B0-----:R-:W4:Y:S04]  /*6f030*/  LDL.LU R21, [R1+0x1e4] ;  /* 0x0001e40001157983 */ /* 0x001f280000300800 */
[----:B------:R-:W2:Y:S01]  /*6f040*/  LDL.LU R22, [R1+0x1fc] ;  /* 0x0001fc0001167983 */ /* 0x000ea20000300800 */
[----:B------:R-:W-:-:S02]  /*6f050*/  F2FP.BF16.F32.PACK_AB R10, R12, R10 ;  /* 0x0000000a0c0a723e */ /* 0x000fc400000010ff */
[----:B------:R-:W-:Y:S01]  /*6f060*/  F2FP.BF16.F32.PACK_AB R12, R23, R13 ;  /* 0x0000000d170c723e */ /* 0x000fe200000010ff */
[----:B--2---:R0:W-:Y:S04]  /*6f070*/  STL [R1+0x1258], R22 ;  /* 0x0012581601007387 */ /* 0x0041e80000100800 */
[----:B0-----:R-:W2:Y:S04]  /*6f080*/  LDL.LU R22, [R1+0x1e8] ;  /* 0x0001e80001167983 */ /* 0x001ea80000300800 */
[----:B------:R-:W2:Y:S01]  /*6f090*/  LDL.LU R23, [R1+0x200] ;  /* 0x0002000001177983 */ /* 0x000ea20000300800 */
[----:B------:R-:W-:-:S02]  /*6f0a0*/  F2FP.BF16.F32.PACK_AB R13, R24, R0 ;  /* 0x00000000180d723e */ /* 0x000fc400000010ff */
[----:B------:R-:W-:Y:S02]  /*6f0b0*/  F2FP.BF16.F32.PACK_AB R16, R26, R27 ;  /* 0x0000001b1a10723e */ /* 0x000fe400000010ff */
[----:B---3--:R-:W-:Y:S02]  /*6f0c0*/  F2FP.BF16.F32.PACK_AB R5, R2, R5 ;  /* 0x000000050205723e */ /* 0x008fe400000010ff */
[----:B------:R-:W-:Y:S02]  /*6f0d0*/  F2FP.BF16.F32.PACK_AB R8, R28, R8 ;  /* 0x000000081c08723e */ /* 0x000fe400000010ff */
[----:B-----5:R-:W-:Y:S01]  /*6f0e0*/  F2FP.BF16.F32.PACK_AB R18, R3, R18 ;  /* 0x000000120312723e */ /* 0x020fe200000010ff */
[----:B--2---:R0:W-:Y:S04]  /*6f0f0*/  STL [R1+0x1254], R23 ;  /* 0x0012541701007387 */ /* 0x0041e80000100800 */
[----:B0-----:R-:W2:Y:S04]  /*6f100*/  LDL.LU R23, [R1+0x204] ;  /* 0x0002040001177983 */ /* 0x001ea80000300800 */
[----:B------:R-:W3:Y:S04]  /*6f110*/  LDL.LU R24, [R1+0xec] ;  /* 0x0000ec0001187983 */ /* 0x000ee80000300800 */
[----:B------:R-:W5:Y:S04]  /*6f120*/  LDL.LU R25, [R1+0xf4] ;  /* 0x0000f40001197983 */ /* 0x000f680000300800 */
[----:B------:R-:W2:Y:S04]  /*6f130*/  LDL.LU R26, [R1+0xfc] ;  /* 0x0000fc00011a7983 */ /* 0x000ea80000300800 */
[----:B------:R-:W2:Y:S04]  /*6f140*/  LDL.LU R27, [R1+0x140] ;  /* 0x00014000011b7983 */ /* 0x000ea80000300800 */
[----:B------:R-:W2:Y:S04]  /*6f150*/  LDL.LU R2, [R1+0xb0] ;  /* 0x0000b00001027983 */ /* 0x000ea80000300800 */
[----:B------:R-:W2:Y:S04]  /*6f160*/  LDL.LU R28, [R1+0xc4] ;  /* 0x0000c400011c7983 */ /* 0x000ea80000300800 */
[----:B------:R-:W2:Y:S04]  /*6f170*/  LDL.LU R0, [R1+0xbc] ;  /* 0x0000bc0001007983 */ /* 0x000ea80000300800 */
[----:B------:R-:W2:Y:S01]  /*6f180*/  LDL.LU R3, [R1+0x1264] ;  /* 0x0012640001037983 */ /* 0x000ea20000300800 */
[----:B------:R-:W-:-:S04]  /*6f190*/  FADD R29, R29, -1 ;  /* 0xbf8000001d1d7421 */ /* 0x000fc80000000000 */
[----:B------:R-:W-:Y:S01]  /*6f1a0*/  FFMA.FTZ R20, R29, R20, -0.16845393180847167969 ;  /* 0xbe2c7f301d147423 */ /* 0x000fe20000010014 */
[----:B--2---:R-:W-:Y:S02]  /*6f1b0*/  F2FP.BF16.F32.PACK_AB R19, R3, R19 ;  /* 0x000000130313723e */ /* 0x004fe400000010ff */
[----:B------:R-:W2:Y:S01]  /*6f1c0*/  LDL.LU R3, [R1+0x1260] ;  /* 0x0012600001037983 */ /* 0x000ea20000300800 */
[----:B------:R-:W-:-:S04]  /*6f1d0*/  FFMA.FTZ R20, R29, R20, 0.1716887056827545166 ;  /* 0x3e2fcf2a1d147423 */ /* 0x000fc80000010014 */
[----:B------:R-:W-:-:S04]  /*6f1e0*/  FFMA.FTZ R20, R29, R20, -0.17900948226451873779 ;  /* 0xbe374e431d147423 */ /* 0x000fc80000010014 */
[C---:B------:R-:W-:Y:S01]  /*6f1f0*/  FFMA.FTZ R20, R29.reuse, R20, 0.20512372255325317383 ;  /* 0x3e520bf41d147423 */ /* 0x040fe20000010014 */
[----:B--2---:R0:W-:Y:S04]  /*6f200*/  STSM.16.M88.4 [R3+0x300], R4 ;  /* 0x0003000403007844 */ /* 0x0041e80000000200 */
[----:B------:R1:W-:Y:S04]  /*6f210*/  STSM.16.M88.4 [R3+0x400], R8 ;  /* 0x0004000803007844 */ /* 0x0003e80000000200 */
[----:B------:R2:W-:Y:S04]  /*6f220*/  STSM.16.M88.4 [R3+0x500], R12 ;  /* 0x0005000c03007844 */ /* 0x0005e80000000200 */
[----:B0-----:R-:W3:Y:S04]  /*6f230*/  LDL.LU R5, [R1+0xd0] ;  /* 0x0000d00001057983 */ /* 0x001ee80000300800 */
[----:B------:R-:W3:Y:S04]  /*6f240*/  LDL.LU R6, [R1+0xdc] ;  /* 0x0000dc0001067983 */ /* 0x000ee80000300800 */
[----:B------:R-:W3:Y:S04]  /*6f250*/  LDL.LU R7, [R1+0xe4] ;  /* 0x0000e40001077983 */ /* 0x000ee80000300800 */
[----:B-1----:R-:W3:Y:S04]  /*6f260*/  LDL.LU R11, [R1+0x1c8] ;  /* 0x0001c800010b7983 */ /* 0x002ee80000300800 */
[----:B------:R-:W3:Y:S04]  /*6f270*/  LDL.LU R8, [R1+0xb4] ;  /* 0x0000b40001087983 */ /* 0x000ee80000300800 */
[----:B------:R-:W3:Y:S04]  /*6f280*/  LDL.LU R9, [R1+0xac] ;  /* 0x0000ac0001097983 */ /* 0x000ee80000300800 */
[----:B------:R-:W3:Y:S01]  /*6f290*/  LDL.LU R10, [R1+0xb8] ;  /* 0x0000b800010a7983 */ /* 0x000ee20000300800 */
[----:B------:R-:W-:-:S03]  /*6f2a0*/  FFMA.FTZ R4, R29, R20, -0.24046532809734344482 ;  /* 0xbe763c8b1d047423 */ /* 0x000fc60000010014 */
[----:B--2---:R-:W2:Y:S04]  /*6f2b0*/  LDL.LU R12, [R1+0xf0] ;  /* 0x0000f000010c7983 */ /* 0x004ea80000300800 */
[----:B------:R-:W2:Y:S04]  /*6f2c0*/  LDL.LU R13, [R1+0xd8] ;  /* 0x0000d800010d7983 */ /* 0x000ea80000300800 */
[----:B------:R-:W2:Y:S04]  /*6f2d0*/  LDL.LU R14, [R1+0xe0] ;  /* 0x0000e000010e7983 */ /* 0x000ea80000300800 */
[----:B------:R-:W2:Y:S04]  /*6f2e0*/  LDL.LU R15, [R1+0xe8] ;  /* 0x0000e800010f7983 */ /* 0x000ea80000300800 */
[----:B------:R-:W4:Y:S04]  /*6f2f0*/  LDL.LU R20, [R1+0x1dc] ;  /* 0x0001dc0001147983 */ /* 0x000f280000300800 */
[----:B------:R0:W-:Y:S04]  /*6f300*/  STSM.16.M88.4 [R3+0x600], R16 ;  /* 0x0006001003007844 */ /* 0x0001e80000000200 */
[----:B0-----:R-:W5:Y:S04]  /*6f310*/  LDL.LU R16, [R1+0xf8] ;  /* 0x0000f80001107983 */ /* 0x001f680000300800 */
[----:B------:R-:W2:Y:S04]  /*6f320*/  LDL.LU R17, [R1+0x1c4] ;  /* 0x0001c40001117983 */ /* 0x000ea80000300800 */
[----:B------:R-:W2:Y:S04]  /*6f330*/  LDL.LU R18, [R1+0xd4] ;  /* 0x0000d40001127983 */ /* 0x000ea80000300800 */
[----:B------:R-:W2:Y:S04]  /*6f340*/  LDL.LU R19, [R1+0xcc] ;  /* 0x0000cc0001137983 */ /* 0x000ea80000300800 */
[----:B------:R0:W-:Y:S04]  /*6f350*/  STL [R1+0x1250], R3 ;  /* 0x0012500301007387 */ /* 0x0001e80000100800 */
[----:B0-----:R-:W2:Y:S01]  /*6f360*/  LDL.LU R3, [R1+0x208] ;  /* 0x0002080001037983 */ /* 0x001ea20000300800 */
[----:B----4-:R-:W-:-:S03]  /*6f370*/  F2FP.BF16.F32.PACK_AB R20, R21, R20 ;  /* 0x000000141514723e */ /* 0x010fc600000010ff */
[----:B------:R-:W4:Y:S02]  /*6f380*/  LDL.LU R21, [R1+0x125c] ;  /* 0x00125c0001157983 */ /* 0x000f240000300800 */
[----:B----4-:R-:W-:Y:S02]  /*6f390*/  F2FP.BF16.F32.PACK_AB R21, R22, R21 ;  /* 0x000000151615723e */ /* 0x010fe400000010ff */
[----:B------:R-:W4:Y:S02]  /*6f3a0*/  LDL.LU R22, [R1+0x1258] ;  /* 0x0012580001167983 */ /* 0x000f240000300800 */
[----:B----4-:R-:W-:Y:S02]  /*6f3b0*/  F2FP.BF16.F32.PACK_AB R22, R23, R22 ;  /* 0x000000161716723e */ /* 0x010fe400000010ff */
[----:B------:R-:W4:Y:S01]  /*6f3c0*/  LDL.LU R23, [R1+0x1254] ;  /* 0x0012540001177983 */ /* 0x000f220000300800 */
[----:B---3--:R-:W-:Y:S02]  /*6f3d0*/  F2FP.BF16.F32.PACK_AB R27, R11, R27 ;  /* 0x0000001b0b1b723e */ /* 0x008fe400000010ff */
[----:B--2---:R-:W-:-:S02]  /*6f3e0*/  F2FP.BF16.F32.PACK_AB R5, R13, R5 ;  /* 0x000000050d05723e */ /* 0x004fc400000010ff */
[----:B----4-:R-:W-:Y:S02]  /*6f3f0*/  F2FP.BF16.F32.PACK_AB R23, R3, R23 ;  /* 0x000000170317723e */ /* 0x010fe400000010ff */
[----:B------:R-:W2:Y:S04]  /*6f400*/  LDL.LU R3, [R1+0xc8] ;  /* 0x0000c80001037983 */ /* 0x000ea80000300800 */
[----:B------:R-:W2:Y:S04]  /*6f410*/  LDL.LU R11, [R1+0xc0] ;  /* 0x0000c000010b7983 */ /* 0x000ea80000300800 */
[----:B------:R-:W3:Y:S01]  /*6f420*/  LDL.LU R13, [R1+0x90] ;  /* 0x00009000010d7983 */ /* 0x000ee20000300800 */
[----:B------:R-:W-:-:S03]  /*6f430*/  F2FP.BF16.F32.PACK_AB R6, R14, R6 ;  /* 0x000000060e06723e */ /* 0x000fc600000010ff */
[----:B---3--:R0:W-:Y:S04]  /*6f440*/  STL [R1+0x124c], R13 ;  /* 0x00124c0d01007387 */ /* 0x0081e80000100800 */
[----:B0-----:R-:W3:Y:S04]  /*6f450*/  LDL.LU R13, [R1+0x94] ;  /* 0x00009400010d7983 */ /* 0x001ee80000300800 */
[----:B------:R-:W4:Y:S01]  /*6f460*/  LDL.LU R14, [R1+0x9c] ;  /* 0x00009c00010e7983 */ /* 0x000f220000300800 */
[----:B------:R-:W-:-:S03]  /*6f470*/  F2FP.BF16.F32.PACK_AB R7, R15, R7 ;  /* 0x000000070f07723e */ /* 0x000fc600000010ff */
[----:B----4-:R0:W-:Y:S04]  /*6f480*/  STL [R1+0x1248], R14 ;  /* 0x0012480e01007387 */ /* 0x0101e80000100800 */
[----:B0-----:R-:W4:Y:S04]  /*6f490*/  LDL.LU R14, [R1+0x98] ;  /* 0x00009800010e7983 */ /* 0x001f280000300800 */
[----:B------:R-:W2:Y:S01]  /*6f4a0*/  LDL.LU R15, [R1+0xa0] ;  /* 0x0000a000010f7983 */ /* 0x000ea20000300800 */
[----:B-----5:R-:W-:-:S03]  /*6f4b0*/  F2FP.BF16.F32.PACK_AB R25, R16, R25 ;  /* 0x000000191019723e */ /* 0x020fc600000010ff */
[----:B--2---:R0:W-:Y:S04]  /*6f4c0*/  STL [R1+0x1244], R15 ;  /* 0x0012440f01007387 */ /* 0x0041e80000100800 */
[----:B0-----:R-:W2:Y:S04]  /*6f4d0*/  LDL.LU R15, [R1+0xa4] ;  /* 0x0000a400010f7983 */ /* 0x001ea80000300800 */
[----:B------:R-:W5:Y:S01]  /*6f4e0*/  LDL.LU R16, [R1+0x6c] ;  /* 0x00006c0001107983 */ /* 0x000f620000300800 */
[----:B------:R-:W-:Y:S02]  /*6f4f0*/  F2FP.BF16.F32.PACK_AB R8, R8, R9 ;  /* 0x000000090808723e */ /* 0x000fe400000010ff */
[----:B------:R-:W-:Y:S01]  /*6f500*/  F2FP.BF16.F32.PACK_AB R9, R10, R2 ;  /* 0x000000020a09723e */ /* 0x000fe200000010ff */
[----:B-----5:R0:W-:Y:S04]  /*6f510*/  STL [R1+0x1240], R16 ;  /* 0x0012401001007387 */ /* 0x0201e80000100800 */
[----:B0-----:R-:W5:Y:S04]  /*6f520*/  LDL.LU R16, [R1+0xa8] ;  /* 0x0000a80001107983 */ /* 0x001f680000300800 */
[----:B------:R-:W2:Y:S01]  /*6f530*/  LDL.LU R2, [R1+0x78] ;  /* 0x0000780001027983 */ /* 0x000ea20000300800 */
[----:B------:R-:W-:Y:S01]  /*6f540*/  FFMA.FTZ R4, R29, R4, 0.28857114911079406738 ;  /* 0x3e93bf991d047423 */ /* 0x000fe20000010004 */
[----:B------:R-:W-:-:S02]  /*6f550*/  F2FP.BF16.F32.PACK_AB R24, R12, R24 ;  /* 0x000000180c18723e */ /* 0x000fc400000010ff */
[----:B------:R-:W-:Y:S01]  /*6f560*/  F2FP.BF16.F32.PACK_AB R26, R17, R26 ;  /* 0x0000001a111a723e */ /* 0x000fe200000010ff */
[----:B------:R-:W-:Y:S01]  /*6f570*/  FFMA.FTZ R12, R29, R4, -0.36067417263984680176 ;  /* 0xbeb8aa491d0c7423 */ /* 0x000fe20000010004 */
[----:B------:R-:W-:Y:S02]  /*6f580*/  F2FP.BF16.F32.PACK_AB R10, R28, R0 ;  /* 0x000000001c0a723e */ /* 0x000fe400000010ff */
[----:B------:R-:W-:Y:S02]  /*6f590*/  F2FP.BF16.F32.PACK_AB R4, R18, R19 ;  /* 0x000000131204723e */ /* 0x000fe400000010ff */
[----:B------:R-:W-:Y:S01]  /*6f5a0*/  F2FP.BF16.F32.PACK_AB R11, R3, R11 ;  /* 0x0000000b030b723e */ /* 0x000fe200000010ff */
[----:B--2---:R0:W-:Y:S04]  /*6f5b0*/  STL [R1+0x123c], R2 ;  /* 0x00123c0201007387 */ /* 0x0041e80000100800 */
[----:B0-----:R-:W2:Y:S04]  /*6f5c0*/  LDL.LU R2, [R1+0x74] ;  /* 0x0000740001027983 */ /* 0x001ea80000300800 */
[----:B------:R-:W2:Y:S04]  /*6f5d0*/  LDL.LU R17, [R1+0x70] ;  /* 0x0000700001117983 */ /* 0x000ea80000300800 */
[----:B------:R-:W2:Y:S04]  /*6f5e0*/  LDL.LU R28, [R1+0x84] ;  /* 0x00008400011c7983 */ /* 0x000ea80000300800 */
[----:B------:R-:W2:Y:S04]  /*6f5f0*/  LDL.LU R18, [R1+0x7c] ;  /* 0x00007c0001127983 */ /* 0x000ea80000300800 */
[----:B------:R-:W2:Y:S04]  /*6f600*/  LDL.LU R0, [R1+0x88] ;  /* 0x0000880001007983 */ /* 0x000ea80000300800 */
[----:B------:R-:W2:Y:S04]  /*6f610*/  LDL.LU R19, [R1+0x80] ;  /* 0x0000800001137983 */ /* 0x000ea80000300800 */
[----:B------:R-:W2:Y:S01]  /*6f620*/  LDL.LU R3, [R1+0x1250] ;  /* 0x0012500001037983 */ /* 0x000ea20000300800 */
[----:B------:R-:W-:-:S04]  /*6f630*/  FFMA.FTZ R12, R29, R12, 0.48089820146560668945 ;  /* 0x3ef6384a1d0c7423 */ /* 0x000fc8000001000c */
[----:B------:R-:W-:-:S04]  /*6f640*/  FFMA.FTZ R12, R29, R12, -0.72134751081466674805 ;  /* 0xbf38aa3b1d0c7423 */ /* 0x000fc8000001000c */
[----:B------:R-:W-:-:S04]  /*6f650*/  FMUL R12, R29, R12 ;  /* 0x0000000c1d0c7220 */ /* 0x000fc80000400000 */
[----:B------:R-:W-:-:S04]  /*6f660*/  FMUL R12, R29, R12 ;  /* 0x0000000c1d0c7220 */ /* 0x000fc80000400000 */
[----:B------:R-:W-:Y:S01]  /*6f670*/  FFMA.FTZ R29, R29, 1.4426950216293334961, R12 ;  /* 0x3fb8aa3b1d1d7823 */ /* 0x000fe2000001000c */
[----:B--2---:R0:W-:Y:S04]  /*6f680*/  STSM.16.M88.4 [R3+0x700], R20 ;  /* 0x0007001403007844 */ /* 0x0041e80000000200 */
[----:B------:R1:W-:Y:S04]  /*6f690*/  STSM.16.M88.4 [R3+0x800], R24 ;  /* 0x0008001803007844 */ /* 0x0003e80000000200 */
[----:B------:R2:W-:Y:S04]  /*6f6a0*/  STSM.16.M88.4 [R3+0x900], R4 ;  /* 0x0009000403007844 */ /* 0x0005e80000000200 */
[----:B0-----:R-:W3:Y:S04]  /*6f6b0*/  LDL.LU R20, [R1+0x24] ;  /* 0x0000240001147983 */ /* 0x001ee80000300800 */
[----:B------:R-:W3:Y:S04]  /*6f6c0*/  LDL.LU R21, [R1+0x28] ;  /* 0x0000280001157983 */ /* 0x000ee80000300800 */
[----:B------:R-:W3:Y:S04]  /*6f6d0*/  LDL.LU R22, [R1+0x3c] ;  /* 0x00003c0001167983 */ /* 0x000ee80000300800 */
[----:B------:R-:W3:Y:S04]  /*6f6e0*/  LDL.LU R23, [R1+0x40] ;  /* 0x0000400001177983 */ /* 0x000ee80000300800 */
[----:B-1----:R-:W3:Y:S04]  /*6f6f0*/  LDL.LU R24, [R1+0x4] ;  /* 0x0000040001187983 */ /* 0x002ee80000300800 */
[----:B------:R-:W3:Y:S04]  /*6f700*/  LDL.LU R25, [R1+0xc] ;  /* 0x00000c0001197983 */ /* 0x000ee80000300800 */
[----:B------:R-:W3:Y:S04]  /*6f710*/  LDL.LU R26, [R1+0x1c] ;  /* 0x00001c00011a7983 */ /* 0x000ee80000300800 */
[----:B------:R-:W3:Y:S04]  /*6f720*/  LDL.LU R27, [R1+0x14] ;  /* 0x00001400011b7983 */ /* 0x000ee80000300800 */
[----:B--2---:R-:W2:Y:S04]  /*6f730*/  LDL.LU R4, [R1+0x4c] ;  /* 0x00004c0001047983 */ /* 0x004ea80000300800 */
[----:B------:R-:W2:Y:S04]  /*6f740*/  LDL.LU R5, [R1+0x50] ;  /* 0x0000500001057983 */ /* 0x000ea80000300800 */
[----:B------:R-:W2:Y:S04]  /*6f750*/  LDL.LU R6, [R1+0x5c] ;  /* 0x00005c0001067983 */ /* 0x000ea80000300800 */
[----:B------:R-:W2:Y:S04]  /*6f760*/  LDL.LU R7, [R1+0x60] ;  /* 0x0000600001077983 */ /* 0x000ea80000300800 */
[----:B------:R0:W-:Y:S04]  /*6f770*/  STSM.16.M88.4 [R3+0xa00], R8 ;  /* 0x000a000803007844 */ /* 0x0001e80000000200 */
[----:B0-----:R-:W2:Y:S04]  /*6f780*/  LDL.LU R9, [R1+0x38] ;  /* 0x0000380001097983 */ /* 0x001ea80000300800 */
[----:B------:R-:W2:Y:S04]  /*6f790*/  LDL.LU R8, [R1+0x48] ;  /* 0x0000480001087983 */ /* 0x000ea80000300800 */
[----:B------:R-:W2:Y:S04]  /*6f7a0*/  LDL.LU R10, [R1+0x8] ;  /* 0x00000800010a7983 */ /* 0x000ea80000300800 */
[----:B------:R-:W2:Y:S04]  /*6f7b0*/  LDL.LU R11, [R1+0x10] ;  /* 0x00001000010b7983 */ /* 0x000ea80000300800 */
[----:B------:R-:W3:Y:S02]  /*6f7c0*/  LDL.LU R12, [R1+0x8c] ;  /* 0x00008c00010c7983 */ /* 0x000ee40000300800 */
[----:B---3--:R-:W-:-:S02]  /*6f7d0*/  F2FP.BF16.F32.PACK_AB R12, R13, R12 ;  /* 0x0000000c0d0c723e */ /* 0x008fc400000010ff */
[----:B------:R-:W4:Y:S02]  /*6f7e0*/  LDL.LU R13, [R1+0x124c] ;  /* 0x00124c00010d7983 */ /* 0x000f240000300800 */
[----:B----4-:R-:W-:Y:S02]  /*6f7f0*/  F2FP.BF16.F32.PACK_AB R13, R14, R13 ;  /* 0x0000000d0e0d723e */ /* 0x010fe400000010ff */
[----:B------:R-:W3:Y:S02]  /*6f800*/  LDL.LU R14, [R1+0x1248] ;  /* 0x00124800010e7983 */ /* 0x000ee40000300800 */
[----:B---3--:R-:W-:Y:S02]  /*6f810*/  F2FP.BF16.F32.PACK_AB R14, R15, R14 ;  /* 0x0000000e0f0e723e */ /* 0x008fe400000010ff */
[----:B------:R-:W5:Y:S02]  /*6f820*/  LDL.LU R15, [R1+0x1244] ;  /* 0x00124400010f7983 */ /* 0x000f640000300800 */
[----:B-----5:R-:W-:-:S02]  /*6f830*/  F2FP.BF16.F32.PACK_AB R15, R16, R15 ;  /* 0x0000000f100f723e */ /* 0x020fc400000010ff */
[----:B------:R-:W3:Y:S02]  /*6f840*/  LDL.LU R16, [R1+0x1240] ;  /* 0x0012400001107983 */ /* 0x000ee40000300800 */
[----:B---3--:R-:W-:Y:S02]  /*6f850*/  F2FP.BF16.F32.PACK_AB R16, R2, R16 ;  /* 0x000000100210723e */ /* 0x008fe400000010ff */
[----:B------:R-:W3:Y:S01]  /*6f860*/  LDL.LU R2, [R1+0x123c] ;  /* 0x00123c0001027983 */ /* 0x000ee20000300800 */
[----:B--2---:R-:W-:Y:S02]  /*6f870*/  FSEL R9, R9, -INF , P4 ;  /* 0xff80000009097808 */ /* 0x004fe40002000000 */
[----:B------:R-:W-:Y:S02]  /*6f880*/  F2FP.BF16.F32.PACK_AB R18, R28, R18 ;  /* 0x000000121c12723e */ /* 0x000fe400000010ff */
[----:B------:R-:W-:Y:S02]  /*6f890*/  F2FP.BF16.F32.PACK_AB R19, R0, R19 ;  /* 0x000000130013723e */ /* 0x000fe400000010ff */
[----:B---3--:R-:W-:-:S02]  /*6f8a0*/  F2FP.BF16.F32.PACK_AB R17, R2, R17 ;  /* 0x000000110211723e */ /* 0x008fc400000010ff */
[----:B------:R-:W2:Y:S04]  /*6f8b0*/  LDL.LU R2, [R1+0x1238] ;  /* 0x0012380001027983 */ /* 0x000ea80000300800 */
[----:B------:R-:W3:Y:S04]  /*6f8c0*/  LDL.LU R28, [R1+0x1234] ;  /* 0x00123400011c7983 */ /* 0x000ee80000300800 */
[----:B------:R-:W4:Y:S04]  /*6f8d0*/  LDL.LU R0, [R1+0x1230] ;  /* 0x0012300001007983 */ /* 0x000f280000300800 */
[----:B------:R0:W-:Y:S04]  /*6f8e0*/  STSM.16.M88.4 [R3+0xb00], R12 ;  /* 0x000b000c03007844 */ /* 0x0001e80000000200 */
[----:B------:R2:W-:Y:S04]  /*6f8f0*/  STL [R1+0x1dc], R9 ;  /* 0x0001dc0901007387 */ /* 0x0005e80000100800 */
[----:B0-----:R-:W5:Y:S04]  /*6f900*/  LDL.LU R12, [R1+0x68] ;  /* 0x00006800010c7983 */ /* 0x001f680000300800 */
[----:B------:R-:W3:Y:S04]  /*6f910*/  LDL.LU R13, [R1+0x2c] ;  /* 0x00002c00010d7983 */ /* 0x000ee80000300800 */
[----:B------:R-:W3:Y:S04]  /*6f920*/  LDL.LU R14, [R1+0x30] ;  /* 0x00003000010e7983 */ /* 0x000ee80000300800 */
[----:B------:R-:W3:Y:S01]  /*6f930*/  LDL.LU R15, [R1+0x44] ;  /* 0x00004400010f7983 */ /* 0x000ee20000300800 */
[----:B--2---:R-:W-:-:S03]  /*6f940*/  FADD R9, R2, R29 ;  /* 0x0000001d02097221 */ /* 0x004fc60000000000 */
[----:B------:R-:W4:Y:S04]  /*6f950*/  LDL.LU R2, [R1+0x122c] ;  /* 0x00122c0001027983 */ /* 0x000f280000300800 */
[----:B------:R0:W-:Y:S04]  /*6f960*/  STL [R1+0x11a0], R29 ;  /* 0x0011a01d01007387 */ /* 0x0001e80000100800 */
[----:B0-----:R-:W2:Y:S04]  /*6f970*/  LDL.LU R29, [R1+0x64] ;  /* 0x00006400011d7983 */ /* 0x001ea80000300800 */
[----:B------:R0:W-:Y:S04]  /*6f980*/  STSM.16.M88.4 [R3+0xc00], R16 ;  /* 0x000c001003007844 */ /* 0x0001e80000000200 */
[----:B0-----:R-:W3:Y:S04]  /*6f990*/  LDL.LU R18, [R1+0x54] ;  /* 0x0000540001127983 */ /* 0x001ee80000300800 */
[----:B------:R-:W3:Y:S01]  /*6f9a0*/  LDL.LU R19, [R1+0x58] ;  /* 0x0000580001137983 */ /* 0x000ee20000300800 */
[----:B--2---:R-:W-:-:S03]  /*6f9b0*/  F2FP.BF16.F32.PACK_AB R6, R29, R6 ;  /* 0x000000061d06723e */ /* 0x004fc600000010ff */
[----:B------:R-:W2:Y:S01]  /*6f9c0*/  LDL.LU R29, [R1+0x3d4] ;  /* 0x0003d400011d7983 */ /* 0x000ea20000300800 */
[----:B------:R-:W-:Y:S02]  /*6f9d0*/  F2FP.BF16.F32.PACK_AB R26, R26, R27 ;  /* 0x0000001b1a1a723e */ /* 0x000fe400000010ff */
[----:B----4-:R-:W-:Y:S01]  /*6f9e0*/  F2FP.BF16.F32.PACK_AB R27, R2, R0 ;  /* 0x00000000021b723e */ /* 0x010fe200000010ff */
[----:B--2---:R-:W-:Y:S04]  /*6f9f0*/  STL [R1+0x1208], R29 ;  /* 0x0012081d01007387 */ /* 0x004fe80000100800 */
[----:B------:R-:W2:Y:S01]  /*6fa00*/  LDL.LU R0, [R1+0x3e0] ;  /* 0x0003e00001007983 */ /* 0x000ea20000300800 */
[----:B---3--:R-:W-:Y:S02]  /*6fa10*/  ISETP.GE.U32.AND P6, PT, R28, 0x7f800000, PT ;  /* 0x7f8000001c00780c */ /* 0x008fe40003fc6070 */
[----:B------:R-:W-:Y:S01]  /*6fa20*/  F2FP.BF16.F32.PACK_AB R23, R8, R23 ;  /* 0x000000170817723e */ /* 0x000fe200000010ff */
[----:B--2---:R-:W-:Y:S04]  /*6fa30*/  STL [R1+0x120c], R0 ;  /* 0x00120c0001007387 */ /* 0x004fe80000100800 */
[----:B------:R-:W2:Y:S06]  /*6fa40*/  LDL.LU R2, [R1+0x3d8] ;  /* 0x0003d80001027983 */ /* 0x000eac0000300800 */
[----:B------:R-:W-:-:S04]  /*6fa50*/  @P6 IMAD.MOV.U32 R8, RZ, RZ, 0x7f800000 ;  /* 0x7f800000ff086424 */ /* 0x000fc800078e00ff */
[----:B------:R-:W-:Y:S01]  /*6fa60*/  @P6 FFMA.FTZ R9, R28, R8, +INF ;  /* 0x7f8000001c096423 */ /* 0x000fe20000010008 */
[----:B--2---:R-:W-:Y:S04]  /*6fa70*/  STL [R1+0x1210], R2 ;  /* 0x0012100201007387 */ /* 0x004fe80000100800 */
[----:B------:R-:W2:Y:S04]  /*6fa80*/  LDL.LU R8, [R1+0x444] ;  /* 0x0004440001087983 */ /* 0x000ea80000300800 */
[----:B------:R0:W-:Y:S04]  /*6fa90*/  STL [R1+0x1c4], R9 ;  /* 0x0001c40901007387 */ /* 0x0001e80000100800 */
[----:B0-----:R-:W3:Y:S01]  /*6faa0*/  LDL.LU R9, [R1+0x448] ;  /* 0x0004480001097983 */ /* 0x001ee20000300800 */
[----:B------:R-:W-:-:S03]  /*6fab0*/  F2FP.BF16.F32.PACK_AB R24, R10, R24 ;  /* 0x000000180a18723e */ /* 0x000fc600000010ff */
[----:B---3--:R0:W-:Y:S04]  /*6fac0*/  STL [R1+0x1228], R9 ;  /* 0x0012280901007387 */ /* 0x0081e80000100800 */
[----:B0-----:R-:W2:Y:S04]  /*6fad0*/  LDL.LU R9, [R1+0x44c] ;  /* 0x00044c0001097983 */ /* 0x001ea80000300800 */
[----:B------:R-:W3:Y:S01]  /*6fae0*/  LDL.LU R10, [R1+0x454] ;  /* 0x00045400010a7983 */ /* 0x000ee20000300800 */
[----:B------:R-:W-:-:S03]  /*6faf0*/  F2FP.BF16.F32.PACK_AB R25, R11, R25 ;  /* 0x000000190b19723e */ /* 0x000fc600000010ff */
[----:B---3--:R0:W-:Y:S04]  /*6fb00*/  STL [R1+0x1224], R10 ;  /* 0x0012240a01007387 */ /* 0x0081e80000100800 */
[----:B0-----:R-:W3:Y:S04]  /*6fb10*/  LDL.LU R10, [R1+0x450] ;  /* 0x00045000010a7983 */ /* 0x001ee80000300800 */
[----:B------:R-:W4:Y:S01]  /*6fb20*/  LDL.LU R11, [R1+0x458] ;  /* 0x00045800010b7983 */ /* 0x000f220000300800 */
[----:B-----5:R-:W-:-:S03]  /*6fb30*/  F2FP.BF16.F32.PACK_AB R7, R12, R7 ;  /* 0x000000070c07723e */ /* 0x020fc600000010ff */
[----:B----4-:R0:W-:Y:S04]  /*6fb40*/  STL [R1+0x1220], R11 ;  /* 0x0012200b01007387 */ /* 0x0101e80000100800 */
[----:B0-----:R-:W4:Y:S04]  /*6fb50*/  LDL.LU R11, [R1+0x45c] ;  /* 0x00045c00010b7983 */ /* 0x001f280000300800 */
[----:B------:R-:W5:Y:S01]  /*6fb60*/  LDL.LU R12, [R1+0x424] ;  /* 0x00042400010c7983 */ /* 0x000f620000300800 */
[----:B------:R-:W-:-:S03]  /*6fb70*/  F2FP.BF16.F32.PACK_AB R20, R13, R20 ;  /* 0x000000140d14723e */ /* 0x000fc600000010ff */
[----:B-----5:R0:W-:Y:S04]  /*6fb80*/  STL [R1+0x121c], R12 ;  /* 0x00121c0c01007387 */ /* 0x0201e80000100800 */
[----:B0-----:R-:W5:Y:S04]  /*6fb90*/  LDL.LU R12, [R1+0x460] ;  /* 0x00046000010c7983 */ /* 0x001f680000300800 */
[----:B------:R-:W2:Y:S04]  /*6fba0*/  LDL.LU R13, [R1+0x428] ;  /* 0x00042800010d7983 */ /* 0x000ea80000300800 */
[----:B--2---:R0:W-:Y:S04]  /*6fbb0*/  STL [R1+0x1218], R13 ;  /* 0x0012180d01007387 */ /* 0x0041e80000100800 */
[----:B0-----:R-:W2:Y:S04]  /*6fbc0*/  LDL.LU R13, [R1+0x42c] ;  /* 0x00042c00010d7983 */ /* 0x001ea80000300800 */
[----:B------:R-:W2:Y:S01]  /*6fbd0*/  LDL.LU R2, [R1+0x43c] ;  /* 0x00043c0001027983 */ /* 0x000ea20000300800 */
[----:B------:R-:W-:-:S02]  /*6fbe0*/  F2FP.BF16.F32.PACK_AB R21, R14, R21 ;  /* 0x000000150e15723e */ /* 0x000fc400000010ff */
[----:B------:R-:W-:Y:S02]  /*6fbf0*/  F2FP.BF16.F32.PACK_AB R22, R15, R22 ;  /* 0x000000160f16723e */ /* 0x000fe400000010ff */
[----:B------:R-:W-:Y:S02]  /*6fc00*/  F2FP.BF16.F32.PACK_AB R4, R18, R4 ;  /* 0x000000041204723e */ /* 0x000fe400000010ff */
[----:B------:R-:W-:Y:S02]  /*6fc10*/  F2FP.BF16.F32.PACK_AB R5, R19, R5 ;  /* 0x000000051305723e */ /* 0x000fe400000010ff */
[----:B------:R-:W-:-:S03]  /*6fc20*/  FSETP.NEU.AND P4, PT, R28, RZ, PT ;  /* 0x000000ff1c00720b */ /* 0x000fc60003f8d000 */
[----:B------:R-:W-:Y:S04]  /*6fc30*/  STSM.16.M88.4 [R3+0xd00], R4 ;  /* 0x000d000403007844 */ /* 0x000fe80000000200 */
[----:B------:R-:W-:Y:S04]  /*6fc40*/  STSM.16.M88.4 [R3+0xe00], R20 ;  /* 0x000e001403007844 */ /* 0x000fe80000000200 */
[----:B------:R-:W-:Y:S01]  /*6fc50*/  STSM.16.M88.4 [R3+0xf00], R24 ;  /* 0x000f001803007844 */ /* 0x000fe20000000200 */
[----:B------:R-:W-:Y:S01]  /*6fc60*/  F2FP.BF16.F32.PACK_AB R8, R9, R8 ;  /* 0x000000080908723e */ /* 0x000fe200000010ff */
[----:B------:R-:W-:Y:S06]  /*6fc70*/  BAR.SYNC.DEFER_BLOCKING 0x0 ;  /* 0x0000000000007b1d */ /* 0x000fec0000010000 */
        /* <DEDUP_REMOVED lines=23> */
[----:B------:R-:W3:Y:S02]  /*6fdf0*/  LDL.LU R9, [R1+0x1228] ;  /* 0x0012280001097983 */ /* 0x000ee40000300800 */
[----:B---3--:R-:W-:-:S02]  /*6fe00*/  F2FP.BF16.F32.PACK_AB R9, R10, R9 ;  /* 0x000000090a09723e */ /* 0x008fc400000010ff */
[----:B------:R-:W4:Y:S02]  /*6fe10*/  LDL.LU R10, [R1+0x1224] ;  /* 0x00122400010a7983 */ /* 0x000f240000300800 */
[----:B----4-:R-:W-:Y:S02]  /*6fe20*/  F2FP.BF16.F32.PACK_AB R10, R11, R10 ;  /* 0x0000000a0b0a723e */ /* 0x010fe400000010ff */
[----:B------:R-:W5:Y:S02]  /*6fe30*/  LDL.LU R11, [R1+0x1220] ;  /* 0x00122000010b7983 */ /* 0x000f640000300800 */
[----:B-----5:R-:W-:Y:S02]  /*6fe40*/  F2FP.BF16.F32.PACK_AB R11, R12, R11 ;  /* 0x0000000b0c0b723e */ /* 0x020fe400000010ff */
[----:B------:R-:W3:Y:S04]  /*6fe50*/  LDL.LU R12, [R1+0x121c] ;  /* 0x00121c00010c7983 */ /* 0x000ee80000300800 */
[----:B------:R0:W-:Y:S04]  /*6fe60*/  STL.64 [R1+0x1200], R10 ;  /* 0x0012000a01007387 */ /* 0x0001e80000100a00 */
[----:B0-----:R-:W4:Y:S04]  /*6fe70*/  LDL.LU R10, [R1+0x3ec] ;  /* 0x0003ec00010a7983 */ /* 0x001f280000300800 */
[----:B------:R-:W5:Y:S04]  /*6fe80*/  LDL.LU R11, [R1+0x3f0] ;  /* 0x0003f000010b7983 */ /* 0x000f680000300800 */
[----:B------:R0:W-:Y:S04]  /*6fe90*/  STL.64 [R1+0x11f8], R8 ;  /* 0x0011f80801007387 */ /* 0x0001e80000100a00 */
[----:B0-----:R-:W4:Y:S04]  /*6fea0*/  LDL.LU R8, [R1+0x410] ;  /* 0x0004100001087983 */ /* 0x001f280000300800 */
[----:B------:R-:W4:Y:S01]  /*6feb0*/  LDL.LU R9, [R1+0x41c] ;  /* 0x00041c0001097983 */ /* 0x000f220000300800 */
[----:B---3--:R-:W-:-:S03]  /*6fec0*/  F2FP.BF16.F32.PACK_AB R12, R13, R12 ;  /* 0x0000000c0d0c723e */ /* 0x008fc600000010ff */
[----:B------:R-:W3:Y:S01]  /*6fed0*/  LDL.LU R13, [R1+0x1218] ;  /* 0x00121800010d7983 */ /* 0x000ee20000300800 */
[----:B--2---:R-:W-:Y:S02]  /*6fee0*/  F2FP.BF16.F32.PACK_AB R19, R4, R19 ;  /* 0x000000130413723e */ /* 0x004fe400000010ff */
[----:B------:R-:W0:Y:S01]  /*6fef0*/  S2R R4, SR_TID.X ;  /* 0x0000000000047919 */ /* 0x000e220000002100 */
[----:B---3--:R-:W-:Y:S02]  /*6ff00*/  F2FP.BF16.F32.PACK_AB R13, R2, R13 ;  /* 0x0000000d020d723e */ /* 0x008fe400000010ff */
[----:B------:R-:W2:Y:S01]  /*6ff10*/  LDL.LU R2, [R1+0x1214] ;  /* 0x0012140001027983 */ /* 0x000ea20000300800 */
[----:B0-----:R-:W-:Y:S02]  /*6ff20*/  LOP3.LUT R4, R4, 0x1ff, RZ, 0xc0, !PT ;  /* 0x000001ff04047812 */ /* 0x001fe400078ec0ff */
[----:B----4-:R-:W-:Y:S02]  /*6ff30*/  F2FP.BF16.F32.PACK_AB R17, R8, R17 ;  /* 0x000000110811723e */ /* 0x010fe400000010ff */
[----:B------:R-:W-:-:S02]  /*6ff40*/  FSEL R8, R5, -INF , P2 ;  /* 0xff80000005087808 */ /* 0x000fc40001000000 */
[----:B------:R-:W-:Y:S02]  /*6ff50*/  LEA R5, R4, UR7, 0x4 ;  /* 0x0000000704057c11 */ /* 0x000fe4000f8e20ff */
[----:B------:R-:W-:Y:S02]  /*6ff60*/  F2FP.BF16.F32.PACK_AB R15, R0, R15 ;  /* 0x0000000f000f723e */ /* 0x000fe400000010ff */
[----:B------:R-:W-:Y:S02]  /*6ff70*/  F2FP.BF16.F32.PACK_AB R16, R29, R16 ;  /* 0x000000101d10723e */ /* 0x000fe400000010ff */
[----:B------:R-:W-:Y:S02]  /*6ff80*/  F2FP.BF16.F32.PACK_AB R18, R9, R18 ;  /* 0x000000120912723e */ /* 0x000fe400000010ff */
[----:B------:R-:W-:Y:S02]  /*6ff90*/  F2FP.BF16.F32.PACK_AB R20, R10, R20 ;  /* 0x000000140a14723e */ /* 0x000fe400000010ff */
[----:B-----5:R-:W-:-:S02]  /*6ffa0*/  F2FP.BF16.F32.PACK_AB R21, R11, R21 ;  /* 0x000000150b15723e */ /* 0x020fc400000010ff */
[----:B--2---:R-:W-:Y:S02]  /*6ffb0*/  F2FP.BF16.F32.PACK_AB R14, R2, R14 ;  /* 0x0000000e020e723e */ /* 0x004fe400000010ff */
[----:B------:R-:W2:Y:S04]  /*6ffc0*/  LDL.LU R2, [R1+0x1210] ;  /* 0x0012100001027983 */ /* 0x000ea80000300800 */
[----:B------:R-:W2:Y:S04]  /*6ffd0*/  LDL.LU R0, [R1+0x120c] ;  /* 0x00120c0001007983 */ /* 0x000ea80000300800 */
[----:B------:R-:W3:Y:S04]  /*6ffe0*/  LDL.LU R29, [R1+0x1208] ;  /* 0x00120800011d7983 */ /* 0x000ee80000300800 */
[----:B------:R-:W-:Y:S04]  /*6fff0*/  STL [R1+0x1c8], R8 ;  /* 0x0001c80801007387 */ /* 0x000fe80000100800 */
[----:B------:R-:W0:Y:S04]  /*70000*/  LDS.128 R8, [R5] ;  /* 0x0000000005087984 */ /* 0x000e280000000c00 */
[----:B0-----:R-:W-:Y:S04]  /*70010*/  STL.64 [R1+0x40], R8 ;  /* 0x0000400801007387 */ /* 0x001fe80000100a00 */
[----:B------:R-:W-:Y:S04]  /*70020*/  STL.64 [R1+0x48], R10 ;  /* 0x0000480a01007387 */ /* 0x000fe80000100a00 */
[----:B------:R-:W0:Y:S04]  /*70030*/  LDS.128 R8, [R5+0x2000] ;  /* 0x0020000005087984 */ /* 0x000e280000000c00 */
        /* <DEDUP_REMOVED lines=26> */
[----:B------:R-:W0:Y:S01]  /*701e0*/  LDS.128 R8, [R5+0x14000] ;  /* 0x0140000005087984 */ /* 0x000e220000000c00 */
[----:B------:R-:W-:-:S03]  /*701f0*/  F2FP.BF16.F32.PACK_AB R22, R24, R22 ;  /* 0x000000161816723e */ /* 0x000fc600000010ff */
[----:B0-----:R-:W-:Y:S04]  /*70200*/  STL.64 [R1+0xe0], R8 ;  /* 0x0000e00801007387 */ /* 0x001fe80000100a00 */
[----:B------:R-:W-:Y:S04]  /*70210*/  STL.64 [R1+0xe8], R10 ;  /* 0x0000e80a01007387 */ /* 0x000fe80000100a00 */
[----:B------:R-:W0:Y:S01]  /*70220*/  LDS.128 R8, [R5+0x16000] ;  /* 0x0160000005087984 */ /* 0x000e220000000c00 */
[----:B------:R-:W-:Y:S02]  /*70230*/  F2FP.BF16.F32.PACK_AB R24, R26, R27 ;  /* 0x0000001b1a18723e */ /* 0x000fe400000010ff */
[----:B---3--:R-:W-:-:S02]  /*70240*/  F2FP.BF16.F32.PACK_AB R26, R28, R29 ;  /* 0x0000001d1c1a723e */ /* 0x008fc400000010ff */
[----:B0-----:R-:W-:Y:S01]  /*70250*/  MOV R29, R8 ;  /* 0x00000008001d7202 */ /* 0x001fe20000000f00 */
[----:B------:R-:W-:Y:S04]  /*70260*/  STL [R1+0xf4], R9 ;  /* 0x0000f40901007387 */ /* 0x000fe80000100800 */
[----:B------:R-:W-:Y:S04]  /*70270*/  STL.64 [R1+0xf8], R10 ;  /* 0x0000f80a01007387 */ /* 0x000fe80000100a00 */
[----:B------:R0:W-:Y:S04]  /*70280*/  STL [R1+0x11b4], R29 ;  /* 0x0011b41d01007387 */ /* 0x0001e80000100800 */
[----:B------:R-:W1:Y:S04]  /*70290*/  LDS.128 R8, [R5+0x18000] ;  /* 0x0180000005087984 */ /* 0x000e680000000c00 */
[----:B0-----:R-:W3:Y:S01]  /*702a0*/  LDL.LU R29, [R1+0x1ec] ;  /* 0x0001ec00011d7983 */ /* 0x001ee20000300800 */
[----:B--2---:R-:W-:-:S03]  /*702b0*/  F2FP.BF16.F32.PACK_AB R27, R0, R2 ;  /* 0x00000002001b723e */ /* 0x004fc600000010ff */
[----:B---3--:R-:W-:Y:S04]  /*702c0*/  STL [R1+0x11c8], R29 ;  /* 0x0011c81d01007387 */ /* 0x008fe80000100800 */
[----:B-1----:R-:W-:Y:S04]  /*702d0*/  STL.64 [R1+0x30], R8 ;  /* 0x0000300801007387 */ /* 0x002fe80000100a00 */
[----:B------:R-:W-:Y:S04]  /*702e0*/  STL.64 [R1+0x38], R10 ;  /* 0x0000380a01007387 */ /* 0x000fe80000100a00 */
[----:B------:R-:W2:Y:S04]  /*702f0*/  LDL.LU R0, [R1+0x1f8] ;  /* 0x0001f80001007983 */ /* 0x000ea80000300800 */
[----:B------:R-:W0:Y:S04]  /*70300*/  LDS.128 R8, [R5+0x1a000] ;  /* 0x01a0000005087984 */ /* 0x000e280000000c00 */
[----:B--2---:R-:W-:Y:S04]  /*70310*/  STL [R1+0x11cc], R0 ;  /* 0x0011cc0001007387 */ /* 0x004fe80000100800 */
[----:B------:R-:W2:Y:S01]  /*70320*/  LDL.LU R2, [R1+0x1f0] ;  /* 0x0001f00001027983 */ /* 0x000ea20000300800 */
[----:B0-----:R-:W-:-:S02]  /*70330*/  MOV R28, R10 ;  /* 0x0000000a001c7202 */ /* 0x001fc40000000f00 */
[----:B------:R-:W-:Y:S02]  /*70340*/  F2FP.BF16.F32.PACK_AB R23, R25, R23 ;  /* 0x000000171917723e */ /* 0x000fe400000010ff */
[----:B------:R-:W-:Y:S02]  /*70350*/  ISETP.GE.U32.AND P2, PT, R4, 0x100, PT ;  /* 0x000001000400780c */ /* 0x000fe40003f46070 */
[----:B------:R-:W-:Y:S01]  /*70360*/  F2FP.BF16.F32.PACK_AB R25, R6, R7 ;  /* 0x000000070619723e */ /* 0x000fe200000010ff */
[----:B--2---:R-:W-:Y:S04]  /*70370*/  STL [R1+0x11d0], R2 ;  /* 0x0011d00201007387 */ /* 0x004fe80000100800 */
[----:B------:R-:W-:Y:S04]  /*70380*/  STL.64 [R1+0x20], R8 ;  /* 0x0000200801007387 */ /* 0x000fe80000100a00 */
[----:B------:R-:W-:Y:S04]  /*70390*/  STL [R1+0x2c], R11 ;  /* 0x00002c0b01007387 */ /* 0x000fe80000100800 */
[----:B------:R0:W-:Y:S04]  /*703a0*/  STL [R1+0x11b8], R28 ;  /* 0x0011b81c01007387 */ /* 0x0001e80000100800 */
[----:B------:R-:W1:Y:S04]  /*703b0*/  LDS.128 R8, [R5+0x1c000] ;  /* 0x01c0000005087984 */ /* 0x000e680000000c00 */
[----:B------:R-:W2:Y:S04]  /*703c0*/  LDS.128 R4, [R5+0x1e000] ;  /* 0x01e0000005047984 */ /* 0x000ea80000000c00 */
[----:B0-----:R-:W3:Y:S01]  /*703d0*/  LDL.LU R28, [R1+0x1f4] ;  /* 0x0001f400011c7983 */ /* 0x001ee20000300800 */
[----:B------:R-:W-:Y:S06]  /*703e0*/  BAR.SYNC.DEFER_BLOCKING 0x0 ;  /* 0x0000000000007b1d */ /* 0x000fec0000010000 */
[----:B---3--:R-:W-:Y:S04]  /*703f0*/  STL [R1+0x11d4], R28 ;  /* 0x0011d41c01007387 */ /* 0x008fe80000100800 */
[----:B-1----:R-:W-:Y:S04]  /*70400*/  STL.64 [R1+0x10], R8 ;  /* 0x0000100801007387 */ /* 0x002fe80000100a00 */
[----:B------:R0:W-:Y:S04]  /*70410*/  STL.64 [R1+0x18], R10 ;  /* 0x0000180a01007387 */ /* 0x0001e80000100a00 */
[----:B0-----:R-:W3:Y:S04]  /*70420*/  LDL.LU.64 R10, [R1+0x1200] ;  /* 0x00120000010a7983 */ /* 0x001ee80000300a00 */
[----:B------:R-:W3:Y:S04]  /*70430*/  LDL.LU.64 R8, [R1+0x11f8] ;  /* 0x0011f80001087983 */ /* 0x000ee80000300a00 */
[----:B--2---:R0:W-:Y:S04]  /*70440*/  STL.64 [R1], R4 ;  /* 0x0000000401007387 */ /* 0x0041e80000100a00 */
[----:B------:R-:W-:Y:S04]  /*70450*/  STL.64 [R1+0x8], R6 ;  /* 0x0000080601007387 */ /* 0x000fe80000100a00 */
[----:B0-----:R-:W2:Y:S04]  /*70460*/  LDL.LU R4, [R1+0x320] ;  /* 0x0003200001047983 */ /* 0x001ea80000300800 */
[----:B------:R-:W4:Y:S04]  /*70470*/  LDL.LU R5, [R1+0x324] ;  /* 0x0003240001057983 */ /* 0x000f280000300800 */
[----:B----4-:R0:W-:Y:S04]  /*70480*/  STL [R1+0x11f4], R5 ;  /* 0x0011f40501007387 */ /* 0x0101e80000100800 */
[----:B0-----:R-:W2:Y:S04]  /*70490*/  LDL.LU R5, [R1+0x328] ;  /* 0x0003280001057983 */ /* 0x001ea80000300800 */
[----:B------:R-:W4:Y:S04]  /*704a0*/  LDL.LU R6, [R1+0x330] ;  /* 0x0003300001067983 */ /* 0x000f280000300800 */
[----:B----4-:R0:W-:Y:S04]  /*704b0*/  STL [R1+0x11f0], R6 ;  /* 0x0011f00601007387 */ /* 0x0101e80000100800 */
[----:B0-----:R-:W4:Y:S04]  /*704c0*/  LDL.LU R6, [R1+0x32c] ;  /* 0x00032c0001067983 */ /* 0x001f280000300800 */
[----:B------:R-:W5:Y:S04]  /*704d0*/  LDL.LU R7, [R1+0x334] ;  /* 0x0003340001077983 */ /* 0x000f680000300800 */
[----:B-----5:R0:W-:Y:S04]  /*704e0*/  STL [R1+0x11ec], R7 ;  /* 0x0011ec0701007387 */ /* 0x0201e80000100800 */
[----:B0-----:R-:W5:Y:S04]  /*704f0*/  LDL.LU R7, [R1+0x338] ;  /* 0x0003380001077983 */ /* 0x001f680000300800 */
        /* <DEDUP_REMOVED lines=9> */
[----:B---3--:R-:W-:Y:S04]  /*70590*/  STSM.16.M88.4 [R3], R8 ;  /* 0x0000000803007844 */ /* 0x008fe80000000200 */
[----:B------:R-:W-:Y:S04]  /*705a0*/  STSM.16.M88.4 [R3+0x100], R12 ;  /* 0x0001000c03007844 */ /* 0x000fe80000000200 */
[----:B------:R-:W-:Y:S04]  /*705b0*/  STSM.16.M88.4 [R3+0x200], R16 ;  /* 0x0002001003007844 */ /* 0x000fe80000000200 */
[----:B------:R-:W-:Y:S04]  /*705c0*/  STSM.16.M88.4 [R3+0x300], R20 ;  /* 0x0003001403007844 */ /* 0x000fe80000000200 */
[----:B------:R-:W-:Y:S01]  /*705d0*/  STSM.16.M88.4 [R3+0x400], R24 ;  /* 0x0004001803007844 */ /* 0x000fe20000000200 */
[----:B------:R-:W-:-:S03]  /*705e0*/  F2FP.BF16.F32.PACK_AB R4, R5, R4 ;  /* 0x000000040504723e */ /* 0x000fc600000010ff */
[----:B--2---:R0:W-:Y:S04]  /*705f0*/  STL [R1+0x11e8], R28 ;  /* 0x0011e81c01007387 */ /* 0x0041e80000100800 */
[----:B0-----:R-:W2:Y:S04]  /*70600*/  LDL.LU R28, [R1+0x33c] ;  /* 0x00033c00011c7983 */ /* 0x001ea80000300800 */
[----:B------:R-:W3:Y:S04]  /*70610*/  LDL.LU R2, [R1+0x298] ;  /* 0x0002980001027983 */ /* 0x000ee80000300800 */
        /* <DEDUP_REMOVED lines=22> */
[----:B------:R-:W4:Y:S02]  /*70780*/  LDL.LU R5, [R1+0x11f4] ;  /* 0x0011f40001057983 */ /* 0x000f240000300800 */
[----:B----4-:R-:W-:-:S02]  /*70790*/  F2FP.BF16.F32.PACK_AB R5, R6, R5 ;  /* 0x000000050605723e */ /* 0x010fc400000010ff */
[----:B------:R-:W5:Y:S02]  /*707a0*/  LDL.LU R6, [R1+0x11f0] ;  /* 0x0011f00001067983 */ /* 0x000f640000300800 */
[----:B-----5:R-:W-:Y:S02]  /*707b0*/  F2FP.BF16.F32.PACK_AB R6, R7, R6 ;  /* 0x000000060706723e */ /* 0x020fe400000010ff */
        /* <DEDUP_REMOVED lines=10> */
[----:B------:R-:W2:Y:S01]  /*70860*/  LDL.LU R28, [R1+0x11d8] ;  /* 0x0011d800011c7983 */ /* 0x000ea20000300800 */
[----:B---3--:R-:W-:Y:S02]  /*70870*/  F2FP.BF16.F32.PACK_AB R13, R2, R13 ;  /* 0x0000000d020d723e */ /* 0x008fe400000010ff */
[----:B------:R-:W-:Y:S02]  /*70880*/  F2FP.BF16.F32.PACK_AB R14, R0, R14 ;  /* 0x0000000e000e723e */ /* 0x000fe400000010ff */
[----:B------:R-:W-:Y:S02]  /*70890*/  F2FP.BF16.F32.PACK_AB R15, R29, R15 ;  /* 0x0000000f1d0f723e */ /* 0x000fe400000010ff */
[----:B------:R-:W-:Y:S02]  /*708a0*/  F2FP.BF16.F32.PACK_AB R16, R24, R16 ;  /* 0x000000101810723e */ /* 0x000fe400000010ff */
[----:B------:R-:W-:Y:S02]  /*708b0*/  F2FP.BF16.F32.PACK_AB R17, R25, R17 ;  /* 0x000000111911723e */ /* 0x000fe400000010ff */
[----:B--2---:R-:W-:-:S02]  /*708c0*/  F2FP.BF16.F32.PACK_AB R12, R28, R12 ;  /* 0x0000000c1c0c723e */ /* 0x004fc400000010ff */
[----:B------:R-:W2:Y:S04]  /*708d0*/  LDL.LU R28, [R1+0x11d4] ;  /* 0x0011d400011c7983 */ /* 0x000ea80000300800 */
[----:B------:R-:W3:Y:S04]  /*708e0*/  LDL.LU R2, [R1+0x11d0] ;  /* 0x0011d00001027983 */ /* 0x000ee80000300800 */
[----:B------:R-:W3:Y:S04]  /*708f0*/  LDL.LU R0, [R1+0x11cc] ;  /* 0x0011cc0001007983 */ /* 0x000ee80000300800 */
[----:B------:R-:W2:Y:S04]  /*70900*/  LDL.LU R29, [R1+0x11c8] ;  /* 0x0011c800011d7983 */ /* 0x000ea80000300800 */
[----:B------:R-:W4:Y:S04]  /*70910*/  LDL.LU R24, [R1+0x1a4] ;  /* 0x0001a40001187983 */ /* 0x000f280000300800 */
[----:B------:R-:W5:Y:S01]  /*70920*/  LDL.LU R25, [R1+0x1a8] ;  /* 0x0001a80001197983 */ /* 0x000f620000300800 */
[----:B------:R-:W-:-:S03]  /*70930*/  F2FP.BF16.F32.PACK_AB R18, R26, R18 ;  /* 0x000000121a12723e */ /* 0x000fc600000010ff */
[----:B-----5:R0:W-:Y:S04]  /*70940*/  STL [R1+0x11c4], R25 ;  /* 0x0011c41901007387 */ /* 0x0201e80000100800 */
[----:B0-----:R-:W4:Y:S04]  /*70950*/  LDL.LU R25, [R1+0x1ac] ;  /* 0x0001ac0001197983 */ /* 0x001f280000300800 */
[----:B------:R-:W5:Y:S01]  /*70960*/  LDL.LU R26, [R1+0x1b4] ;  /* 0x0001b400011a7983 */ /* 0x000f620000300800 */
[----:B------:R-:W-:Y:S02]  /*70970*/  F2FP.BF16.F32.PACK_AB R20, R20, R21 ;  /* 0x000000151414723e */ /* 0x000fe400000010ff */
[----:B------:R-:W-:-:S02]  /*70980*/  F2FP.BF16.F32.PACK_AB R21, R22, R23 ;  /* 0x000000171615723e */ /* 0x000fc400000010ff */
[----:B--2---:R-:W-:Y:S01]  /*70990*/  F2FP.BF16.F32.PACK_AB R22, R28, R29 ;  /* 0x0000001d1c16723e */ /* 0x004fe200000010ff */
[----:B-----5:R0:W-:Y:S04]  /*709a0*/  STL [R1+0x11c0], R26 ;  /* 0x0011c01a01007387 */ /* 0x0201e80000100800 */
[----:B0-----:R-:W2:Y:S04]  /*709b0*/  LDL.LU R26, [R1+0x1b0] ;  /* 0x0001b000011a7983 */ /* 0x001ea80000300800 */
[----:B------:R-:W5:Y:S01]  /*709c0*/  LDL.LU R28, [R1+0x1c0] ;  /* 0x0001c000011c7983 */ /* 0x000f620000300800 */
[----:B------:R-:W-:-:S02]  /*709d0*/  F2FP.BF16.F32.PACK_AB R19, R27, R19 ;  /* 0x000000131b13723e */ /* 0x000fc400000010ff */
[----:B---3--:R-:W-:Y:S01]  /*709e0*/  F2FP.BF16.F32.PACK_AB R23, R0, R2 ;  /* 0x000000020017723e */ /* 0x008fe200000010ff */
[----:B------:R-:W-:Y:S04]  /*709f0*/  STSM.16.M88.4 [R3+0x500], R4 ;  /* 0x0005000403007844 */ /* 0x000fe80000000200 */
[----:B------:R-:W-:Y:S04]  /*70a00*/  STSM.16.M88.4 [R3+0x600], R8 ;  /* 0x0006000803007844 */ /* 0x000fe80000000200 */
[----:B------:R-:W-:Y:S04]  /*70a10*/  STSM.16.M88.4 [R3+0x700], R12 ;  /* 0x0007000c03007844 */ /* 0x000fe80000000200 */
[----:B------:R-:W-:Y:S04]  /*70a20*/  STSM.16.M88.4 [R3+0x800], R16 ;  /* 0x0008001003007844 */ /* 0x000fe80000000200 */
[----:B------:R-:W-:Y:S01]  /*70a30*/  STSM.16.M88.4 [R3+0x900], R20 ;  /* 0x0009001403007844 */ /* 0x000fe20000000200 */
[----:B----4-:R-:W-:-:S03]  /*70a40*/  F2FP.BF16.F32.PACK_AB R24, R25, R24 ;  /* 0x000000181918723e */ /* 0x010fc600000010ff */
[----:B-----5:R0:W-:Y:S04]  /*70a50*/  STL [R1+0x11bc], R28 ;  /* 0x0011bc1c01007387 */ /* 0x0201e80000100800 */
[----:B0-----:R-:W3:Y:S04]  /*70a60*/  LDL.LU R28, [R1+0x1bc] ;  /* 0x0001bc00011c7983 */ /* 0x001ee80000300800 */
[----:B------:R-:W4:Y:S04]  /*70a70*/  LDL.LU R27, [R1+0x1b8] ;  /* 0x0001b800011b7983 */ /* 0x000f280000300800 */
[----:B------:R-:W5:Y:S04]  /*70a80*/  LDL.LU R29, [R1+0x18c] ;  /* 0x00018c00011d7983 */ /* 0x000f680000300800 */
[----:B------:R-:W2:Y:S04]  /*70a90*/  LDL.LU R0, [R1+0x190] ;  /* 0x0001900001007983 */ /* 0x000ea80000300800 */
[----:B------:R-:W2:Y:S04]  /*70aa0*/  LDL.LU R2, [R1+0x17c] ;  /* 0x00017c0001027983 */ /* 0x000ea80000300800 */
[----:B------:R-:W5:Y:S04]  /*70ab0*/  LDL.LU R4, [R1+0x184] ;  /* 0x0001840001047983 */ /* 0x000f680000300800 */
        /* <DEDUP_REMOVED lines=19> */
[----:B------:R-:W2:Y:S02]  /*70bf0*/  LDL.LU R25, [R1+0x11c4] ;  /* 0x0011c40001197983 */ /* 0x000ea40000300800 */
[----:B--2---:R-:W-:-:S02]  /*70c00*/  F2FP.BF16.F32.PACK_AB R25, R26, R25 ;  /* 0x000000191a19723e */ /* 0x004fc400000010ff */
[----:B------:R-:W3:Y:S02]  /*70c10*/  LDL.LU R26, [R1+0x11c0] ;  /* 0x0011c000011a7983 */ /* 0x000ee40000300800 */
[----:B---3--:R-:W-:Y:S02]  /*70c20*/  F2FP.BF16.F32.PACK_AB R26, R28, R26 ;  /* 0x0000001a1c1a723e */ /* 0x008fe400000010ff */
[----:B------:R-:W4:Y:S01]  /*70c30*/  LDL.LU R28, [R1+0x11bc] ;  /* 0x0011bc00011c7983 */ /* 0x000f220000300800 */
[----:B-----5:R-:W-:Y:S02]  /*70c40*/  F2FP.BF16.F32.PACK_AB R4, R29, R4 ;  /* 0x000000041d04723e */ /* 0x020fe400000010ff */
[----:B------:R-:W-:Y:S02]  /*70c50*/  F2FP.BF16.F32.PACK_AB R5, R0, R5 ;  /* 0x000000050005723e */ /* 0x000fe400000010ff */
[----:B------:R-:W-:Y:S02]  /*70c60*/  F2FP.BF16.F32.PACK_AB R7, R17, R7 ;  /* 0x000000071107723e */ /* 0x000fe400000010ff */
[----:B------:R-:W-:-:S02]  /*70c70*/  F2FP.BF16.F32.PACK_AB R6, R21, R6 ;  /* 0x000000061506723e */ /* 0x000fc400000010ff */
[----:B------:R-:W-:Y:S02]  /*70c80*/  F2FP.BF16.F32.PACK_AB R8, R18, R8 ;  /* 0x000000081208723e */ /* 0x000fe400000010ff */
[----:B------:R-:W-:Y:S02]  /*70c90*/  F2FP.BF16.F32.PACK_AB R9, R19, R9 ;  /* 0x000000091309723e */ /* 0x000fe400000010ff */
[----:B------:R-:W-:Y:S02]  /*70ca0*/  F2FP.BF16.F32.PACK_AB R10, R2, R10 ;  /* 0x0000000a020a723e */ /* 0x000fe400000010ff */
[----:B----4-:R-:W-:Y:S02]  /*70cb0*/  F2FP.BF16.F32.PACK_AB R27, R28, R27 ;  /* 0x0000001b1c1b723e */ /* 0x010fe400000010ff */
[----:B------:R-:W2:Y:S04]  /*70cc0*/  LDL.LU R28, [R1+0x11b8] ;  /* 0x0011b800011c7983 */ /* 0x000ea80000300800 */
[----:B------:R-:W3:Y:S04]  /*70cd0*/  LDL.LU R29, [R1+0x11b4] ;  /* 0x0011b400011d7983 */ /* 0x000ee80000300800 */
[----:B------:R-:W4:Y:S04]  /*70ce0*/  LDL.LU R0, [R1+0x11b0] ;  /* 0x0011b00001007983 */ /* 0x000f280000300800 */
[----:B------:R-:W4:Y:S04]  /*70cf0*/  LDL.LU R17, [R1+0x12c] ;  /* 0x00012c0001117983 */ /* 0x000f280000300800 */
[----:B------:R-:W5:Y:S04]  /*70d00*/  LDL.LU R21, [R1+0x134] ;  /* 0x0001340001157983 */ /* 0x000f680000300800 */
[----:B------:R-:W5:Y:S04]  /*70d10*/  LDL.LU R18, [R1+0x130] ;  /* 0x0001300001127983 */ /* 0x000f680000300800 */
[----:B------:R-:W2:Y:S04]  /*70d20*/  LDL.LU R19, [R1+0x138] ;  /* 0x0001380001137983 */ /* 0x000ea80000300800 */
[----:B------:R-:W2:Y:S01]  /*70d30*/  LDL.LU R2, [R1+0x11ac] ;  /* 0x0011ac0001027983 */ /* 0x000ea20000300800 */
[----:B------:R-:W-:-:S02]  /*70d40*/  F2FP.BF16.F32.PACK_AB R11, R22, R11 ;  /* 0x0000000b160b723e */ /* 0x000fc400000010ff */
[----:B------:R-:W-:Y:S01]  /*70d50*/  F2FP.BF16.F32.PACK_AB R14, R20, R14 ;  /* 0x0000000e140e723e */ /* 0x000fe200000010ff */
[----:B------:R0:W-:Y:S01]  /*70d60*/  STSM.16.M88.4 [R3+0xa00], R24 ;  /* 0x000a001803007844 */ /* 0x0001e20000000200 */
[----:B------:R-:W-:Y:S01]  /*70d70*/  F2FP.BF16.F32.PACK_AB R12, R23, R12 ;  /* 0x0000000c170c723e */ /* 0x000fe200000010ff */
[----:B------:R-:W1:Y:S02]  /*70d80*/  LDC R22, c[0x0][0x3e8] ;  /* 0x0000fa00ff167b82 */ /* 0x000e640000000800 */
[----:B------:R0:W-:Y:S01]  /*70d90*/  STSM.16.M88.4 [R3+0xb00], R4 ;  /* 0x000b000403007844 */ /* 0x0001e20000000200 */
[----:B------:R-:W-:-:S03]  /*70da0*/  F2FP.BF16.F32.PACK_AB R13, R16, R13 ;  /* 0x0000000d100d723e */ /* 0x000fc600000010ff */
[----:B------:R0:W-:Y:S02]  /*70db0*/  STSM.16.M88.4 [R3+0xc00], R8 ;  /* 0x000c000803007844 */ /* 0x0001e40000000200 */
[----:B------:R-:W0:Y:S01]  /*70dc0*/  LDC R23, c[0x0][0x3e8] ;  /* 0x0000fa00ff177b82 */ /* 0x000e220000000800 */
[----:B------:R-:W0:Y:S01]  /*70dd0*/  S2R R16, SR_TID.X ;  /* 0x0000000000107919 */ /* 0x000e220000002100 */
[----:B----4-:R-:W-:Y:S02]  /*70de0*/  F2FP.BF16.F32.PACK_AB R17, R17, R0 ;  /* 0x000000001111723e */ /* 0x010fe400000010ff */
[----:B--2---:R-:W-:Y:S02]  /*70df0*/  F2FP.BF16.F32.PACK_AB R15, R15, R2 ;  /* 0x000000020f0f723e */ /* 0x004fe400000010ff */
[----:B------:R-:W2:Y:S04]  /*70e00*/  LDL.LU R2, [R1+0x11a8] ;  /* 0x0011a80001027983 */ /* 0x000ea80000300800 */
[----:B------:R-:W4:Y:S04]  /*70e10*/  LDL.LU R20, [R1+0x40] ;  /* 0x0000400001147983 */ /* 0x000f280000300800 */
[----:B0-----:R-:W2:Y:S04]  /*70e20*/  LDL.LU R26, [R1+0x48] ;  /* 0x00004800011a7983 */ /* 0x001ea80000300800 */
[----:B------:R-:W2:Y:S04]  /*70e30*/  LDL.LU R4, [R1+0x100] ;  /* 0x0001000001047983 */ /* 0x000ea80000300800 */
[----:B------:R-:W2:Y:S04]  /*70e40*/  LDL.LU R5, [R1+0x104] ;  /* 0x0001040001057983 */ /* 0x000ea80000300800 */
[----:B------:R-:W2:Y:S04]  /*70e50*/  LDL.LU R6, [R1+0x110] ;  /* 0x0001100001067983 */ /* 0x000ea80000300800 */
[----:B------:R-:W2:Y:S04]  /*70e60*/  LDL.LU R8, [R1+0x108] ;  /* 0x0001080001087983 */ /* 0x000ea80000300800 */
[----:B------:R-:W3:Y:S04]  /*70e70*/  LDL.LU R10, [R1+0x10c] ;  /* 0x00010c00010a7983 */ /* 0x000ee80000300800 */
[----:B------:R-:W3:Y:S04]  /*70e80*/  LDL.LU R11, [R1+0x114] ;  /* 0x00011400010b7983 */ /* 0x000ee80000300800 */
[----:B------:R-:W4:Y:S04]  /*70e90*/  LDL.LU R9, [R1+0x118] ;  /* 0x0001180001097983 */ /* 0x000f280000300800 */
[----:B------:R0:W-:Y:S04]  /*70ea0*/  STSM.16.M88.4 [R3+0xd00], R12 ;  /* 0x000d000c03007844 */ /* 0x0001e80000000200 */
[----:B0-----:R-:W4:Y:S04]  /*70eb0*/  LDL.LU R12, [R1+0x128] ;  /* 0x00012800010c7983 */ /* 0x001f280000300800 */
[----:B------:R-:W4:Y:S04]  /*70ec0*/  LDL.LU R13, [R1+0x120] ;  /* 0x00012000010d7983 */ /* 0x000f280000300800 */
[----:B------:R-:W4:Y:S04]  /*70ed0*/  LDL.LU R14, [R1+0x13c] ;  /* 0x00013c00010e7983 */ /* 0x000f280000300800 */
[----:B------:R-:W4:Y:S04]  /*70ee0*/  LDL.LU R15, [R1+0x11c] ;  /* 0x00011c00010f7983 */ /* 0x000f280000300800 */
[----:B------:R-:W4:Y:S01]  /*70ef0*/  LDL.LU R0, [R1+0x11a4] ;  /* 0x0011a40001007983 */ /* 0x000f220000300800 */
[----:B------:R-:W-:-:S04]  /*70f00*/  SHF.R.U32.HI R16, RZ, 0x8, R16 ;  /* 0x00000008ff107819 */ /* 0x000fc80000011610 */
[----:B------:R-:W-:-:S05]  /*70f10*/  SGXT.U32 R7, R16, 0x1 ;  /* 0x000000011007781a */ /* 0x000fca0000000000 */
[----:B------:R-:W-:Y:S01]  /*70f20*/  IMAD R7, R7, UR4, RZ ;  /* 0x0000000407077c24 */ /* 0x000fe2000f8e02ff */
[----:B-----5:R-:W-:Y:S01]  /*70f30*/  F2FP.BF16.F32.PACK_AB R18, R21, R18 ;  /* 0x000000121512723e */ /* 0x020fe200000010ff */
[----:B------:R-:W0:Y:S01]  /*70f40*/  LDCU UR4, c[0x0][0x3ec] ;  /* 0x00007d80ff0477ac */ /* 0x000e220008000800 */
[----:B------:R-:W5:Y:S01]  /*70f50*/  LDC R21, c[0x0][0x3e8] ;  /* 0x0000fa00ff157b82 */ /* 0x000f620000000800 */
[----:B--2---:R-:W-:Y:S01]  /*70f60*/  F2FP.BF16.F32.PACK_AB R4, R8, R4 ;  /* 0x000000040804723e */ /* 0x004fe200000010ff */
[----:B-1----:R-:W-:-:S06]  /*70f70*/  IMAD R8, R22, 0x2, R7 ;  /* 0x0000000216087824 */ /* 0x002fcc00078e0207 */
[----:B------:R-:W1:Y:S01]  /*70f80*/  LDC R22, c[0x0][0x3e8] ;  /* 0x0000fa00ff167b82 */ /* 0x000e620000000800 */
[----:B---3--:R-:W-:Y:S02]  /*70f90*/  F2FP.BF16.F32.PACK_AB R5, R10, R5 ;  /* 0x000000050a05723e */ /* 0x008fe400000010ff */
[----:B------:R-:W-:Y:S02]  /*70fa0*/  F2FP.BF16.F32.PACK_AB R6, R11, R6 ;  /* 0x000000060b06723e */ /* 0x000fe400000010ff */
[----:B----4-:R-:W-:Y:S02]  /*70fb0*/  F2FP.BF16.F32.PACK_AB R16, R12, R13 ;  /* 0x0000000d0c10723e */ /* 0x010fe400000010ff */
[----:B------:R-:W-:Y:S02]  /*70fc0*/  LEA R12, P6, R7, R2, 0x1 ;  /* 0x00000002070c7211 */ /* 0x000fe400078c08ff */
[----:B------:R-:W-:Y:S02]  /*70fd0*/  F2FP.BF16.F32.PACK_AB R19, R14, R19 ;  /* 0x000000130e13723e */ /* 0x000fe400000010ff */
[----:B------:R-:W-:-:S02]  /*70fe0*/  LEA R14, R23, R8, 0x1 ;  /* 0x00000008170e7211 */ /* 0x000fc400078e08ff */
[----:B------:R-:W2:Y:S01]  /*70ff0*/  LDL.LU R23, [R1+0x58] ;  /* 0x0000580001177983 */ /* 0x000ea20000300800 */
[----:B------:R-:W-:Y:S02]  /*71000*/  LEA.HI.X.SX32 R13, R7, R0, 0x1, P6 ;  /* 0x00000000070d7211 */ /* 0x000fe400030f0eff */
[----:B------:R-:W-:Y:S01]  /*71010*/  F2FP.BF16.F32.PACK_AB R7, R15, R9 ;  /* 0x000000090f07723e */ /* 0x000fe200000010ff */
[----:B------:R3:W-:Y:S01]  /*71020*/  STSM.16.M88.4 [R3+0xe00], R16 ;  /* 0x000e001003007844 */ /* 0x0007e20000000200 */
[C---:B------:R-:W-:Y:S01]  /*71030*/  LEA R10, P6, R8.reuse, R2, 0x1 ;  /* 0x00000002080a7211 */ /* 0x040fe200078c08ff */
[----:B------:R-:W4:Y:S02]  /*71040*/  LDC R15, c[0x0][0x3e8] ;  /* 0x0000fa00ff0f7b82 */ /* 0x000f240000000800 */
[----:B------:R0:W-:Y:S06]  /*71050*/  STSM.16.M88.4 [R3+0xf00], R4 ;  /* 0x000f000403007844 */ /* 0x0001ec0000000200 */
[----:B------:R-:W-:Y:S06]  /*71060*/  BAR.SYNC.DEFER_BLOCKING 0x0 ;  /* 0x0000000000007b1d */ /* 0x000fec0000010000 */
[----:B---3--:R-:W3:Y:S04]  /*71070*/  LDL.LU R17, [R1+0x4c] ;  /* 0x00004c0001117983 */ /* 0x008ee80000300800 */
[----:B0-----:R-:W2:Y:S01]  /*71080*/  LDL.LU R7, [R1+0x44] ;  /* 0x0000440001077983 */ /* 0x001ea20000300800 */
[----:B------:R-:W-:-:S02]  /*71090*/  LEA.HI.X.SX32 R11, R8, R0, 0x1, P6 ;  /* 0x00000000080b7211 */ /* 0x000fc400030f0eff */
[C---:B------:R-:W-:Y:S02]  /*710a0*/  LEA R8, P6, R14.reuse, R2, 0x1 ;  /* 0x000000020e087211 */ /* 0x040fe400078c08ff */
[----:B-----5:R-:W-:Y:S02]  /*710b0*/  LEA R4, R21, R14, 0x1 ;  /* 0x0000000e15047211 */ /* 0x020fe400078e08ff */
[----:B------:R-:W-:Y:S02]  /*710c0*/  LEA.HI.X.SX32 R9, R14, R0, 0x1, P6 ;  /* 0x000000000e097211 */ /* 0x000fe400030f0eff */
[----:B------:R-:W-:Y:S01]  /*710d0*/  PRMT R3, R20, 0x7632, R3 ;  /* 0x0000763214037816 */ /* 0x000fe20000000003 */
[----:B------:R-:W0:Y:S01]  /*710e0*/  LDC R14, c[0x0][0x3e8] ;  /* 0x0000fa00ff0e7b82 */ /* 0x000e220000000800 */
[----:B------:R5:W-:Y:S01]  /*710f0*/  STG.E.U16 desc[UR10][R12.64], R20 ;  /* 0x000000140c007986 */ /* 0x000be2000c10150a */
[----:B------:R-:W-:-:S03]  /*71100*/  PRMT R5, R26, 0x7632, R5 ;  /* 0x000076321a057816 */ /* 0x000fc60000000005 */
[----:B------:R-:W-:Y:S03]  /*71110*/  STL.S16 [R1+0x13c], R3 ;  /* 0x00013c0301007387 */ /* 0x000fe60000100600 */
[----:B-----5:R-:W5:Y:S08]  /*71120*/  LDC R20, c[0x0][0x3e8] ;  /* 0x0000fa00ff147b82 */ /* 0x020f700000000800 */
[----:B------:R-:W0:Y:S08]  /*71130*/  LDC R12, c[0x0][0x3e8] ;  /* 0x0000fa00ff0c7b82 */ /* 0x000e300000000800 */
[----:B------:R-:W0:Y:S01]  /*71140*/  LDC R13, c[0x0][0x3e8] ;  /* 0x0000fa00ff0d7b82 */ /* 0x000e220000000800 */
[----:B--2---:R2:W-:Y:S01]  /*71150*/  STG.E.U16 desc[UR10][R10.64], R7 ;  /* 0x000000070a007986 */ /* 0x0045e2000c10150a */
[----:B------:R-:W-:-:S03]  /*71160*/  PRMT R6, R7, 0x7632, R6 ;  /* 0x0000763207067816 */ /* 0x000fc60000000006 */
[----:B------:R0:W-:Y:S01]  /*71170*/  STG.E.U16 desc[UR10][R8.64], R26 ;  /* 0x0000001a08007986 */ /* 0x0001e2000c10150a */
[----:B--2---:R-:W-:-:S03]  /*71180*/  LEA R10, P6, R4, R2, 0x1 ;  /* 0x00000002040a7211 */ /* 0x004fc600078c08ff */
[----:B------:R-:W-:Y:S01]  /*71190*/  STL.S16 [R1+0x14c], R6 ;  /* 0x00014c0601007387 */ /* 0x000fe20000100600 */
[----:B------:R-:W-:-:S03]  /*711a0*/  LEA.HI.X.SX32 R11, R4, R0, 0x1, P6 ;  /* 0x00000000040b7211 */ /* 0x000fc600030f0eff */
[----:B0-----:R-:W2:Y:S01]  /*711b0*/  LDL.LU R26, [R1+0x5c] ;  /* 0x00005c00011a7983 */ /* 0x001ea20000300800 */
[----:B---3--:R-:W-:-:S03]  /*711c0*/  PRMT R9, R17, 0x7632, R9 ;  /* 0x0000763211097816 */ /* 0x008fc60000000009 */
[----:B------:R-:W-:Y:S04]  /*711d0*/  STL.S16 [R1+0x150], R5 ;  /* 0x0001500501007387 */ /* 0x000fe80000100600 */
[----:B------:R0:W-:Y:S04]  /*711e0*/  STG.E.U16 desc[UR10][R10.64], R17 ;  /* 0x000000110a007986 */ /* 0x0001e8000c10150a */
[----:B0-----:R-:W3:Y:S04]  /*711f0*/  LDL.LU R10, [R1+0x50] ;  /* 0x00005000010a7983 */ /* 0x001ee80000300800 */
[----:B------:R0:W-:Y:S04]  /*71200*/  STL.S16 [R1+0x154], R9 ;  /* 0x0001540901007387 */ /* 0x0001e80000100600 */
[----:B------:R-:W2:Y:S01]  /*71210*/  LDL.LU R11, [R1+0x54] ;  /* 0x00005400010b7983 */ /* 0x000ea20000300800 */
[----:B-----5:R-:W-:-:S03]  /*71220*/  IMAD R3, R20, 0x2, R4 ;  /* 0x0000000214037824 */ /* 0x020fc600078e0204 */
[----:B------:R-:W5:Y:S02]  /*71230*/  LDL.LU R17, [R1+0x68] ;  /* 0x0000680001117983 */ /* 0x000f640000300800 */
[C---:B------:R-:W-:Y:S02]  /*71240*/  LEA R4, P6, R3.reuse, R2, 0x1 ;  /* 0x0000000203047211 */ /* 0x040fe400078c08ff */
[----:B-1----:R-:W-:Y:S02]  /*71250*/  LEA R7, R22, R3, 0x1 ;  /* 0x0000000316077211 */ /* 0x002fe400078e08ff */
[----:B------:R-:W-:Y:S02]  /*71260*/  LEA.HI.X.SX32 R5, R3, R0, 0x1, P6 ;  /* 0x0000000003057211 */ /* 0x000fe400030f0eff */
[----:B------:R-:W-:Y:S02]  /*71270*/  LEA R6, P6, R7, R2, 0x1 ;  /* 0x0000000207067211 */ /* 0x000fe400078c08ff */
[----:B----4-:R-:W-:-:S02]  /*71280*/  LEA R3, R15, R7, 0x1 ;  /* 0x000000070f037211 */ /* 0x010fc400078e08ff */
[----:B------:R-:W-:Y:S01]  /*71290*/  LEA.HI.X.SX32 R7, R7, R0, 0x1, P6 ;  /* 0x0000000007077211 */ /* 0x000fe200030f0eff */
[----:B------:R-:W1:Y:S01]  /*712a0*/  LDC R15, c[0x0][0x3e8] ;  /* 0x0000fa00ff0f7b82 */ /* 0x000e620000000800 */
[----:B------:R-:W-:-:S04]  /*712b0*/  LEA R8, P6, R3, R2, 0x1 ;  /* 0x0000000203087211 */ /* 0x000fc800078c08ff */
[----:B0-----:R-:W-:Y:S01]  /*712c0*/  LEA.HI.X.SX32 R9, R3, R0, 0x1, P6 ;  /* 0x0000000003097211 */ /* 0x001fe200030f0eff */
[----:B---3--:R0:W-:Y:S04]  /*712d0*/  STG.E.U16 desc[UR10][R4.64], R10 ;  /* 0x0000000a04007986 */ /* 0x0081e8000c10150a */
[----:B--2---:R-:W-:Y:S01]  /*712e0*/  STG.E.U16 desc[UR10][R6.64], R11 ;  /* 0x0000000b06007986 */ /* 0x004fe2000c10150a */
[--C-:B0-----:R-:W-:Y:S01]  /*712f0*/  IMAD R4, R12, 0x2, R3.reuse ;  /* 0x000000020c047824 */ /* 0x101fe200078e0203 */
[----:B------:R-:W-:Y:S02]  /*71300*/  PRMT R3, R10, 0x7632, R3 ;  /* 0x000076320a037816 */ /* 0x000fe40000000003 */
[----:B------:R0:W-:Y:S01]  /*71310*/  STG.E.U16 desc[UR10][R8.64], R23 ;  /* 0x0000001708007986 */ /* 0x0001e2000c10150a */
[----:B------:R-:W-:Y:S01]  /*71320*/  PRMT R5, R11, 0x7632, R5 ;  /* 0x000076320b057816 */ /* 0x000fe20000000005 */
[----:B------:R-:W2:Y:S02]  /*71330*/  LDC R12, c[0x0][0x3e8] ;  /* 0x0000fa00ff0c7b82 */ /* 0x000ea40000000800 */
[----:B------:R3:W-:Y:S01]  /*71340*/  STL.S16 [R1+0x12c], R3 ;  /* 0x00012c0301007387 */ /* 0x0007e20000100600 */
[----:B0-----:R-:W-:-:S02]  /*71350*/  LEA R8, P6, R4, R2, 0x1 ;  /* 0x0000000204087211 */ /* 0x001fc400078c08ff */
[----:B---3--:R-:W-:Y:S02]  /*71360*/  LEA R3, R13, R4, 0x1 ;  /* 0x000000040d037211 */ /* 0x008fe400078e08ff */
[----:B------:R-:W-:Y:S01]  /*71370*/  LEA.HI.X.SX32 R9, R4, R0, 0x1, P6 ;  /* 0x0000000004097211 */ /* 0x000fe200030f0eff */
[----:B------:R-:W-:Y:S01]  /*71380*/  STL.S16 [R1+0x138], R5 ;  /* 0x0001380501007387 */ /* 0x000fe20000100600 */
[----:B------:R-:W-:Y:S01]  /*71390*/  PRMT R4, R23, 0x7632, R4 ;  /* 0x0000763217047816 */ /* 0x000fe20000000004 */
[----:B------:R-:W0:Y:S02]  /*713a0*/  LDC R13, c[0x0][0x3e8] ;  /* 0x0000fa00ff0d7b82 */ /* 0x000e240000000800 */
[----:B------:R-:W3:Y:S04]  /*713b0*/  LDL.LU R23, [R1+0x6c] ;  /* 0x00006c0001177983 */ /* 0x000ee80000300800 */
[----:B------:R-:W-:Y:S04]  /*713c0*/  STL.S16 [R1+0x144], R4 ;  /* 0x0001440401007387 */ /* 0x000fe80000100600 */
[----:B------:R4:W-:Y:S04]  /*713d0*/  STG.E.U16 desc[UR10][R8.64], R26 ;  /* 0x0000001a08007986 */ /* 0x0009e8000c10150a */
[----:B----4-:R-:W4:Y:S01]  /*713e0*/  LDL.LU R9, [R1+0x60] ;  /* 0x0000600001097983 */ /* 0x010f220000300800 */
[----:B------:R-:W-:-:S02]  /*713f0*/  LEA R10, P6, R3, R2, 0x1 ;  /* 0x00000002030a7211 */ /* 0x000fc400078c08ff */
[----:B------:R-:W-:Y:S02]  /*71400*/  PRMT R7, R26, 0x7632, R7 ;  /* 0x000076321a077816 */ /* 0x000fe40000000007 */
[----:B------:R-:W-:-:S03]  /*71410*/  LEA.HI.X.SX32 R11, R3, R0, 0x1, P6 ;  /* 0x00000000030b7211 */ /* 0x000fc600030f0eff */
[----:B------:R-:W-:Y:S04]  /*71420*/  STL.S16 [R1+0x148], R7 ;  /* 0x0001480701007387 */ /* 0x000fe80000100600 */
[----:B------:R-:W2:Y:S04]  /*71430*/  LDL.LU R26, [R1+0x78] ;  /* 0x00007800011a7983 */ /* 0x000ea80000300800 */
[----:B----4-:R4:W-:Y:S04]  /*71440*/  STG.E.U16 desc[UR10][R10.64], R9 ;  /* 0x000000090a007986 */ /* 0x0109e8000c10150a */
[----:B----4-:R-:W4:Y:S01]  /*71450*/  LDL.LU R11, [R1+0x64] ;  /* 0x00006400010b7983 */ /* 0x010f220000300800 */
[----:B------:R-:W-:-:S02]  /*71460*/  LEA R5, R14, R3, 0x1 ;  /* 0x000000030e057211 */ /* 0x000fc400078e08ff */
[----:B------:R-:W0:Y:S02]  /*71470*/  LDC R14, c[0x0][0x3e8] ;  /* 0x0000fa00ff0e7b82 */ /* 0x000e240000000800 */
[----:B------:R-:W-:Y:S01]  /*71480*/  LEA R4, P6, R5, R2, 0x1 ;  /* 0x0000000205047211 */ /* 0x000fe200078c08ff */
[----:B-1----:R-:W-:-:S03]  /*71490*/  IMAD R3, R15, 0x2, R5 ;  /* 0x000000020f037824 */ /* 0x002fc600078e0205 */
[----:B------:R-:W-:Y:S02]  /*714a0*/  LEA.HI.X.SX32 R5, R5, R0, 0x1, P6 ;  /* 0x0000000005057211 */ /* 0x000fe400030f0eff */
[C---:B------:R-:W-:Y:S01]  /*714b0*/  LEA R6, P6, R3.reuse, R2, 0x1 ;  /* 0x0000000203067211 */ /* 0x040fe200078c08ff */
[----:B------:R-:W1:Y:S03]  /*714c0*/  LDC R15, c[0x0][0x3e8] ;  /* 0x0000fa00ff0f7b82 */ /* 0x000e660000000800 */
[----:B------:R-:W-:Y:S01]  /*714d0*/  LEA.HI.X.SX32 R7, R3, R0, 0x1, P6 ;  /* 0x0000000003077211 */ /* 0x000fe200030f0eff */
[----:B----4-:R2:W-:Y:S02]  /*714e0*/  STG.E.U16 desc[UR10][R4.64], R11 ;  /* 0x0000000b04007986 */ /* 0x0105e4000c10150a */
[----:B--2---:R-:W-:Y:S02]  /*714f0*/  LEA R4, R12, R3, 0x1 ;  /* 0x000000030c047211 */ /* 0x004fe400078e08ff */
[----:B------:R-:W-:-:S02]  /*71500*/  PRMT R3, R9, 0x7632, R3 ;  /* 0x0000763209037816 */ /* 0x000fc40000000003 */
[----:B------:R-:W-:Y:S01]  /*71510*/  PRMT R5, R11, 0x7632, R5 ;  /* 0x000076320b057816 */ /* 0x000fe20000000005 */
[----:B-----5:R-:W-:Y:S01]  /*71520*/  STG.E.U16 desc[UR10][R6.64], R17 ;  /* 0x0000001106007986 */ /* 0x020fe2000c10150a */
[C---:B------:R-:W-:Y:S01]  /*71530*/  LEA R8, P6, R4.reuse, R2, 0x1 ;  /* 0x0000000204087211 */ /* 0x040fe200078c08ff */
[----:B------:R-:W2:Y:S02]  /*71540*/  LDC R12, c[0x0][0x3e8] ;  /* 0x0000fa00ff0c7b82 */ /* 0x000ea40000000800 */
[----:B------:R0:W-:Y:S01]  /*71550*/  STL.S16 [R1+0x11c], R3 ;  /* 0x00011c0301007387 */ /* 0x0001e20000100600 */
[----:B------:R-:W-:-:S03]  /*71560*/  LEA.HI.X.SX32 R9, R4, R0, 0x1, P6 ;  /* 0x0000000004097211 */ /* 0x000fc600030f0eff */
[----:B------:R-:W-:Y:S01]  /*71570*/  STL.S16 [R1+0x128], R5 ;  /* 0x0001280501007387 */ /* 0x000fe20000100600 */
[----:B0-----:R-:W-:Y:S02]  /*71580*/  LEA R3, R13, R4, 0x1 ;  /* 0x000000040d037211 */ /* 0x001fe400078e08ff */
[----:B------:R-:W-:Y:S01]  /*71590*/  PRMT R4, R17, 0x7632, R4 ;  /* 0x0000763211047816 */ /* 0x000fe20000000004 */
[----:B---3--:R0:W-:Y:S01]  /*715a0*/  STG.E.U16 desc[UR10][R8.64], R23 ;  /* 0x0000001708007986 */ /* 0x0081e2000c10150a */
[----:B------:R-:W-:Y:S01]  /*715b0*/  PRMT R7, R23, 0x7632, R7 ;  /* 0x0000763217077816 */ /* 0x000fe20000000007 */
[----:B------:R-:W3:Y:S02]  /*715c0*/  LDC R13, c[0x0][0x3e8] ;  /* 0x0000fa00ff0d7b82 */ /* 0x000ee40000000800 */
[----:B------:R-:W4:Y:S04]  /*715d0*/  LDL.LU R17, [R1+0x7c] ;  /* 0x00007c0001117983 */ /* 0x000f280000300800 */
[----:B------:R-:W-:Y:S04]  /*715e0*/  STL.S16 [R1+0x130], R4 ;  /* 0x0001300401007387 */ /* 0x000fe80000100600 */
[----:B0-----:R-:W5:Y:S01]  /*715f0*/  LDL.LU R9, [R1+0x70] ;  /* 0x0000700001097983 */ /* 0x001f620000300800 */
[----:B------:R-:W-:-:S04]  /*71600*/  LEA R10, P6, R3, R2, 0x1 ;  /* 0x00000002030a7211 */ /* 0x000fc800078c08ff */
[----:B------:R-:W-:Y:S01]  /*71610*/  LEA.HI.X.SX32 R11, R3, R0, 0x1, P6 ;  /* 0x00000000030b7211 */ /* 0x000fe200030f0eff */
[----:B------:R-:W-:Y:S04]  /*71620*/  STL.S16 [R1+0x134], R7 ;  /* 0x0001340701007387 */ /* 0x000fe80000100600 */
[----:B------:R-:W2:Y:S01]  /*71630*/  LDL.LU R23, [R1+0x88] ;  /* 0x0000880001177983 */ /* 0x000ea20000300800 */
[----:B------:R-:W-:Y:S02]  /*71640*/  IMAD R5, R14, 0x2, R3 ;  /* 0x000000020e057824 */ /* 0x000fe400078e0203 */
[----:B------:R-:W0:Y:S01]  /*71650*/  LDC R14, c[0x0][0x3e8] ;  /* 0x0000fa00ff0e7b82 */ /* 0x000e220000000800 */
[----:B-----5:R5:W-:Y:S04]  /*71660*/  STG.E.U16 desc[UR10][R10.64], R9 ;  /* 0x000000090a007986 */ /* 0x020be8000c10150a */
[----:B-----5:R-:W5:Y:S01]  /*71670*/  LDL.LU R11, [R1+0x74] ;  /* 0x00007400010b7983 */ /* 0x020f620000300800 */
[----:B------:R-:W-:-:S02]  /*71680*/  LEA R4, P6, R5, R2, 0x1 ;  /* 0x0000000205047211 */ /* 0x000fc400078c08ff */
[----:B-1----:R-:W-:Y:S02]  /*71690*/  LEA R3, R15, R5, 0x1 ;  /* 0x000000050f037211 */ /* 0x002fe400078e08ff */
[----:B------:R-:W-:Y:S01]  /*716a0*/  LEA.HI.X.SX32 R5, R5, R0, 0x1, P6 ;  /* 0x0000000005057211 */ /* 0x000fe200030f0eff */
[----:B------:R-:W1:Y:S01]  /*716b0*/  LDC R15, c[0x0][0x3e8] ;  /* 0x0000fa00ff0f7b82 */ /* 0x000e620000000800 */
[----:B------:R-:W-:-:S04]  /*716c0*/  LEA R6, P6, R3, R2, 0x1 ;  /* 0x0000000203067211 */ /* 0x000fc800078c08ff */
[----:B------:R-:W-:Y:S02]  /*716d0*/  LEA.HI.X.SX32 R7, R3, R0, 0x1, P6 ;  /* 0x0000000003077211 */ /* 0x000fe400030f0eff */
[----:B--2---:R-:W-:Y:S02]  /*716e0*/  LEA R3, R12, R3, 0x1 ;  /* 0x000000030c037211 */ /* 0x004fe400078e08ff */
[----:B------:R-:W2:Y:S02]  /*716f0*/  LDC R12, c[0x0][0x3e8] ;  /* 0x0000fa00ff0c7b82 */ /* 0x000ea40000000800 */
[----:B------:R-:W-:Y:S01]  /*71700*/  LEA R8, P6, R3, R2, 0x1 ;  /* 0x0000000203087211 */ /* 0x000fe200078c08ff */
[----:B-----5:R5:W-:Y:S02]  /*71710*/  STG.E.U16 desc[UR10][R4.64], R11 ;  /* 0x0000000b04007986 */ /* 0x020be4000c10150a */
[----:B-----5:R-:W-:Y:S02]  /*71720*/  PRMT R4, R9, 0x7632, R4 ;  /* 0x0000763209047816 */ /* 0x020fe40000000004 */
[----:B------:R-:W-:-:S02]  /*71730*/  PRMT R5, R11, 0x7632, R5 ;  /* 0x000076320b057816 */ /* 0x000fc40000000005 */
[----:B------:R-:W-:Y:S01]  /*71740*/  LEA.HI.X.SX32 R9, R3, R0, 0x1, P6 ;  /* 0x0000000003097211 */ /* 0x000fe200030f0eff */
[----:B------:R3:W-:Y:S04]  /*71750*/  STL.S16 [R1+0x10c], R4 ;  /* 0x00010c0401007387 */ /* 0x0007e80000100600 */
[----:B------:R5:W-:Y:S01]  /*71760*/  STG.E.U16 desc[UR10][R6.64], R26 ;  /* 0x0000001a06007986 */ /* 0x000be2000c10150a */
[--C-:B---3--:R-:W-:Y:S01]  /*71770*/  IMAD R4, R13, 0x2, R3.reuse ;  /* 0x000000020d047824 */ /* 0x108fe200078e0203 */
[----:B------:R-:W-:Y:S02]  /*71780*/  PRMT R3, R26, 0x7632, R3 ;  /* 0x000076321a037816 */ /* 0x000fe40000000003 */
[----:B------:R-:W-:Y:S01]  /*71790*/  STL.S16 [R1+0x118], R5 ;  /* 0x0001180501007387 */ /* 0x000fe20000100600 */
[----:B------:R-:W3:Y:S03]  /*717a0*/  LDC R13, c[0x0][0x3e8] ;  /* 0x0000fa00ff0d7b82 */ /* 0x000ee60000000800 */
[----:B-----5:R-:W5:Y:S04]  /*717b0*/  LDL.LU R26, [R1+0x8c] ;  /* 0x00008c00011a7983 */ /* 0x020f680000300800 */
[----:B------:R-:W-:Y:S04]  /*717c0*/  STL.S16 [R1+0x120], R3 ;  /* 0x0001200301007387 */ /* 0x000fe80000100600 */
[----:B----4-:R4:W-:Y:S04]  /*717d0*/  STG.E.U16 desc[UR10][R8.64], R17 ;  /* 0x0000001108007986 */ /* 0x0109e8000c10150a */
[----:B----4-:R-:W4:Y:S01]  /*717e0*/  LDL.LU R9, [R1+0x80] ;  /* 0x0000800001097983 */ /* 0x010f220000300800 */
[----:B------:R-:W-:-:S02]  /*717f0*/  LEA R10, P6, R4, R2, 0x1 ;  /* 0x00000002040a7211 */ /* 0x000fc400078c08ff */
[----:B------:R-:W-:Y:S02]  /*71800*/  PRMT R7, R17, 0x7632, R7 ;  /* 0x0000763211077816 */ /* 0x000fe40000000007 */
[----:B------:R-:W-:-:S03]  /*71810*/  LEA.HI.X.SX32 R11, R4, R0, 0x1, P6 ;  /* 0x00000000040b7211 */ /* 0x000fc600030f0eff */
[----:B------:R-:W-:Y:S04]  /*71820*/  STL.S16 [R1+0x124], R7 ;  /* 0x0001240701007387 */ /* 0x000fe80000100600 */
[----:B------:R-:W2:Y:S01]  /*71830*/  LDL.LU R17, [R1+0x98] ;  /* 0x0000980001117983 */ /* 0x000ea20000300800 */
[----:B0-----:R-:W-:Y:S02]  /*71840*/  LEA R5, R14, R4, 0x1 ;  /* 0x000000040e057211 */ /* 0x001fe400078e08ff */
[----:B------:R-:W0:Y:S01]  /*71850*/  LDC R14, c[0x0][0x3e8] ;  /* 0x0000fa00ff0e7b82 */ /* 0x000e220000000800 */
[----:B----4-:R4:W-:Y:S04]  /*71860*/  STG.E.U16 desc[UR10][R10.64], R9 ;  /* 0x000000090a007986 */ /* 0x0109e8000c10150a */
[----:B----4-:R-:W4:Y:S01]  /*71870*/  LDL.LU R11, [R1+0x84] ;  /* 0x00008400010b7983 */ /* 0x010f220000300800 */
[----:B------:R-:W-:-:S02]  /*71880*/  LEA R4, P6, R5, R2, 0x1 ;  /* 0x0000000205047211 */ /* 0x000fc400078c08ff */
[----:B-1----:R-:W-:Y:S02]  /*71890*/  LEA R3, R15, R5, 0x1 ;  /* 0x000000050f037211 */ /* 0x002fe400078e08ff */
[----:B------:R-:W-:Y:S01]  /*718a0*/  LEA.HI.X.SX32 R5, R5, R0, 0x1, P6 ;  /* 0x0000000005057211 */ /* 0x000fe200030f0eff */
[----:B------:R-:W1:Y:S01]  /*718b0*/  LDC R15, c[0x0][0x3e8] ;  /* 0x0000fa00ff0f7b82 */ /* 0x000e620000000800 */
[----:B------:R-:W-:-:S04]  /*718c0*/  LEA R6, P6, R3, R2, 0x1 ;  /* 0x0000000203067211 */ /* 0x000fc800078c08ff */
[----:B------:R-:W-:Y:S01]  /*718d0*/  LEA.HI.X.SX32 R7, R3, R0, 0x1, P6 ;  /* 0x0000000003077211 */ /* 0x000fe200030f0eff */
[----:B--2---:R-:W-:Y:S02]  /*718e0*/  IMAD R3, R12, 0x2, R3 ;  /* 0x000000020c037824 */ /* 0x004fe400078e0203 */
[----:B------:R-:W2:Y:S03]  /*718f0*/  LDC R12, c[0x0][0x3e8] ;  /* 0x0000fa00ff0c7b82 */ /* 0x000ea60000000800 */
[----:B------:R-:W-:Y:S01]  /*71900*/  LEA R8, P6, R3, R2, 0x1 ;  /* 0x0000000203087211 */ /* 0x000fe200078c08ff */
[----:B----4-:R4:W-:Y:S02]  /*71910*/  STG.E.U16 desc[UR10][R4.64], R11 ;  /* 0x0000000b04007986 */ /* 0x0109e4000c10150a */
[----:B----4-:R-:W-:Y:S02]  /*71920*/  PRMT R4, R9, 0x7632, R4 ;  /* 0x0000763209047816 */ /* 0x010fe40000000004 */
[----:B------:R-:W-:-:S02]  /*71930*/  PRMT R5, R11, 0x7632, R5 ;  /* 0x000076320b057816 */ /* 0x000fc40000000005 */
[----:B------:R-:W-:Y:S01]  /*71940*/  LEA.HI.X.SX32 R9, R3, R0, 0x1, P6 ;  /* 0x0000000003097211 */ /* 0x000fe200030f0eff */
[----:B------:R3:W-:Y:S04]  /*71950*/  STL.S16 [R1+0x100], R4 ;  /* 0x0001000401007387 */ /* 0x0007e80000100600 */
[----:B------:R4:W-:Y:S01]  /*71960*/  STG.E.U16 desc[UR10][R6.64], R23 ;  /* 0x0000001706007986 */ /* 0x0009e2000c10150a */
[----:B---3--:R-:W-:Y:S02]  /*71970*/  LEA R4, R13, R3, 0x1 ;  /* 0x000000030d047211 */ /* 0x008fe400078e08ff */
[----:B------:R-:W-:Y:S01]  /*71980*/  PRMT R3, R23, 0x7632, R3 ;  /* 0x0000763217037816 */ /* 0x000fe20000000003 */
[----:B------:R-:W-:Y:S01]  /*71990*/  STL.S16 [R1+0x108], R5 ;  /* 0x0001080501007387 */ /* 0x000fe20000100600 */
[----:B------:R-:W3:Y:S03]  /*719a0*/  LDC R13, c[0x0][0x3e8] ;  /* 0x0000fa00ff0d7b82 */ /* 0x000ee60000000800 */
[----:B----4-:R-:W4:Y:S04]  /*719b0*/  LDL.LU R23, [R1+0x9c] ;  /* 0x00009c0001177983 */ /* 0x010f280000300800 */
[----:B------:R-:W-:Y:S04]  /*719c0*/  STL.S16 [R1+0x110], R3 ;  /* 0x0001100301007387 */ /* 0x000fe80000100600 */
[----:B-----5:R5:W-:Y:S04]  /*719d0*/  STG.E.U16 desc[UR10][R8.64], R26 ;  /* 0x0000001a08007986 */ /* 0x020be8000c10150a */
[----:B-----5:R-:W5:Y:S01]  /*719e0*/  LDL.LU R9, [R1+0x90] ;  /* 0x0000900001097983 */ /* 0x020f620000300800 */
[----:B------:R-:W-:-:S02]  /*719f0*/  LEA R10, P6, R4, R2, 0x1 ;  /* 0x00000002040a7211 */ /* 0x000fc400078c08ff */
[----:B------:R-:W-:Y:S02]  /*71a00*/  PRMT R7, R26, 0x7632, R7 ;  /* 0x000076321a077816 */ /* 0x000fe40000000007 */
[----:B------:R-:W-:-:S03]  /*71a10*/  LEA.HI.X.SX32 R11, R4, R0, 0x1, P6 ;  /* 0x00000000040b7211 */ /* 0x000fc600030f0eff */
[----:B------:R-:W-:Y:S04]  /*71a20*/  STL.S16 [R1+0x114], R7 ;  /* 0x0001140701007387 */ /* 0x000fe80000100600 */
[----:B------:R-:W2:Y:S01]  /*71a30*/  LDL.LU R26, [R1+0xa8] ;  /* 0x0000a800011a7983 */ /* 0x000ea20000300800 */
[----:B0-----:R-:W-:Y:S02]  /*71a40*/  LEA R5, R14, R4, 0x1 ;  /* 0x000000040e057211 */ /* 0x001fe400078e08ff */
[----:B------:R-:W0:Y:S01]  /*71a50*/  LDC R14, c[0x0][0x3e8] ;  /* 0x0000fa00ff0e7b82 */ /* 0x000e220000000800 */
[----:B-----5:R5:W-:Y:S04]  /*71a60*/  STG.E.U16 desc[UR10][R10.64], R9 ;  /* 0x000000090a007986 */ /* 0x020be8000c10150a */
[----:B-----5:R-:W5:Y:S01]  /*71a70*/  LDL.LU R11, [R1+0x94] ;  /* 0x00009400010b7983 */ /* 0x020f620000300800 */
[----:B------:R-:W-:Y:S01]  /*71a80*/  LEA R4, P6, R5, R2, 0x1 ;  /* 0x0000000205047211 */ /* 0x000fe200078c08ff */
[----:B-1----:R-:W-:-:S02]  /*71a90*/  IMAD R3, R15, 0x2, R5 ;  /* 0x000000020f037824 */ /* 0x002fc400078e0205 */
[----:B------:R-:W1:Y:S01]  /*71aa0*/  LDC R15, c[0x0][0x3e8] ;  /* 0x0000fa00ff0f7b82 */ /* 0x000e620000000800 */
[----:B------:R-:W-:Y:S02]  /*71ab0*/  LEA.HI.X.SX32 R5, R5, R0, 0x1, P6 ;  /* 0x0000000005057211 */ /* 0x000fe400030f0eff */
[----:B------:R-:W-:-:S04]  /*71ac0*/  LEA R6, P6, R3, R2, 0x1 ;  /* 0x0000000203067211 */ /* 0x000fc800078c08ff */
[----:B------:R-:W-:Y:S02]  /*71ad0*/  LEA.HI.X.SX32 R7, R3, R0, 0x1, P6 ;  /* 0x0000000003077211 */ /* 0x000fe400030f0eff */
[----:B--2---:R-:W-:Y:S02]  /*71ae0*/  LEA R3, R12, R3, 0x1 ;  /* 0x000000030c037211 */ /* 0x004fe400078e08ff */
[----:B------:R-:W2:Y:S02]  /*71af0*/  LDC R12, c[0x0][0x3e8] ;  /* 0x0000fa00ff0c7b82 */ /* 0x000ea40000000800 */
[----:B------:R-:W-:Y:S01]  /*71b00*/  LEA R8, P6, R3, R2, 0x1 ;  /* 0x0000000203087211 */ /* 0x000fe200078c08ff */
[----:B-----5:R5:W-:Y:S04]  /*71b10*/  STG.E.U16 desc[UR10][R4.64], R11 ;  /* 0x0000000b04007986 */ /* 0x020be8000c10150a */
[----:B------:R4:W-:Y:S01]  /*71b20*/  STG.E.U16 desc[UR10][R6.64], R17 ;  /* 0x0000001106007986 */ /* 0x0009e2000c10150a */
[----:B-----5:R-:W-:-:S02]  /*71b30*/  PRMT R4, R9, 0x7632, R4 ;  /* 0x0000763209047816 */ /* 0x020fc40000000004 */
[----:B------:R-:W-:Y:S02]  /*71b40*/  PRMT R5, R11, 0x7632, R5 ;  /* 0x000076320b057816 */ /* 0x000fe40000000005 */
[----:B------:R-:W-:Y:S01]  /*71b50*/  LEA.HI.X.SX32 R9, R3, R0, 0x1, P6 ;  /* 0x0000000003097211 */ /* 0x000fe200030f0eff */
[----:B------:R3:W-:Y:S01]  /*71b60*/  STL.S16 [R1+0x88], R4 ;  /* 0x0000880401007387 */ /* 0x0007e20000100600 */
[----:B----4-:R-:W-:-:S03]  /*71b70*/  PRMT R7, R23, 0x7632, R7 ;  /* 0x0000763217077816 */ /* 0x010fc60000000007 */
[----:B------:R-:W-:Y:S01]  /*71b80*/  STL.S16 [R1+0x94], R5 ;  /* 0x0000940501007387 */ /* 0x000fe20000100600 */
[----:B---3--:R-:W-:Y:S02]  /*71b90*/  LEA R4, R13, R3, 0x1 ;  /* 0x000000030d047211 */ /* 0x008fe400078e08ff */
[----:B------:R-:W-:Y:S01]  /*71ba0*/  PRMT R3, R17, 0x7632, R3 ;  /* 0x0000763211037816 */ /* 0x000fe20000000003 */
[----:B------:R3:W-:Y:S01]  /*71bb0*/  STG.E.U16 desc[UR10][R8.64], R23 ;  /* 0x0000001708007986 */ /* 0x0007e2000c10150a */
[----:B------:R-:W4:Y:S03]  /*71bc0*/  LDC R13, c[0x0][0x3e8] ;  /* 0x0000fa00ff0d7b82 */ /* 0x000f260000000800 */
[----:B------:R-:W5:Y:S04]  /*71bd0*/  LDL.LU R17, [R1+0xac] ;  /* 0x0000ac0001117983 */ /* 0x000f680000300800 */
[----:B------:R-:W-:Y:S04]  /*71be0*/  STL.S16 [R1+0x98], R3 ;  /* 0x0000980301007387 */ /* 0x000fe80000100600 */
[----:B------:R-:W-:Y:S04]  /*71bf0*/  STL.S16 [R1+0x104], R7 ;  /* 0x0001040701007387 */ /* 0x000fe80000100600 */
[----:B---3--:R-:W3:Y:S01]  /*71c00*/  LDL.LU R9, [R1+0xa0] ;  /* 0x0000a00001097983 */ /* 0x008ee20000300800 */
[----:B------:R-:W-:-:S03]  /*71c10*/  LEA R10, P6, R4, R2, 0x1 ;  /* 0x00000002040a7211 */ /* 0x000fc600078c08ff */
[----:B------:R-:W2:Y:S01]  /*71c20*/  LDL.LU R23, [R1+0xb8] ;  /* 0x0000b80001177983 */ /* 0x000ea20000300800 */
[----:B------:R-:W-:Y:S01]  /*71c30*/  LEA.HI.X.SX32 R11, R4, R0, 0x1, P6 ;  /* 0x00000000040b7211 */ /* 0x000fe200030f0eff */
[----:B0-----:R-:W-:Y:S02]  /*71c40*/  IMAD R5, R14, 0x2, R4 ;  /* 0x000000020e057824 */ /* 0x001fe400078e0204 */
[----:B------:R-:W0:Y:S02]  /*71c50*/  LDC R14, c[0x0][0x3e8] ;  /* 0x0000fa00ff0e7b82 */ /* 0x000e240000000800 */
[----:B---3--:R3:W-:Y:S04]  /*71c60*/  STG.E.U16 desc[UR10][R10.64], R9 ;  /* 0x000000090a007986 */ /* 0x0087e8000c10150a */
[----:B---3--:R-:W3:Y:S01]  /*71c70*/  LDL.LU R11, [R1+0xa4] ;  /* 0x0000a400010b7983 */ /* 0x008ee20000300800 */
        /* <DEDUP_REMOVED lines=9> */
[----:B---3--:R3:W-:Y:S04]  /*71d10*/  STG.E.U16 desc[UR10][R4.64], R11 ;  /* 0x0000000b04007986 */ /* 0x0087e8000c10150a */
[----:B------:R5:W-:Y:S01]  /*71d20*/  STG.E.U16 desc[UR10][R6.64], R26 ;  /* 0x0000001a06007986 */ /* 0x000be2000c10150a */
[----:B---3--:R-:W-:-:S02]  /*71d30*/  PRMT R4, R9, 0x7632, R4 ;  /* 0x0000763209047816 */ /* 0x008fc40000000004 */
[----:B------:R-:W-:Y:S02]  /*71d40*/  PRMT R5, R11, 0x7632, R5 ;  /* 0x000076320b057816 */ /* 0x000fe40000000005 */
[----:B------:R-:W-:Y:S01]  /*71d50*/  LEA.HI.X.SX32 R9, R3, R0, 0x1, P6 ;  /* 0x0000000003097211 */ /* 0x000fe200030f0eff */
[----:B------:R4:W-:Y:S01]  /*71d60*/  STL.S16 [R1+0x78], R4 ;  /* 0x0000780401007387 */ /* 0x0009e20000100600 */
[----:B-----5:R-:W-:-:S03]  /*71d70*/  PRMT R7, R17, 0x7632, R7 ;  /* 0x0000763211077816 */ /* 0x020fc60000000007 */
[----:B------:R-:W-:Y:S01]  /*71d80*/  STL.S16 [R1+0x84], R5 ;  /* 0x0000840501007387 */ /* 0x000fe20000100600 */
[--C-:B----4-:R-:W-:Y:S01]  /*71d90*/  IMAD R4, R13, 0x2, R3.reuse ;  /* 0x000000020d047824 */ /* 0x110fe200078e0203 */
[----:B------:R-:W-:Y:S02]  /*71da0*/  PRMT R3, R26, 0x7632, R3 ;  /* 0x000076321a037816 */ /* 0x000fe40000000003 */
        /* <DEDUP_REMOVED lines=8> */
[----:B------:R-:W-:Y:S02]  /*71e30*/  LEA.HI.X.SX32 R11, R4, R0, 0x1, P6 ;  /* 0x00000000040b7211 */ /* 0x000fe400030f0eff */
[----:B0-----:R-:W-:Y:S02]  /*71e40*/  LEA R5, R14, R4, 0x1 ;  /* 0x000000040e057211 */ /* 0x001fe400078e08ff */
[----:B------:R-:W0:Y:S02]  /*71e50*/  LDC R14, c[0x0][0x3e8] ;  /* 0x0000fa00ff0e7b82 */ /* 0x000e240000000800 */
[----:B------:R-:W-:Y:S01]  /*71e60*/  LEA R4, P6, R5, R2, 0x1 ;  /* 0x0000000205047211 */ /* 0x000fe200078c08ff */
[----:B---3--:R3:W-:Y:S04]  /*71e70*/  STG.E.U16 desc[UR10][R10.64], R9 ;  /* 0x000000090a007986 */ /* 0x0087e8000c10150a */
[----:B---3--:R-:W3:Y:S01]  /*71e80*/  LDL.LU R11, [R1+0xb4] ;  /* 0x0000b400010b7983 */ /* 0x008ee20000300800 */
[----:B-1----:R-:W-:-:S02]  /*71e90*/  LEA R3, R15, R5, 0x1 ;  /* 0x000000050f037211 */ /* 0x002fc400078e08ff */
[----:B------:R-:W-:Y:S01]  /*71ea0*/  LEA.HI.X.SX32 R5, R5, R0, 0x1, P6 ;  /* 0x0000000005057211 */ /* 0x000fe200030f0eff */
[----:B------:R-:W1:Y:S01]  /*71eb0*/  LDC R15, c[0x0][0x3e8] ;  /* 0x0000fa00ff0f7b82 */ /* 0x000e620000000800 */
[----:B------:R-:W-:-:S04]  /*71ec0*/  LEA R6, P6, R3, R2, 0x1 ;  /* 0x0000000203067211 */ /* 0x000fc800078c08ff */
[----:B------:R-:W-:Y:S01]  /*71ed0*/  LEA.HI.X.SX32 R7, R3, R0, 0x1, P6 ;  /* 0x0000000003077211 */ /* 0x000fe200030f0eff */
[----:B--2---:R-:W-:Y:S02]  /*71ee0*/  IMAD R3, R12, 0x2, R3 ;  /* 0x000000020c037824 */ /* 0x004fe400078e0203 */
[----:B------:R-:W2:Y:S03]  /*71ef0*/  LDC R12, c[0x0][0x3e8] ;  /* 0x0000fa00ff0c7b82 */ /* 0x000ea60000000800 */
        /* <DEDUP_REMOVED lines=9> */
[----:B----4-:R-:W-:Y:S02]  /*71f90*/  LEA R4, R13, R3, 0x1 ;  /* 0x000000030d047211 */ /* 0x010fe400078e08ff */
        /* <DEDUP_REMOVED lines=11> */
[----:B------:R-:W0:Y:S01]  /*72050*/  LDC R14, c[0x0][0x3e8] ;  /* 0x0000fa00ff0e7b82 */ /* 0x000e220000000800 */
[----:B---3--:R3:W-:Y:S04]  /*72060*/  STG.E.U16 desc[UR10][R10.64], R9 ;  /* 0x000000090a007986 */ /* 0x0087e8000c10150a */
[----:B---3--:R-:W3:Y:S01]  /*72070*/  LDL.LU R11, [R1+0xc4] ;  /* 0x0000c400010b7983 */ /* 0x008ee20000300800 */
[----:B------:R-:W-:Y:S01]  /*72080*/  LEA R4, P6, R5, R2, 0x1 ;  /* 0x0000000205047211 */ /* 0x000fe200078c08ff */
[----:B-1----:R-:W-:Y:S01]  /*72090*/  IMAD R3, R15, 0x2, R5 ;  /* 0x000000020f037824 */ /* 0x002fe200078e0205 */
[----:B-----5:R-:W-:Y:S01]  /*720a0*/  PRMT R19, R23, 0x7632, R19 ;  /* 0x0000763217137816 */ /* 0x020fe20000000013 */
[----:B------:R-:W1:Y:S01]  /*720b0*/  LDC R15, c[0x0][0x3e8] ;  /* 0x0000fa00ff0f7b82 */ /* 0x000e620000000800 */
[----:B------:R-:W-:-:S02]  /*720c0*/  LEA.HI.X.SX32 R5, R5, R0, 0x1, P6 ;  /* 0x0000000005057211 */ /* 0x000fc400030f0eff */
[----:B------:R-:W-:-:S04]  /*720d0*/  LEA R6, P6, R3, R2, 0x1 ;  /* 0x0000000203067211 */ /* 0x000fc800078c08ff */
[----:B------:R-:W-:Y:S02]  /*720e0*/  LEA.HI.X.SX32 R7, R3, R0, 0x1, P6 ;  /* 0x0000000003077211 */ /* 0x000fe400030f0eff */
[----:B--2---:R-:W-:Y:S02]  /*720f0*/  LEA R3, R12, R3, 0x1 ;  /* 0x000000030c037211 */ /* 0x004fe400078e08ff */
[----:B------:R-:W2:Y:S02]  /*72100*/  LDC R12, c[0x0][0x3e8] ;  /* 0x0000fa00ff0c7b82 */ /* 0x000ea40000000800 */
[----:B------:R-:W-:Y:S01]  /*72110*/  LEA R8, P6, R3, R2, 0x1 ;  /* 0x0000000203087211 */ /* 0x000fe200078c08ff */
[----:B---3--:R3:W-:Y:S02]  /*72120*/  STG.E.U16 desc[UR10][R4.64], R11 ;  /* 0x0000000b04007986 */ /* 0x0087e4000c10150a */
[----:B---3--:R-:W-:Y:S02]  /*72130*/  PRMT R4, R9, 0x7632, R4 ;  /* 0x0000763209047816 */ /* 0x008fe40000000004 */
[----:B------:R-:W-:-:S02]  /*72140*/  PRMT R5, R11, 0x7632, R5 ;  /* 0x000076320b057816 */ /* 0x000fc40000000005 */
[----:B------:R-:W-:Y:S01]  /*72150*/  LEA.HI.X.SX32 R9, R3, R0, 0x1, P6 ;  /* 0x0000000003097211 */ /* 0x000fe200030f0eff */
[----:B------:R4:W-:Y:S04]  /*72160*/  STL.S16 [R1+0x58], R4 ;  /* 0x0000580401007387 */ /* 0x0009e80000100600 */
[----:B------:R3:W-:Y:S01]  /*72170*/  STG.E.U16 desc[UR10][R6.64], R17 ;  /* 0x0000001106007986 */ /* 0x0007e2000c10150a */
[----:B----4-:R-:W-:Y:S02]  /*72180*/  LEA R4, R13, R3, 0x1 ;  /* 0x000000030d047211 */ /* 0x010fe400078e08ff */
[----:B------:R-:W-:Y:S01]  /*72190*/  PRMT R3, R17, 0x7632, R3 ;  /* 0x0000763211037816 */ /* 0x000fe20000000003 */
[----:B------:R-:W-:Y:S01]  /*721a0*/  STL.S16 [R1+0x64], R5 ;  /* 0x0000640501007387 */ /* 0x000fe20000100600 */
[----:B------:R-:W4:Y:S03]  /*721b0*/  LDC R13, c[0x0][0x3e8] ;  /* 0x0000fa00ff0d7b82 */ /* 0x000f260000000800 */
[----:B---3--:R-:W3:Y:S04]  /*721c0*/  LDL.LU R17, [R1+0xdc] ;  /* 0x0000dc0001117983 */ /* 0x008ee80000300800 */
[----:B------:R-:W-:Y:S04]  /*721d0*/  STL.S16 [R1+0x6c], R3 ;  /* 0x00006c0301007387 */ /* 0x000fe80000100600 */
[----:B------:R-:W-:Y:S04]  /*721e0*/  STL.S16 [R1+0x70], R19 ;  /* 0x0000701301007387 */ /* 0x000fe80000100600 */
[----:B------:R5:W-:Y:S04]  /*721f0*/  STG.E.U16 desc[UR10][R8.64], R23 ;  /* 0x0000001708007986 */ /* 0x000be8000c10150a */
[----:B-----5:R-:W5:Y:S01]  /*72200*/  LDL.LU R9, [R1+0xd0] ;  /* 0x0000d00001097983 */ /* 0x020f620000300800 */
[----:B------:R-:W-:-:S03]  /*72210*/  LEA R10, P6, R4, R2, 0x1 ;  /* 0x00000002040a7211 */ /* 0x000fc600078c08ff */
[----:B------:R-:W2:Y:S01]  /*72220*/  LDL.LU R19, [R1+0xe4] ;  /* 0x0000e40001137983 */ /* 0x000ea20000300800 */
[----:B------:R-:W-:-:S03]  /*72230*/  LEA.HI.X.SX32 R11, R4, R0, 0x1, P6 ;  /* 0x00000000040b7211 */ /* 0x000fc600030f0eff */
[----:B------:R-:W2:Y:S01]  /*72240*/  LDL.LU R23, [R1+0xe8] ;  /* 0x0000e80001177983 */ /* 0x000ea20000300800 */
[----:B0-----:R-:W-:Y:S02]  /*72250*/  IMAD R5, R14, 0x2, R4 ;  /* 0x000000020e057824 */ /* 0x001fe400078e0204 */
[----:B------:R-:W0:Y:S01]  /*72260*/  LDC R14, c[0x0][0x3e8] ;  /* 0x0000fa00ff0e7b82 */ /* 0x000e220000000800 */
[----:B-----5:R5:W-:Y:S04]  /*72270*/  STG.E.U16 desc[UR10][R10.64], R9 ;  /* 0x000000090a007986 */ /* 0x020be8000c10150a */
[----:B-----5:R-:W5:Y:S01]  /*72280*/  LDL.LU R11, [R1+0xd4] ;  /* 0x0000d400010b7983 */ /* 0x020f620000300800 */
[----:B------:R-:W-:Y:S02]  /*72290*/  LEA R4, P6, R5, R2, 0x1 ;  /* 0x0000000205047211 */ /* 0x000fe400078c08ff */
[----:B-1----:R-:W-:-:S02]  /*722a0*/  LEA R3, R15, R5, 0x1 ;  /* 0x000000050f037211 */ /* 0x002fc400078e08ff */
[----:B------:R-:W-:Y:S01]  /*722b0*/  LEA.HI.X.SX32 R5, R5, R0, 0x1, P6 ;  /* 0x0000000005057211 */ /* 0x000fe200030f0eff */
[----:B------:R-:W1:Y:S01]  /*722c0*/  LDC R15, c[0x0][0x3e8] ;  /* 0x0000fa00ff0f7b82 */ /* 0x000e620000000800 */
[----:B------:R-:W-:-:S04]  /*722d0*/  LEA R6, P6, R3, R2, 0x1 ;  /* 0x0000000203067211 */ /* 0x000fc800078c08ff */
[----:B------:R-:W-:Y:S02]  /*722e0*/  LEA.HI.X.SX32 R7, R3, R0, 0x1, P6 ;  /* 0x0000000003077211 */ /* 0x000fe400030f0eff */
[----:B--2---:R-:W-:Y:S02]  /*722f0*/  LEA R3, R12, R3, 0x1 ;  /* 0x000000030c037211 */ /* 0x004fe400078e08ff */
[----:B---3--:R-:W-:Y:S01]  /*72300*/  PRMT R16, R17, 0x7632, R16 ;  /* 0x0000763211107816 */ /* 0x008fe20000000010 */
[----:B------:R-:W2:Y:S01]  /*72310*/  LDC R12, c[0x0][0x3e8] ;  /* 0x0000fa00ff0c7b82 */ /* 0x000ea20000000800 */
[----:B------:R-:W-:Y:S01]  /*72320*/  LEA R8, P6, R3, R2, 0x1 ;  /* 0x0000000203087211 */ /* 0x000fe200078c08ff */
[----:B-----5:R3:W-:Y:S02]  /*72330*/  STG.E.U16 desc[UR10][R4.64], R11 ;  /* 0x0000000b04007986 */ /* 0x0207e4000c10150a */
[----:B---3--:R-:W-:Y:S02]  /*72340*/  PRMT R4, R9, 0x7632, R4 ;  /* 0x0000763209047816 */ /* 0x008fe40000000004 */
[----:B------:R-:W-:-:S02]  /*72350*/  PRMT R5, R11, 0x7632, R5 ;  /* 0x000076320b057816 */ /* 0x000fc40000000005 */
[----:B------:R-:W-:Y:S01]  /*72360*/  LEA.HI.X.SX32 R9, R3, R0, 0x1, P6 ;  /* 0x0000000003097211 */ /* 0x000fe200030f0eff */
[----:B------:R4:W-:Y:S04]  /*72370*/  STL.S16 [R1+0x48], R4 ;  /* 0x0000480401007387 */ /* 0x0009e80000100600 */
[----:B------:R3:W-:Y:S01]  /*72380*/  STG.E.U16 desc[UR10][R6.64], R26 ;  /* 0x0000001a06007986 */ /* 0x0007e2000c10150a */
[--C-:B----4-:R-:W-:Y:S01]  /*72390*/  IMAD R4, R13, 0x2, R3.reuse ;  /* 0x000000020d047824 */ /* 0x110fe200078e0203 */
[----:B------:R-:W-:Y:S02]  /*723a0*/  PRMT R3, R26, 0x7632, R3 ;  /* 0x000076321a037816 */ /* 0x000fe40000000003 */
[----:B------:R-:W-:Y:S01]  /*723b0*/  STL.S16 [R1+0x54], R5 ;  /* 0x0000540501007387 */ /* 0x000fe20000100600 */
[----:B------:R-:W4:Y:S03]  /*723c0*/  LDC R13, c[0x0][0x3e8] ;  /* 0x0000fa00ff0d7b82 */ /* 0x000f260000000800 */
[----:B---3--:R-:W3:Y:S04]  /*723d0*/  LDL.LU R26, [R1+0xec] ;  /* 0x0000ec00011a7983 */ /* 0x008ee80000300800 */
[----:B------:R-:W-:Y:S04]  /*723e0*/  STL.S16 [R1+0x5c], R3 ;  /* 0x00005c0301007387 */ /* 0x000fe80000100600 */
[----:B------:R-:W-:Y:S04]  /*723f0*/  STL.S16 [R1+0x60], R16 ;  /* 0x0000601001007387 */ /* 0x000fe80000100600 */
[----:B------:R5:W-:Y:S04]  /*72400*/  STG.E.U16 desc[UR10][R8.64], R17 ;  /* 0x0000001108007986 */ /* 0x000be8000c10150a */
[----:B-----5:R-:W5:Y:S04]  /*72410*/  LDL.LU R9, [R1+0xe0] ;  /* 0x0000e00001097983 */ /* 0x020f680000300800 */
[----:B------:R-:W3:Y:S01]  /*72420*/  LDL.LU R16, [R1+0xf4] ;  /* 0x0000f40001107983 */ /* 0x000ee20000300800 */
[----:B------:R-:W-:-:S02]  /*72430*/  LEA R10, P6, R4, R2, 0x1 ;  /* 0x00000002040a7211 */ /* 0x000fc400078c08ff */
[----:B0-----:R-:W-:Y:S01]  /*72440*/  LEA R5, R14, R4, 0x1 ;  /* 0x000000040e057211 */ /* 0x001fe200078e08ff */
[----:B------:R-:W3:Y:S01]  /*72450*/  LDL.LU R17, [R1+0xf8] ;  /* 0x0000f80001117983 */ /* 0x000ee20000300800 */
[----:B------:R-:W-:Y:S01]  /*72460*/  LEA.HI.X.SX32 R11, R4, R0, 0x1, P6 ;  /* 0x00000000040b7211 */ /* 0x000fe200030f0eff */
[----:B------:R-:W0:Y:S01]  /*72470*/  LDC R14, c[0x0][0x3e8] ;  /* 0x0000fa00ff0e7b82 */ /* 0x000e220000000800 */
[----:B------:R-:W-:Y:S02]  /*72480*/  LEA R4, P6, R5, R2, 0x1 ;  /* 0x0000000205047211 */ /* 0x000fe400078c08ff */
[----:B-1----:R-:W-:Y:S02]  /*72490*/  LEA R3, R15, R5, 0x1 ;  /* 0x000000050f037211 */ /* 0x002fe400078e08ff */
[----:B------:R-:W-:Y:S02]  /*724a0*/  LEA.HI.X.SX32 R5, R5, R0, 0x1, P6 ;  /* 0x0000000005057211 */ /* 0x000fe400030f0eff */
[C---:B------:R-:W-:Y:S01]  /*724b0*/  LEA R6, P6, R3.reuse, R2, 0x1 ;  /* 0x0000000203067211 */ /* 0x040fe200078c08ff */
[----:B------:R-:W1:Y:S03]  /*724c0*/  LDC R15, c[0x0][0x3e8] ;  /* 0x0000fa00ff0f7b82 */ /* 0x000e660000000800 */
[----:B------:R-:W-:Y:S01]  /*724d0*/  LEA.HI.X.SX32 R7, R3, R0, 0x1, P6 ;  /* 0x0000000003077211 */ /* 0x000fe200030f0eff */
[----:B--2---:R-:W-:Y:S01]  /*724e0*/  IMAD R3, R12, 0x2, R3 ;  /* 0x000000020c037824 */ /* 0x004fe200078e0203 */
[----:B------:R-:W-:-:S03]  /*724f0*/  PRMT R20, R29, 0x7632, R20 ;  /* 0x000076321d147816 */ /* 0x000fc60000000014 */
[----:B------:R-:W2:Y:S01]  /*72500*/  LDC R12, c[0x0][0x3e8] ;  /* 0x0000fa00ff0c7b82 */ /* 0x000ea20000000800 */
[----:B------:R-:W-:Y:S01]  /*72510*/  LEA R8, P6, R3, R2, 0x1 ;  /* 0x0000000203087211 */ /* 0x000fe200078c08ff */
[----:B-----5:R5:W-:Y:S01]  /*72520*/  STG.E.U16 desc[UR10][R10.64], R9 ;  /* 0x000000090a007986 */ /* 0x020be2000c10150a */
[----:B------:R-:W-:-:S03]  /*72530*/  PRMT R27, R9, 0x7632, R27 ;  /* 0x00007632091b7816 */ /* 0x000fc6000000001b */
[----:B------:R4:W-:Y:S04]  /*72540*/  STG.E.U16 desc[UR10][R4.64], R19 ;  /* 0x0000001304007986 */ /* 0x0009e8000c10150a */
[----:B------:R3:W-:Y:S01]  /*72550*/  STG.E.U16 desc[UR10][R6.64], R23 ;  /* 0x0000001706007986 */ /* 0x0007e2000c10150a */
[----:B-----5:R-:W-:Y:S02]  /*72560*/  LEA.HI.X.SX32 R9, R3, R0, 0x1, P6 ;  /* 0x0000000003097211 */ /* 0x020fe400030f0eff */
[----:B----4-:R-:W-:Y:S02]  /*72570*/  LEA R4, R13, R3, 0x1 ;  /* 0x000000030d047211 */ /* 0x010fe400078e08ff */
[----:B------:R-:W-:Y:S01]  /*72580*/  PRMT R5, R19, 0x7632, R5 ;  /* 0x0000763213057816 */ /* 0x000fe20000000005 */
[----:B------:R-:W-:Y:S01]  /*72590*/  STL [R1+0x118c], R27 ;  /* 0x00118c1b01007387 */ /* 0x000fe20000100800 */
[----:B------:R-:W-:Y:S01]  /*725a0*/  LEA R10, P6, R4, R2, 0x1 ;  /* 0x00000002040a7211 */ /* 0x000fe200078c08ff */
[----:B------:R-:W4:Y:S01]  /*725b0*/  LDC R13, c[0x0][0x3e8] ;  /* 0x0000fa00ff0d7b82 */ /* 0x000f220000000800 */
[----:B------:R-:W-:-:S02]  /*725c0*/  PRMT R3, R23, 0x7632, R3 ;  /* 0x0000763217037816 */ /* 0x000fc40000000003 */
[----:B---3--:R-:W-:Y:S01]  /*725d0*/  PRMT R6, R26, 0x7632, R6 ;  /* 0x000076321a067816 */ /* 0x008fe20000000006 */
[----:B------:R-:W-:Y:S01]  /*725e0*/  STL.S16 [R1+0x44], R5 ;  /* 0x0000440501007387 */ /* 0x000fe20000100600 */
[----:B------:R-:W-:-:S03]  /*725f0*/  LEA.HI.X.SX32 R11, R4, R0, 0x1, P6 ;  /* 0x00000000040b7211 */ /* 0x000fc600030f0eff */
[----:B------:R-:W-:Y:S01]  /*72600*/  STL.S16 [R1+0x4c], R3 ;  /* 0x00004c0301007387 */ /* 0x000fe20000100600 */
[----:B------:R-:W-:-:S03]  /*72610*/  PRMT R25, R16, 0x7632, R25 ;  /* 0x0000763210197816 */ /* 0x000fc60000000019 */
[----:B------:R-:W3:Y:S04]  /*72620*/  LDL.LU R23, [R1+0xfc] ;  /* 0x0000fc0001177983 */ /* 0x000ee80000300800 */
[----:B------:R-:W-:Y:S04]  /*72630*/  STL.S16 [R1+0x50], R6 ;  /* 0x0000500601007387 */ /* 0x000fe80000100600 */
[----:B------:R5:W-:Y:S04]  /*72640*/  STG.E.U16 desc[UR10][R8.64], R26 ;  /* 0x0000001a08007986 */ /* 0x000be8000c10150a */
[----:B------:R-:W3:Y:S04]  /*72650*/  LDL.LU R19, [R1+0x38] ;  /* 0x0000380001137983 */ /* 0x000ee80000300800 */
[----:B------:R0:W-:Y:S04]  /*72660*/  STG.E.U16 desc[UR10][R10.64], R29 ;  /* 0x0000001d0a007986 */ /* 0x0001e8000c10150a */
[----:B-----5:R-:W5:Y:S04]  /*72670*/  LDL.LU R26, [R1+0x3c] ;  /* 0x00003c00011a7983 */ /* 0x020f680000300800 */
[----:B0-----:R-:W5:Y:S04]  /*72680*/  LDL.LU R29, [R1+0x11a0] ;  /* 0x0011a000011d7983 */ /* 0x001f680000300800 */
[----:B------:R0:W-:Y:S04]  /*72690*/  STL [R1+0x1190], R20 ;  /* 0x0011901401007387 */ /* 0x0001e80000100800 */
[----:B0-----:R-:W5:Y:S04]  /*726a0*/  LDL.LU R20, [R1+0x34] ;  /* 0x0000340001147983 */ /* 0x001f680000300800 */
[----:B------:R0:W-:Y:S04]  /*726b0*/  STL [R1+0x1194], R25 ;  /* 0x0011941901007387 */ /* 0x0001e80000100800 */
[----:B0-----:R-:W5:Y:S01]  /*726c0*/  LDL.LU R25, [R1+0x30] ;  /* 0x0000300001197983 */ /* 0x001f620000300800 */
[----:B------:R-:W-:-:S02]  /*726d0*/  LEA R5, R14, R4, 0x1 ;  /* 0x000000040e057211 */ /* 0x000fc400078e08ff */
[----:B------:R-:W0:Y:S02]  /*726e0*/  LDC R14, c[0x0][0x3e8] ;  /* 0x0000fa00ff0e7b82 */ /* 0x000e240000000800 */
[----:B------:R-:W-:Y:S01]  /*726f0*/  LEA R4, P6, R5, R2, 0x1 ;  /* 0x0000000205047211 */ /* 0x000fe200078c08ff */
[----:B-1----:R-:W-:-:S05]  /*72700*/  IMAD R3, R15, 0x2, R5 ;  /* 0x000000020f037824 */ /* 0x002fca00078e0205 */
[----:B------:R-:W1:Y:S01]  /*72710*/  LDC R15, c[0x0][0x3e8] ;  /* 0x0000fa00ff0f7b82 */ /* 0x000e620000000800 */
[----:B------:R-:W-:Y:S02]  /*72720*/  LEA.HI.X.SX32 R5, R5, R0, 0x1, P6 ;  /* 0x0000000005057211 */ /* 0x000fe400030f0eff */
[----:B------:R-:W-:-:S04]  /*72730*/  LEA R6, P6, R3, R2, 0x1 ;  /* 0x0000000203067211 */ /* 0x000fc800078c08ff */
[----:B------:R-:W-:Y:S02]  /*72740*/  LEA.HI.X.SX32 R7, R3, R0, 0x1, P6 ;  /* 0x0000000003077211 */ /* 0x000fe400030f0eff */
[----:B--2---:R-:W-:Y:S01]  /*72750*/  LEA R3, R12, R3, 0x1 ;  /* 0x000000030c037211 */ /* 0x004fe200078e08ff */
[----:B------:R4:W-:Y:S01]  /*72760*/  STG.E.U16 desc[UR10][R4.64], R16 ;  /* 0x0000001004007986 */ /* 0x0009e2000c10150a */
[----:B------:R-:W2:Y:S02]  /*72770*/  LDC R12, c[0x0][0x3e8] ;  /* 0x0000fa00ff0c7b82 */ /* 0x000ea40000000800 */
[----:B------:R-:W-:Y:S02]  /*72780*/  LEA R8, P6, R3, R2, 0x1 ;  /* 0x0000000203087211 */ /* 0x000fe400078c08ff */
[----:B----4-:R-:W-:-:S04]  /*72790*/  LEA R4, R13, R3, 0x1 ;  /* 0x000000030d047211 */ /* 0x010fc800078e08ff */
[----:B------:R-:W4:Y:S01]  /*727a0*/  LDC R16, c[0x0][0x3e8] ;  /* 0x0000fa00ff107b82 */ /* 0x000f220000000800 */
[----:B------:R-:W-:Y:S01]  /*727b0*/  LEA.HI.X.SX32 R9, R3, R0, 0x1, P6 ;  /* 0x0000000003097211 */ /* 0x000fe200030f0eff */
[----:B0-----:R-:W-:Y:S01]  /*727c0*/  IMAD R5, R14, 0x2, R4 ;  /* 0x000000020e057824 */ /* 0x001fe200078e0204 */
[----:B------:R0:W-:Y:S05]  /*727d0*/  STG.E.U16 desc[UR10][R6.64], R17 ;  /* 0x0000001106007986 */ /* 0x0001ea000c10150a */
[----:B------:R-:W0:Y:S01]  /*727e0*/  LDC R13, c[0x0][0x3e8] ;  /* 0x0000fa00ff0d7b82 */ /* 0x000e220000000800 */
[----:B-1----:R-:W-:Y:S02]  /*727f0*/  LEA R3, R15, R5, 0x1 ;  /* 0x000000050f037211 */ /* 0x002fe400078e08ff */
[----:B---3--:R-:W-:Y:S01]  /*72800*/  PRMT R14, R23, 0x7632, R14 ;  /* 0x00007632170e7816 */ /* 0x008fe2000000000e */
[----:B------:R1:W-:Y:S01]  /*72810*/  STG.E.U16 desc[UR10][R8.64], R23 ;  /* 0x0000001708007986 */ /* 0x0003e2000c10150a */
[----:B-----5:R-:W-:-:S02]  /*72820*/  PRMT R29, R17, 0x7632, R29 ;  /* 0x00007632111d7816 */ /* 0x020fc4000000001d */
[C---:B------:R-:W-:Y:S01]  /*72830*/  LEA R10, P6, R4.reuse, R2, 0x1 ;  /* 0x00000002040a7211 */ /* 0x040fe200078c08ff */
[----:B0-----:R-:W0:Y:S02]  /*72840*/  LDC R17, c[0x0][0x3e8] ;  /* 0x0000fa00ff117b82 */ /* 0x001e240000000800 */
[----:B------:R-:W-:Y:S04]  /*72850*/  STL [R1+0x1198], R29 ;  /* 0x0011981d01007387 */ /* 0x000fe80000100800 */
[----:B------:R3:W-:Y:S04]  /*72860*/  STL.S16 [R1+0x40], R14 ;  /* 0x0000400e01007387 */ /* 0x0007e80000100600 */
[----:B-1----:R-:W5:Y:S04]  /*72870*/  LDL.LU R23, [R1+0x24] ;  /* 0x0000240001177983 */ /* 0x002f680000300800 */
[----:B------:R-:W5:Y:S01]  /*72880*/  LDL.LU R27, [R1+0x2c] ;  /* 0x00002c00011b7983 */ /* 0x000f620000300800 */
[----:B------:R-:W-:Y:S01]  /*72890*/  PRMT R15, R25, 0x7632, R15 ;  /* 0x00007632190f7816 */ /* 0x000fe2000000000f */
[----:B---3--:R-:W1:Y:S04]  /*728a0*/  LDC R14, c[0x0][0x3e8] ;  /* 0x0000fa00ff0e7b82 */ /* 0x008e680000000800 */
[----:B------:R3:W-:Y:S04]  /*728b0*/  STL [R1+0x119c], R15 ;  /* 0x00119c0f01007387 */ /* 0x0007e80000100800 */
[----:B---3--:R-:W3:Y:S01]  /*728c0*/  LDL.LU R15, [R1+0x20] ;  /* 0x00002000010f7983 */ /* 0x008ee20000300800 */
[----:B------:R-:W-:-:S02]  /*728d0*/  LEA.HI.X.SX32 R11, R4, R0, 0x1, P6 ;  /* 0x00000000040b7211 */ /* 0x000fc400030f0eff */
[C---:B------:R-:W-:Y:S01]  /*728e0*/  LEA R4, P6, R5.reuse, R2, 0x1 ;  /* 0x0000000205047211 */ /* 0x040fe200078c08ff */
[----:B------:R-:W5:Y:S03]  /*728f0*/  LDL.LU R29, [R1+0x14] ;  /* 0x00001400011d7983 */ /* 0x000f660000300800 */
[----:B------:R-:W-:Y:S02]  /*72900*/  LEA.HI.X.SX32 R5, R5, R0, 0x1, P6 ;  /* 0x0000000005057211 */ /* 0x000fe400030f0eff */
[C---:B------:R-:W-:Y:S01]  /*72910*/  LEA R6, P6, R3.reuse, R2, 0x1 ;  /* 0x0000000203067211 */ /* 0x040fe200078c08ff */
[----:B------:R0:W-:Y:S03]  /*72920*/  STG.E.U16 desc[UR10][R10.64], R25 ;  /* 0x000000190a007986 */ /* 0x0001e6000c10150a */
[----:B------:R-:W-:-:S02]  /*72930*/  LEA.HI.X.SX32 R7, R3, R0, 0x1, P6 ;  /* 0x0000000003077211 */ /* 0x000fc400030f0eff */
[----:B--2---:R-:W-:Y:S02]  /*72940*/  LEA R3, R12, R3, 0x1 ;  /* 0x000000030c037211 */ /* 0x004fe400078e08ff */
[----:B------:R-:W2:Y:S01]  /*72950*/  LDC R12, c[0x0][0x3e8] ;  /* 0x0000fa00ff0c7b82 */ /* 0x000ea20000000800 */
[----:B------:R4:W-:Y:S04]  /*72960*/  STG.E.U16 desc[UR10][R4.64], R20 ;  /* 0x0000001404007986 */ /* 0x0009e8000c10150a */
[----:B------:R1:W-:Y:S01]  /*72970*/  STG.E.U16 desc[UR10][R6.64], R19 ;  /* 0x0000001306007986 */ /* 0x0003e2000c10150a */
[----:B------:R-:W-:Y:S02]  /*72980*/  PRMT R18, R20, 0x7632, R18 ;  /* 0x0000763214127816 */ /* 0x000fe40000000012 */
[----:B------:R-:W-:Y:S01]  /*72990*/  PRMT R24, R26, 0x7632, R24 ;  /* 0x000076321a187816 */ /* 0x000fe20000000018 */
[----:B0-----:R-:W5:Y:S01]  /*729a0*/  LDL.LU R25, [R1+0x18] ;  /* 0x0000180001197983 */ /* 0x001f620000300800 */
[----:B----4-:R-:W-:-:S03]  /*729b0*/  LEA R4, P6, R3, R2, 0x1 ;  /* 0x0000000203047211 */ /* 0x010fc600078c08ff */
[----:B------:R-:W4:Y:S01]  /*729c0*/  LDL.LU R20, [R1+0x1c] ;  /* 0x00001c0001147983 */ /* 0x000f220000300800 */
[----:B-1----:R-:W-:Y:S01]  /*729d0*/  IMAD R7, R13, 0x2, R3 ;  /* 0x000000020d077824 */ /* 0x002fe200078e0203 */
[----:B------:R-:W-:-:S04]  /*729e0*/  LEA.HI.X.SX32 R5, R3, R0, 0x1, P6 ;  /* 0x0000000003057211 */ /* 0x000fc800030f0eff */
[C---:B------:R-:W-:Y:S02]  /*729f0*/  LEA R6, P6, R7.reuse, R2, 0x1 ;  /* 0x0000000207067211 */ /* 0x040fe400078c08ff */
[----:B------:R-:W-:Y:S02]  /*72a00*/  LEA R9, R16, R7, 0x1 ;  /* 0x0000000710097211 */ /* 0x000fe400078e08ff */
[----:B------:R-:W-:Y:S01]  /*72a10*/  LEA.HI.X.SX32 R7, R7, R0, 0x1, P6 ;  /* 0x0000000007077211 */ /* 0x000fe200030f0eff */
[----:B------:R0:W-:Y:S01]  /*72a20*/  STG.E.U16 desc[UR10][R4.64], R26 ;  /* 0x0000001a04007986 */ /* 0x0001e2000c10150a */
[----:B------:R-:W-:Y:S01]  /*72a30*/  LEA R8, P6, R9, R2, 0x1 ;  /* 0x0000000209087211 */ /* 0x000fe200078c08ff */
[----:B------:R-:W1:Y:S01]  /*72a40*/  LDC R16, c[0x0][0x3e8] ;  /* 0x0000fa00ff107b82 */ /* 0x000e620000000800 */
[----:B------:R-:W-:Y:S02]  /*72a50*/  LEA R3, R17, R9, 0x1 ;  /* 0x0000000911037211 */ /* 0x000fe400078e08ff */
[----:B------:R-:W-:-:S02]  /*72a60*/  LEA.HI.X.SX32 R9, R9, R0, 0x1, P6 ;  /* 0x0000000009097211 */ /* 0x000fc400030f0eff */
[----:B------:R-:W-:-:S04]  /*72a70*/  LEA R10, P6, R3, R2, 0x1 ;  /* 0x00000002030a7211 */ /* 0x000fc800078c08ff */
[----:B------:R-:W-:Y:S01]  /*72a80*/  LEA.HI.X.SX32 R11, R3, R0, 0x1, P6 ;  /* 0x00000000030b7211 */ /* 0x000fe200030f0eff */
[----:B--2---:R-:W-:Y:S01]  /*72a90*/  IMAD R3, R12, 0x2, R3 ;  /* 0x000000020c037824 */ /* 0x004fe200078e0203 */
[----:B0-----:R-:W2:Y:S01]  /*72aa0*/  LDL.LU R26, [R1] ;  /* 0x00000000011a7983 */ /* 0x001ea20000300800 */
[----:B------:R-:W-:Y:S01]  /*72ab0*/  PRMT R22, R19, 0x7632, R22 ;  /* 0x0000763213167816 */ /* 0x000fe20000000016 */
[----:B------:R-:W0:Y:S02]  /*72ac0*/  LDC R12, c[0x0][0x3e8] ;  /* 0x0000fa00ff0c7b82 */ /* 0x000e240000000800 */
[----:B------:R-:W-:-:S04]  /*72ad0*/  LEA R4, P6, R3, R2, 0x1 ;  /* 0x0000000203047211 */ /* 0x000fc800078c08ff */
[----:B------:R-:W-:Y:S02]  /*72ae0*/  LEA.HI.X.SX32 R5, R3, R0, 0x1, P6 ;  /* 0x0000000003057211 */ /* 0x000fe400030f0eff */
[----:B------:R-:W0:Y:S01]  /*72af0*/  LDC R19, c[0x0][0x3e8] ;  /* 0x0000fa00ff137b82 */ /* 0x000e220000000800 */
[----:B---3--:R-:W-:Y:S04]  /*72b00*/  STG.E.U16 desc[UR10][R6.64], R15 ;  /* 0x0000000f06007986 */ /* 0x008fe8000c10150a */
[----:B-----5:R-:W-:Y:S04]  /*72b10*/  STG.E.U16 desc[UR10][R8.64], R23 ;  /* 0x0000001708007986 */ /* 0x020fe8000c10150a */
[----:B------:R-:W-:Y:S04]  /*72b20*/  STG.E.U16 desc[UR10][R10.64], R28 ;  /* 0x0000001c0a007986 */ /* 0x000fe8000c10150a */
[----:B------:R3:W-:Y:S04]  /*72b30*/  STG.E.U16 desc[UR10][R4.64], R27 ;  /* 0x0000001b04007986 */ /* 0x0007e8000c10150a */
[----:B---3--:R-:W3:Y:S01]  /*72b40*/  LDL.LU R4, [R1+0x10] ;  /* 0x0000100001047983 */ /* 0x008ee20000300800 */
[----:B------:R-:W-:-:S04]  /*72b50*/  LEA R7, R14, R3, 0x1 ;  /* 0x000000030e077211 */ /* 0x000fc800078e08ff */
[----:B-1----:R-:W-:Y:S02]  /*72b60*/  LEA R9, R16, R7, 0x1 ;  /* 0x0000000710097211 */ /* 0x002fe400078e08ff */
[----:B------:R-:W1:Y:S01]  /*72b70*/  LDC R16, c[0x0][0x3e8] ;  /* 0x0000fa00ff107b82 */ /* 0x000e620000000800 */
[----:B------:R-:W-:Y:S02]  /*72b80*/  LEA R6, P6, R7, R2, 0x1 ;  /* 0x0000000207067211 */ /* 0x000fe400078c08ff */
[----:B0-----:R-:W-:Y:S02]  /*72b90*/  IMAD R3, R19, 0x2, R9 ;  /* 0x0000000213037824 */ /* 0x001fe400078e0209 */
[----:B------:R-:W-:Y:S02]  /*72ba0*/  LEA.HI.X.SX32 R7, R7, R0, 0x1, P6 ;  /* 0x0000000007077211 */ /* 0x000fe400030f0eff */
[----:B------:R-:W-:Y:S02]  /*72bb0*/  LEA R8, P6, R9, R2, 0x1 ;  /* 0x0000000209087211 */ /* 0x000fe400078c08ff */
[----:B------:R-:W-:-:S02]  /*72bc0*/  PRMT R14, R23, 0x7632, R14 ;  /* 0x00007632170e7816 */ /* 0x000fc4000000000e */
[----:B------:R-:W0:Y:S01]  /*72bd0*/  LDC R23, c[0x0][0x3e8] ;  /* 0x0000fa00ff177b82 */ /* 0x000e220000000800 */
[----:B------:R-:W-:Y:S02]  /*72be0*/  LEA.HI.X.SX32 R9, R9, R0, 0x1, P6 ;  /* 0x0000000009097211 */ /* 0x000fe400030f0eff */
[----:B------:R-:W-:-:S04]  /*72bf0*/  LEA R10, P6, R3, R2, 0x1 ;  /* 0x00000002030a7211 */ /* 0x000fc800078c08ff */
[----:B------:R-:W-:Y:S02]  /*72c00*/  LEA.HI.X.SX32 R11, R3, R0, 0x1, P6 ;  /* 0x00000000030b7211 */ /* 0x000fe400030f0eff */
[----:B------:R-:W-:-:S04]  /*72c10*/  LEA R5, R12, R3, 0x1 ;  /* 0x000000030c057211 */ /* 0x000fc800078e08ff */
[----:B-1----:R-:W-:Y:S02]  /*72c20*/  LEA R3, R16, R5, 0x1 ;  /* 0x0000000510037211 */ /* 0x002fe400078e08ff */
[----:B------:R-:W-:Y:S02]  /*72c30*/  PRMT R19, R27, 0x7632, R19 ;  /* 0x000076321b137816 */ /* 0x000fe40000000013 */
[----:B------:R-:W-:Y:S01]  /*72c40*/  PRMT R13, R15, 0x7632, R13 ;  /* 0x000076320f0d7816 */ /* 0x000fe2000000000d */
[----:B------:R-:W5:Y:S04]  /*72c50*/  LDL.LU R27, [R1+0x8] ;  /* 0x00000800011b7983 */ /* 0x000f680000300800 */
[----:B------:R-:W5:Y:S04]  /*72c60*/  LDL.LU R15, [R1+0xc] ;  /* 0x00000c00010f7983 */ /* 0x000f680000300800 */
[----:B---3--:R-:W-:Y:S04]  /*72c70*/  STG.E.U16 desc[UR10][R6.64], R4 ;  /* 0x0000000406007986 */ /* 0x008fe8000c10150a */
[----:B------:R-:W-:Y:S04]  /*72c80*/  STG.E.U16 desc[UR10][R8.64], R29 ;  /* 0x0000001d08007986 */ /* 0x000fe8000c10150a */
[----:B------:R1:W-:Y:S02]  /*72c90*/  STG.E.U16 desc[UR10][R10.64], R25 ;  /* 0x000000190a007986 */ /* 0x0003e4000c10150a */
[----:B-1----:R-:W-:Y:S01]  /*72ca0*/  PRMT R11, R4, 0x7632, R11 ;  /* 0x00007632040b7816 */ /* 0x002fe2000000000b */
[----:B0-----:R-:W-:Y:S01]  /*72cb0*/  IMAD R9, R23, 0x2, R3 ;  /* 0x0000000217097824 */ /* 0x001fe200078e0203 */
[C---:B------:R-:W-:Y:S01]  /*72cc0*/  LEA R4, P6, R5.reuse, R2, 0x1 ;  /* 0x0000000205047211 */ /* 0x040fe200078c08ff */
[----:B------:R-:W0:Y:S03]  /*72cd0*/  LDC R10, c[0x0][0x3e8] ;  /* 0x0000fa00ff0a7b82 */ /* 0x000e260000000800 */
[----:B------:R-:W-:-:S02]  /*72ce0*/  LEA.HI.X.SX32 R5, R5, R0, 0x1, P6 ;  /* 0x0000000005057211 */ /* 0x000fc400030f0eff */
[----:B------:R-:W-:-:S04]  /*72cf0*/  LEA R6, P6, R3, R2, 0x1 ;  /* 0x0000000203067211 */ /* 0x000fc800078c08ff */
[----:B------:R-:W-:Y:S01]  /*72d00*/  LEA.HI.X.SX32 R7, R3, R0, 0x1, P6 ;  /* 0x0000000003077211 */ /* 0x000fe200030f0eff */
[----:B----4-:R1:W-:Y:S01]  /*72d10*/  STG.E.U16 desc[UR10][R4.64], R20 ;  /* 0x0000001404007986 */ /* 0x0103e2000c10150a */
[----:B------:R-:W-:-:S03]  /*72d20*/  PRMT R23, R20, 0x7632, R23 ;  /* 0x0000763214177816 */ /* 0x000fc60000000017 */
[----:B--2---:R2:W-:Y:S04]  /*72d30*/  STG.E.U16 desc[UR10][R6.64], R26 ;  /* 0x0000001a06007986 */ /* 0x0045e8000c10150a */
[----:B-1----:R-:W3:Y:S04]  /*72d40*/  LDL.LU.S16 R20, [R1+0x150] ;  /* 0x0001500001147983 */ /* 0x002ee80000300600 */
[----:B--2---:R-:W2:Y:S01]  /*72d50*/  LDL.LU R7, [R1+0x4] ;  /* 0x0000040001077983 */ /* 0x004ea20000300800 */
[----:B------:R-:W-:Y:S02]  /*72d60*/  PRMT R17, R28, 0x7632, R17 ;  /* 0x000076321c117816 */ /* 0x000fe40000000011 */
[----:B------:R-:W1:Y:S01]  /*72d70*/  LDC R28, c[0x0][0x3e8] ;  /* 0x0000fa00ff1c7b82 */ /* 0x000e620000000800 */
[----:B------:R-:W-:-:S02]  /*72d80*/  LEA R8, P6, R9, R2, 0x1 ;  /* 0x0000000209087211 */ /* 0x000fc400078c08ff */
[----:B-1----:R-:W-:Y:S02]  /*72d90*/  LEA R3, R28, R9, 0x1 ;  /* 0x000000091c037211 */ /* 0x002fe400078e08ff */
[----:B------:R-:W-:Y:S02]  /*72da0*/  LEA.HI.X.SX32 R9, R9, R0, 0x1, P6 ;  /* 0x0000000009097211 */ /* 0x000fe400030f0eff */
[----:B------:R-:W-:-:S04]  /*72db0*/  LEA R4, P6, R3, R2, 0x1 ;  /* 0x0000000203047211 */ /* 0x000fc800078c08ff */
[----:B------:R-:W-:Y:S02]  /*72dc0*/  LEA.HI.X.SX32 R5, R3, R0, 0x1, P6 ;  /* 0x0000000003057211 */ /* 0x000fe400030f0eff */
[----:B0-----:R-:W-:Y:S02]  /*72dd0*/  LEA R3, R10, R3, 0x1 ;  /* 0x000000030a037211 */ /* 0x001fe400078e08ff */
[----:B------:R-:W-:Y:S02]  /*72de0*/  PRMT R10, R26, 0x7632, R10 ;  /* 0x000076321a0a7816 */ /* 0x000fe4000000000a */
[----:B------:R-:W0:Y:S01]  /*72df0*/  LDC R26, c[0x0][0x3e8] ;  /* 0x0000fa00ff1a7b82 */ /* 0x000e220000000800 */
[----:B------:R-:W-:-:S07]  /*72e00*/  PRMT R12, R29, 0x7632, R12 ;  /* 0x000076321d0c7816 */ /* 0x000fce000000000c */
[----:B------:R-:W1:Y:S01]  /*72e10*/  LDC R29, c[0x0][0x3e8] ;  /* 0x0000fa00ff1d7b82 */ /* 0x000e620000000800 */
[----:B------:R-:W-:Y:S01]  /*72e20*/  LEA R6, P6, R3, R2, 0x1 ;  /* 0x0000000203067211 */ /* 0x000fe200078c08ff */
[----:B--2---:R2:W-:Y:S06]  /*72e30*/  STG.E.U16 desc[UR10][R8.64], R7 ;  /* 0x0000000708007986 */ /* 0x0045ec000c10150a */
[----:B--2---:R-:W2:Y:S01]  /*72e40*/  LDC R8, c[0x0][0x3e8] ;  /* 0x0000fa00ff087b82 */ /* 0x004ea20000000800 */
[----:B-----5:R0:W-:Y:S01]  /*72e50*/  STG.E.U16 desc[UR10][R4.64], R27 ;  /* 0x0000001b04007986 */ /* 0x0201e2000c10150a */
[----:B------:R-:W-:-:S02]  /*72e60*/  PRMT R16, R7, 0x7632, R16 ;  /* 0x0000763207107816 */ /* 0x000fc40000000010 */
[----:B------:R-:W-:Y:S02]  /*72e70*/  LEA.HI.X.SX32 R7, R3, R0, 0x1, P6 ;  /* 0x0000000003077211 */ /* 0x000fe400030f0eff */
[----:B------:R-:W-:Y:S02]  /*72e80*/  PRMT R21, R25, 0x7632, R21 ;  /* 0x0000763219157816 */ /* 0x000fe40000000015 */
[----:B------:R-:W4:Y:S01]  /*72e90*/  LDC R25, c[0x0][0x3e8] ;  /* 0x0000fa00ff197b82 */ /* 0x000f220000000800 */
[----:B0-----:R-:W-:Y:S01]  /*72ea0*/  IMAD R5, R26, 0x2, R3 ;  /* 0x000000021a057824 */ /* 0x001fe200078e0203 */
[----:B------:R0:W-:Y:S06]  /*72eb0*/  STG.E.U16 desc[UR10][R6.64], R15 ;  /* 0x0000000f06007986 */ /* 0x0001ec000c10150a */
[----:B------:R-:W5:Y:S01]  /*72ec0*/  LDC R9, c[0x0][0x3e8] ;  /* 0x0000fa00ff097b82 */ /* 0x000f620000000800 */
[----:B------:R-:W-:-:S02]  /*72ed0*/  LEA R4, P6, R5, R2, 0x1 ;  /* 0x0000000205047211 */ /* 0x000fc400078c08ff */
[----:B--2---:R-:W-:Y:S02]  /*72ee0*/  LEA R3, R8, R5, 0x1 ;  /* 0x0000000508037211 */ /* 0x004fe400078e08ff */
[----:B------:R-:W-:Y:S02]  /*72ef0*/  LEA.HI.X.SX32 R5, R5, R0, 0x1, P6 ;  /* 0x0000000005057211 */ /* 0x000fe400030f0eff */
[----:B0-----:R-:W-:Y:S02]  /*72f00*/  LEA R6, P6, R3, R2, 0x1 ;  /* 0x0000000203067211 */ /* 0x001fe400078c08ff */
[----:B-1----:R-:W-:Y:S02]  /*72f10*/  LEA R8, R29, R3, 0x1 ;  /* 0x000000031d087211 */ /* 0x002fe400078e08ff */
[----:B------:R-:W2:Y:S01]  /*72f20*/  LDL.LU.S16 R29, [R1+0x138] ;  /* 0x00013800011d7983 */ /* 0x000ea20000300600 */
[----:B------:R-:W-:-:S03]  /*72f30*/  LEA.HI.X.SX32 R7, R3, R0, 0x1, P6 ;  /* 0x0000000003077211 */ /* 0x000fc600030f0eff */
[----:B------:R-:W2:Y:S01]  /*72f40*/  LDL.LU.S16 R3, [R1+0x13c] ;  /* 0x00013c0001037983 */ /* 0x000ea20000300600 */
[----:B------:R-:W-:Y:S02]  /*72f50*/  PRMT R26, R27, 0x7632, R26 ;  /* 0x000076321b1a7816 */ /* 0x000fe4000000001a */
[----:B------:R-:W0:Y:S01]  /*72f60*/  LDC R27, c[0x0][0x3e8] ;  /* 0x0000fa00ff1b7b82 */ /* 0x000e220000000800 */
[----:B--2---:R1:W-:Y:S02]  /*72f70*/  STG.E.U16 desc[UR10][R4.64], R3 ;  /* 0x0000000304007986 */ /* 0x0043e4000c10150a */
[C---:B-1----:R-:W-:Y:S01]  /*72f80*/  LEA R4, P6, R8.reuse, R2, 0x1 ;  /* 0x0000000208047211 */ /* 0x042fe200078c08ff */
[----:B----4-:R-:W-:Y:S02]  /*72f90*/  IMAD R3, R25, 0x2, R8 ;  /* 0x0000000219037824 */ /* 0x010fe400078e0208 */
[----:B------:R-:W2:Y:S01]  /*72fa0*/  LDL.LU.S16 R25, [R1+0x144] ;  /* 0x0001440001197983 */ /* 0x000ea20000300600 */
[----:B------:R-:W-:-:S03]  /*72fb0*/  LEA.HI.X.SX32 R5, R8, R0, 0x1, P6 ;  /* 0x0000000008057211 */ /* 0x000fc600030f0eff */
[----:B------:R-:W4:Y:S01]  /*72fc0*/  LDL.LU.S16 R8, [R1+0x14c] ;  /* 0x00014c0001087983 */ /* 0x000f220000300600 */
[----:B------:R-:W-:Y:S02]  /*72fd0*/  PRMT R28, R15, 0x7632, R28 ;  /* 0x000076320f1c7816 */ /* 0x000fe4000000001c */
[----:B------:R-:W1:Y:S01]  /*72fe0*/  LDC R15, c[0x0][0x3e8] ;  /* 0x0000fa00ff0f7b82 */ /* 0x000e620000000800 */
[----:B----4-:R4:W-:Y:S04]  /*72ff0*/  STG.E.U16 desc[UR10][R6.64], R8 ;  /* 0x0000000806007986 */ /* 0x0109e8000c10150a */
[----:B---3--:R3:W-:Y:S01]  /*73000*/  STG.E.U16 desc[UR10][R4.64], R20 ;  /* 0x0000001404007986 */ /* 0x0087e2000c10150a */
[----:B----4-:R-:W-:Y:S02]  /*73010*/  LEA R6, P6, R3, R2, 0x1 ;  /* 0x0000000203067211 */ /* 0x010fe400078c08ff */
[----:B-----5:R-:W-:-:S02]  /*73020*/  LEA R8, R9, R3, 0x1 ;  /* 0x0000000309087211 */ /* 0x020fc400078e08ff */
[----:B------:R-:W-:Y:S01]  /*73030*/  LEA.HI.X.SX32 R7, R3, R0, 0x1, P6 ;  /* 0x0000000003077211 */ /* 0x000fe200030f0eff */
[----:B------:R-:W4:Y:S01]  /*73040*/  LDL.LU.S16 R9, [R1+0x12c] ;  /* 0x00012c0001097983 */ /* 0x000f220000300600 */
[C---:B---3--:R-:W-:Y:S02]  /*73050*/  LEA R4, P6, R8.reuse, R2, 0x1 ;  /* 0x0000000208047211 */ /* 0x048fe400078c08ff */
[----:B0-----:R-:W-:Y:S01]  /*73060*/  LEA R3, R27, R8, 0x1 ;  /* 0x000000081b037211 */ /* 0x001fe200078e08ff */
[----:B------:R-:W3:Y:S01]  /*73070*/  LDL.LU.S16 R20, [R1+0x148] ;  /* 0x0001480001147983 */ /* 0x000ee20000300600 */
[----:B------:R-:W-:-:S03]  /*73080*/  LEA.HI.X.SX32 R5, R8, R0, 0x1, P6 ;  /* 0x0000000008057211 */ /* 0x000fc600030f0eff */
[----:B------:R-:W5:Y:S04]  /*73090*/  LDL.LU.S16 R27, [R1+0x11c] ;  /* 0x00011c00011b7983 */ /* 0x000f680000300600 */
[----:B------:R-:W2:Y:S04]  /*730a0*/  LDL.LU.S16 R8, [R1+0x154] ;  /* 0x0001540001087983 */ /* 0x000ea80000300600 */
[----:B--2---:R0:W-:Y:S02]  /*730b0*/  STG.E.U16 desc[UR10][R6.64], R8 ;  /* 0x0000000806007986 */ /* 0x0041e4000c10150a */
[----:B0-----:R-:W-:Y:S01]  /*730c0*/  LEA R6, P6, R3, R2, 0x1 ;  /* 0x0000000203067211 */ /* 0x001fe200078c08ff */
[----:B-1----:R-:W-:Y:S01]  /*730d0*/  IMAD R8, R15, 0x2, R3 ;  /* 0x000000020f087824 */ /* 0x002fe200078e0203 */
[----:B----4-:R0:W-:Y:S02]  /*730e0*/  STG.E.U16 desc[UR10][R4.64], R9 ;  /* 0x0000000904007986 */ /* 0x0101e4000c10150a */
[----:B------:R-:W-:-:S02]  /*730f0*/  LEA.HI.X.SX32 R7, R3, R0, 0x1, P6 ;  /* 0x0000000003077211 */ /* 0x000fc400030f0eff */
[----:B------:R-:W1:Y:S01]  /*73100*/  LDC R3, c[0x0][0x3e8] ;  /* 0x0000fa00ff037b82 */ /* 0x000e620000000800 */
[----:B------:R-:W2:Y:S01]  /*73110*/  LDL.LU.S16 R15, [R1+0x128] ;  /* 0x00012800010f7983 */ /* 0x000ea20000300600 */
[----:B0-----:R-:W-:-:S06]  /*73120*/  LEA R4, P6, R8, R2, 0x1 ;  /* 0x0000000208047211 */ /* 0x001fcc00078c08ff */
[----:B------:R-:W0:Y:S01]  /*73130*/  LDC R9, c[0x0][0x3e8] ;  /* 0x0000fa00ff097b82 */ /* 0x000e220000000800 */
[----:B------:R-:W-:Y:S02]  /*73140*/  LEA.HI.X.SX32 R5, R8, R0, 0x1, P6 ;  /* 0x0000000008057211 */ /* 0x000fe400030f0eff */
[----:B-1----:R-:W-:-:S05]  /*73150*/  LEA R3, R3, R8, 0x1 ;  /* 0x0000000803037211 */ /* 0x002fca00078e08ff */
[----:B------:R-:W1:Y:S01]  /*73160*/  LDC R8, c[0x0][0x3e8] ;  /* 0x0000fa00ff087b82 */ /* 0x000e620000000800 */
[----:B------:R4:W-:Y:S04]  /*73170*/  STG.E.U16 desc[UR10][R6.64], R29 ;  /* 0x0000001d06007986 */ /* 0x0009e8000c10150a */
[----:B------:R0:W-:Y:S01]  /*73180*/  STG.E.U16 desc[UR10][R4.64], R25 ;  /* 0x0000001904007986 */ /* 0x0001e2000c10150a */
[----:B----4-:R-:W-:-:S03]  /*73190*/  LEA R6, P6, R3, R2, 0x1 ;  /* 0x0000000203067211 */ /* 0x010fc600078c08ff */
[----:B------:R-:W4:Y:S01]  /*731a0*/  LDL.LU.S16 R29, [R1+0x134] ;  /* 0x00013400011d7983 */ /* 0x000f220000300600 */
[----:B------:R-:W-:-:S03]  /*731b0*/  LEA.HI.X.SX32 R7, R3, R0, 0x1, P6 ;  /* 0x0000000003077211 */ /* 0x000fc600030f0eff */
[----:B0-----:R-:W4:Y:S01]  /*731c0*/  LDL.LU.S16 R25, [R1+0x10c] ;  /* 0x00010c0001197983 */ /* 0x001f220000300600 */
[----:B-1----:R-:W-:-:S05]  /*731d0*/  LEA R8, R8, R3, 0x1 ;  /* 0x0000000308087211 */ /* 0x002fca00078e08ff */
[----:B------:R-:W-:Y:S02]  /*731e0*/  IMAD R3, R9, 0x2, R8 ;  /* 0x0000000209037824 */ /* 0x000fe400078e0208 */
[----:B------:R-:W4:Y:S01]  /*731f0*/  LDL.LU.S16 R9, [R1+0x130] ;  /* 0x0001300001097983 */ /* 0x000f220000300600 */
[----:B------:R-:W-:-:S04]  /*73200*/  LEA R4, P6, R8, R2, 0x1 ;  /* 0x0000000208047211 */ /* 0x000fc800078c08ff */
[----:B------:R-:W-:Y:S02]  /*73210*/  LEA.HI.X.SX32 R5, R8, R0, 0x1, P6 ;  /* 0x0000000008057211 */ /* 0x000fe400030f0eff */
[----:B------:R-:W0:Y:S01]  /*73220*/  LDC R8, c[0x0][0x3e8] ;  /* 0x0000fa00ff087b82 */ /* 0x000e220000000800 */
[----:B---3--:R1:W-:Y:S02]  /*73230*/  STG.E.U16 desc[UR10][R6.64], R20 ;  /* 0x0000001406007986 */ /* 0x0083e4000c10150a */
[C---:B-1----:R-:W-:Y:S02]  /*73240*/  LEA R6, P6, R3.reuse, R2, 0x1 ;  /* 0x0000000203067211 */ /* 0x042fe400078c08ff */
[----:B------:R-:W3:Y:S02]  /*73250*/  LDL.LU.S16 R20, [R1+0x118] ;  /* 0x0001180001147983 */ /* 0x000ee40000300600 */
[----:B------:R-:W-:Y:S02]  /*73260*/  LEA.HI.X.SX32 R7, R3, R0, 0x1, P6 ;  /* 0x0000000003077211 */ /* 0x000fe400030f0eff */
[----:B0-----:R-:W-:-:S02]  /*73270*/  LEA R8, R8, R3, 0x1 ;  /* 0x0000000308087211 */ /* 0x001fc400078e08ff */
[----:B------:R-:W0:Y:S01]  /*73280*/  LDC R3, c[0x0][0x3e8] ;  /* 0x0000fa00ff037b82 */ /* 0x000e220000000800 */
[----:B-----5:R1:W-:Y:S02]  /*73290*/  STG.E.U16 desc[UR10][R4.64], R27 ;  /* 0x0000001b04007986 */ /* 0x0203e4000c10150a */
[C---:B-1----:R-:W-:Y:S02]  /*732a0*/  LEA R4, P6, R8.reuse, R2, 0x1 ;  /* 0x0000000208047211 */ /* 0x042fe400078c08ff */
[----:B------:R-:W5:Y:S02]  /*732b0*/  LDL.LU.S16 R27, [R1+0x120] ;  /* 0x00012000011b7983 */ /* 0x000f640000300600 */
[----:B------:R-:W-:Y:S02]  /*732c0*/  LEA.HI.X.SX32 R5, R8, R0, 0x1, P6 ;  /* 0x0000000008057211 */ /* 0x000fe400030f0eff */
[----:B0-----:R-:W-:Y:S02]  /*732d0*/  LEA R3, R3, R8, 0x1 ;  /* 0x0000000803037211 */ /* 0x001fe400078e08ff */
[----:B------:R-:W0:Y:S03]  /*732e0*/  LDC R8, c[0x0][0x3e8] ;  /* 0x0000fa00ff087b82 */ /* 0x000e260000000800 */
[----:B0-----:R-:W-:Y:S01]  /*732f0*/  IMAD R8, R8, 0x2, R3 ;  /* 0x0000000208087824 */ /* 0x001fe200078e0203 */
[----:B--2---:R0:W-:Y:S02]  /*73300*/  STG.E.U16 desc[UR10][R6.64], R15 ;  /* 0x0000000f06007986 */ /* 0x0041e4000c10150a */
[----:B0-----:R-:W-:-:S02]  /*73310*/  LEA R6, P6, R3, R2, 0x1 ;  /* 0x0000000203067211 */ /* 0x001fc400078c08ff */
[----:B------:R-:W0:Y:S02]  /*73320*/  LDC R15, c[0x0][0x3e8] ;  /* 0x0000fa00ff0f7b82 */ /* 0x000e240000000800 */
[----:B------:R-:W-:-:S06]  /*73330*/  LEA.HI.X.SX32 R7, R3, R0, 0x1, P6 ;  /* 0x0000000003077211 */ /* 0x000fcc00030f0eff */
[----:B------:R-:W1:Y:S01]  /*73340*/  LDC R3, c[0x0][0x3e8] ;  /* 0x0000fa00ff037b82 */ /* 0x000e620000000800 */
[----:B----4-:R2:W-:Y:S07]  /*73350*/  STG.E.U16 desc[UR10][R4.64], R9 ;  /* 0x0000000904007986 */ /* 0x0105ee000c10150a */
[----:B--2---:R-:W2:Y:S01]  /*73360*/  LDC R9, c[0x0][0x3e8] ;  /* 0x0000fa00ff097b82 */ /* 0x004ea20000000800 */
[C---:B------:R-:W-:Y:S02]  /*73370*/  LEA R4, P6, R8.reuse, R2, 0x1 ;  /* 0x0000000208047211 */ /* 0x040fe400078c08ff */
[----:B-1----:R-:W-:Y:S01]  /*73380*/  LEA R3, R3, R8, 0x1 ;  /* 0x0000000803037211 */ /* 0x002fe200078e08ff */
[----:B------:R1:W-:Y:S01]  /*73390*/  STG.E.U16 desc[UR10][R6.64], R29 ;  /* 0x0000001d06007986 */ /* 0x0003e2000c10150a */
[----:B------:R-:W-:-:S03]  /*733a0*/  LEA.HI.X.SX32 R5, R8, R0, 0x1, P6 ;  /* 0x0000000008057211 */ /* 0x000fc600030f0eff */
[----:B-1----:R-:W4:Y:S01]  /*733b0*/  LDL.LU.S16 R29, [R1+0x108] ;  /* 0x00010800011d7983 */ /* 0x002f220000300600 */
[----:B--2---:R-:W-:-:S03]  /*733c0*/  LEA R8, R9, R3, 0x1 ;  /* 0x0000000309087211 */ /* 0x004fc600078e08ff */
[----:B------:R-:W2:Y:S01]  /*733d0*/  LDL.LU.S16 R9, [R1+0x124] ;  /* 0x0001240001097983 */ /* 0x000ea20000300600 */
[----:B------:R-:W-:-:S04]  /*733e0*/  LEA R6, P6, R3, R2, 0x1 ;  /* 0x0000000203067211 */ /* 0x000fc800078c08ff */
[----:B------:R-:W-:Y:S02]  /*733f0*/  LEA.HI.X.SX32 R7, R3, R0, 0x1, P6 ;  /* 0x0000000003077211 */ /* 0x000fe400030f0eff */
[----:B------:R-:W1:Y:S01]  /*73400*/  LDC R3, c[0x0][0x3e8] ;  /* 0x0000fa00ff037b82 */ /* 0x000e620000000800 */
[----:B------:R0:W-:Y:S04]  /*73410*/  STG.E.U16 desc[UR10][R4.64], R25 ;  /* 0x0000001904007986 */ /* 0x0001e8000c10150a */
[----:B---3--:R3:W-:Y:S01]  /*73420*/  STG.E.U16 desc[UR10][R6.64], R20 ;  /* 0x0000001406007986 */ /* 0x0087e2000c10150a */
[----:B0-----:R-:W-:-:S03]  /*73430*/  LEA R4, P6, R8, R2, 0x1 ;  /* 0x0000000208047211 */ /* 0x001fc600078c08ff */
[----:B------:R-:W4:Y:S01]  /*73440*/  LDL.LU.S16 R25, [R1+0x110] ;  /* 0x0001100001197983 */ /* 0x000f220000300600 */
[----:B------:R-:W-:-:S03]  /*73450*/  LEA.HI.X.SX32 R5, R8, R0, 0x1, P6 ;  /* 0x0000000008057211 */ /* 0x000fc600030f0eff */
[----:B---3--:R-:W3:Y:S01]  /*73460*/  LDL.LU.S16 R20, [R1+0x114] ;  /* 0x0001140001147983 */ /* 0x008ee20000300600 */
[----:B-1----:R-:W-:-:S05]  /*73470*/  IMAD R3, R3, 0x2, R8 ;  /* 0x0000000203037824 */ /* 0x002fca00078e0208 */
[----:B------:R-:W-:Y:S02]  /*73480*/  LEA R6, P6, R3, R2, 0x1 ;  /* 0x0000000203067211 */ /* 0x000fe400078c08ff */
[----:B------:R-:W-:Y:S02]  /*73490*/  LEA R8, R15, R3, 0x1 ;  /* 0x000000030f087211 */ /* 0x000fe400078e08ff */
[----:B------:R-:W-:Y:S01]  /*734a0*/  LEA.HI.X.SX32 R7, R3, R0, 0x1, P6 ;  /* 0x0000000003077211 */ /* 0x000fe200030f0eff */
[----:B-----5:R0:W-:Y:S01]  /*734b0*/  STG.E.U16 desc[UR10][R4.64], R27 ;  /* 0x0000001b04007986 */ /* 0x0201e2000c10150a */
[----:B------:R-:W1:Y:S08]  /*734c0*/  LDC R3, c[0x0][0x3e8] ;  /* 0x0000fa00ff037b82 */ /* 0x000e700000000800 */
[----:B------:R-:W5:Y:S01]  /*734d0*/  LDC R15, c[0x0][0x3e8] ;  /* 0x0000fa00ff0f7b82 */ /* 0x000f620000000800 */
[C---:B0-----:R-:W-:Y:S01]  /*734e0*/  LEA R4, P6, R8.reuse, R2, 0x1 ;  /* 0x0000000208047211 */ /* 0x041fe200078c08ff */
[----:B------:R-:W3:Y:S03]  /*734f0*/  LDL.LU.S16 R27, [R1+0x88] ;  /* 0x00008800011b7983 */ /* 0x000ee60000300600 */
[----:B------:R-:W-:-:S02]  /*73500*/  LEA.HI.X.SX32 R5, R8, R0, 0x1, P6 ;  /* 0x0000000008057211 */ /* 0x000fc400030f0eff */
[----:B-1----:R-:W-:Y:S02]  /*73510*/  LEA R3, R3, R8, 0x1 ;  /* 0x0000000803037211 */ /* 0x002fe400078e08ff */
[----:B------:R-:W0:Y:S03]  /*73520*/  LDC R8, c[0x0][0x3e8] ;  /* 0x0000fa00ff087b82 */ /* 0x000e260000000800 */
[----:B0-----:R-:W-:Y:S01]  /*73530*/  IMAD R8, R8, 0x2, R3 ;  /* 0x0000000208087824 */ /* 0x001fe200078e0203 */
[----:B--2---:R0:W-:Y:S02]  /*73540*/  STG.E.U16 desc[UR10][R6.64], R9 ;  /* 0x0000000906007986 */ /* 0x0041e4000c10150a */
[C---:B0-----:R-:W-:Y:S02]  /*73550*/  LEA R6, P6, R3.reuse, R2, 0x1 ;  /* 0x0000000203067211 */ /* 0x041fe400078c08ff */
[----:B------:R-:W0:Y:S02]  /*73560*/  LDC R9, c[0x0][0x3e8] ;  /* 0x0000fa00ff097b82 */ /* 0x000e240000000800 */
[----:B------:R-:W-:-:S02]  /*73570*/  LEA.HI.X.SX32 R7, R3, R0, 0x1, P6 ;  /* 0x0000000003077211 */ /* 0x000fc400030f0eff */
[----:B------:R-:W2:Y:S04]  /*73580*/  LDL.LU.S16 R3, [R1+0x100] ;  /* 0x0001000001037983 */ /* 0x000ea80000300600 */
[----:B--2---:R1:W-:Y:S02]  /*73590*/  STG.E.U16 desc[UR10][R4.64], R3 ;  /* 0x0000000304007986 */ /* 0x0043e4000c10150a */
[C---:B-1----:R-:W-:Y:S02]  /*735a0*/  LEA R4, P6, R8.reuse, R2, 0x1 ;  /* 0x0000000208047211 */ /* 0x042fe400078c08ff */
[----:B0-----:R-:W-:Y:S02]  /*735b0*/  LEA R3, R9, R8, 0x1 ;  /* 0x0000000809037211 */ /* 0x001fe400078e08ff */
[----:B------:R-:W-:Y:S01]  /*735c0*/  LEA.HI.X.SX32 R5, R8, R0, 0x1, P6 ;  /* 0x0000000008057211 */ /* 0x000fe200030f0eff */
[----:B----4-:R0:W-:Y:S01]  /*735d0*/  STG.E.U16 desc[UR10][R6.64], R29 ;  /* 0x0000001d06007986 */ /* 0x0101e2000c10150a */
[----:B------:R-:W1:Y:S03]  /*735e0*/  LDC R8, c[0x0][0x3e8] ;  /* 0x0000fa00ff087b82 */ /* 0x000e660000000800 */
[----:B------:R2:W-:Y:S05]  /*735f0*/  STG.E.U16 desc[UR10][R4.64], R25 ;  /* 0x0000001904007986 */ /* 0x0005ea000c10150a */
[----:B------:R-:W4:Y:S01]  /*73600*/  LDC R9, c[0x0][0x3e8] ;  /* 0x0000fa00ff097b82 */ /* 0x000f220000000800 */
[C---:B0-----:R-:W-:Y:S01]  /*73610*/  LEA R6, P6, R3.reuse, R2, 0x1 ;  /* 0x0000000203067211 */ /* 0x041fe200078c08ff */
[----:B------:R-:W4:Y:S03]  /*73620*/  LDL.LU.S16 R29, [R1+0x104] ;  /* 0x00010400011d7983 */ /* 0x000f260000300600 */
[----:B------:R-:W-:-:S03]  /*73630*/  LEA.HI.X.SX32 R7, R3, R0, 0x1, P6 ;  /* 0x0000000003077211 */ /* 0x000fc600030f0eff */
[----:B--2---:R-:W0:Y:S01]  /*73640*/  LDC R25, c[0x0][0x3e8] ;  /* 0x0000fa00ff197b82 */ /* 0x004e220000000800 */
[----:B-1----:R-:W-:-:S04]  /*73650*/  LEA R8, R8, R3, 0x1 ;  /* 0x0000000308087211 */ /* 0x002fc800078e08ff */
[C---:B------:R-:W-:Y:S01]  /*73660*/  LEA R4, P6, R8.reuse, R2, 0x1 ;  /* 0x0000000208047211 */ /* 0x040fe200078c08ff */
[----:B-----5:R-:W-:Y:S01]  /*73670*/  IMAD R3, R15, 0x2, R8 ;  /* 0x000000020f037824 */ /* 0x020fe200078e0208 */
[----:B---3--:R1:W-:Y:S01]  /*73680*/  STG.E.U16 desc[UR10][R6.64], R20 ;  /* 0x0000001406007986 */ /* 0x0083e2000c10150a */
[----:B------:R-:W2:Y:S01]  /*73690*/  LDC R15, c[0x0][0x3e8] ;  /* 0x0000fa00ff0f7b82 */ /* 0x000ea20000000800 */
[----:B------:R-:W-:-:S07]  /*736a0*/  LEA.HI.X.SX32 R5, R8, R0, 0x1, P6 ;  /* 0x0000000008057211 */ /* 0x000fce00030f0eff */
[----:B------:R-:W3:Y:S01]  /*736b0*/  LDC R8, c[0x0][0x3e8] ;  /* 0x0000fa00ff087b82 */ /* 0x000ee20000000800 */
[C---:B-1----:R-:W-:Y:S01]  /*736c0*/  LEA R6, P6, R3.reuse, R2, 0x1 ;  /* 0x0000000203067211 */ /* 0x042fe200078c08ff */
[----:B------:R-:W5:Y:S03]  /*736d0*/  LDL.LU.S16 R20, [R1+0x84] ;  /* 0x0000840001147983 */ /* 0x000f660000300600 */
[----:B------:R-:W-:Y:S02]  /*736e0*/  LEA.HI.X.SX32 R7, R3, R0, 0x1, P6 ;  /* 0x0000000003077211 */ /* 0x000fe400030f0eff */
[----:B---3--:R-:W-:Y:S02]  /*736f0*/  LEA R8, R8, R3, 0x1 ;  /* 0x0000000308087211 */ /* 0x008fe400078e08ff */
[----:B------:R-:W1:Y:S01]  /*73700*/  LDC R3, c[0x0][0x3e8] ;  /* 0x0000fa00ff037b82 */ /* 0x000e620000000800 */
[----:B------:R3:W-:Y:S02]  /*73710*/  STG.E.U16 desc[UR10][R4.64], R27 ;  /* 0x0000001b04007986 */ /* 0x0007e4000c10150a */
[----:B---3--:R-:W-:-:S02]  /*73720*/  LEA R4, P6, R8, R2, 0x1 ;  /* 0x0000000208047211 */ /* 0x008fc400078c08ff */
[----:B------:R-:W3:Y:S02]  /*73730*/  LDL.LU.S16 R27, [R1+0x8c] ;  /* 0x00008c00011b7983 */ /* 0x000ee40000300600 */
[----:B------:R-:W-:Y:S02]  /*73740*/  LEA.HI.X.SX32 R5, R8, R0, 0x1, P6 ;  /* 0x0000000008057211 */ /* 0x000fe400030f0eff */
[----:B-1----:R-:W-:Y:S02]  /*73750*/  LEA R3, R3, R8, 0x1 ;  /* 0x0000000803037211 */ /* 0x002fe400078e08ff */
[----:B------:R-:W2:Y:S04]  /*73760*/  LDL.LU.S16 R8, [R1+0x94] ;  /* 0x0000940001087983 */ /* 0x000ea80000300600 */
[----:B--2---:R1:W-:Y:S02]  /*73770*/  STG.E.U16 desc[UR10][R6.64], R8 ;  /* 0x0000000806007986 */ /* 0x0043e4000c10150a */
[----:B-1----:R-:W-:Y:S01]  /*73780*/  LEA R6, P6, R3, R2, 0x1 ;  /* 0x0000000203067211 */ /* 0x002fe200078c08ff */
[----:B----4-:R-:W-:-:S02]  /*73790*/  IMAD R8, R9, 0x2, R3 ;  /* 0x0000000209087824 */ /* 0x010fc400078e0203 */
[----:B------:R-:W2:Y:S01]  /*737a0*/  LDL.LU.S16 R9, [R1+0x78] ;  /* 0x0000780001097983 */ /* 0x000ea20000300600 */
[----:B------:R-:W-:-:S03]  /*737b0*/  LEA.HI.X.SX32 R7, R3, R0, 0x1, P6 ;  /* 0x0000000003077211 */ /* 0x000fc600030f0eff */
[----:B------:R-:W4:Y:S04]  /*737c0*/  LDL.LU.S16 R3, [R1+0x98] ;  /* 0x0000980001037983 */ /* 0x000f280000300600 */
[----:B----4-:R1:W-:Y:S04]  /*737d0*/  STG.E.U16 desc[UR10][R4.64], R3 ;  /* 0x0000000304007986 */ /* 0x0103e8000c10150a */
[----:B------:R4:W-:Y:S01]  /*737e0*/  STG.E.U16 desc[UR10][R6.64], R29 ;  /* 0x0000001d06007986 */ /* 0x0009e2000c10150a */
[----:B-1----:R-:W-:Y:S02]  /*737f0*/  LEA R4, P6, R8, R2, 0x1 ;  /* 0x0000000208047211 */ /* 0x002fe400078c08ff */
[----:B0-----:R-:W-:-:S02]  /*73800*/  LEA R3, R25, R8, 0x1 ;  /* 0x0000000819037211 */ /* 0x001fc400078e08ff */
[----:B------:R-:W-:Y:S01]  /*73810*/  LEA.HI.X.SX32 R5, R8, R0, 0x1, P6 ;  /* 0x0000000008057211 */ /* 0x000fe200030f0eff */
[----:B------:R-:W3:Y:S01]  /*73820*/  LDL.LU.S16 R25, [R1+0x68] ;  /* 0x0000680001197983 */ /* 0x000ee20000300600 */
[----:B----4-:R-:W-:Y:S01]  /*73830*/  LEA R6, P6, R3, R2, 0x1 ;  /* 0x0000000203067211 */ /* 0x010fe200078c08ff */
[----:B------:R-:W0:Y:S01]  /*73840*/  LDC R29, c[0x0][0x3e8] ;  /* 0x0000fa00ff1d7b82 */ /* 0x000e220000000800 */
[----:B------:R-:W-:Y:S02]  /*73850*/  LEA R8, R15, R3, 0x1 ;  /* 0x000000030f087211 */ /* 0x000fe400078e08ff */
[----:B------:R-:W-:Y:S01]  /*73860*/  LEA.HI.X.SX32 R7, R3, R0, 0x1, P6 ;  /* 0x0000000003077211 */ /* 0x000fe200030f0eff */
[----:B--2---:R1:W-:Y:S04]  /*73870*/  STG.E.U16 desc[UR10][R4.64], R9 ;  /* 0x0000000904007986 */ /* 0x0043e8000c10150a */
[----:B------:R-:W2:Y:S01]  /*73880*/  LDC R3, c[0x0][0x3e8] ;  /* 0x0000fa00ff037b82 */ /* 0x000ea20000000800 */
[----:B------:R-:W4:Y:S01]  /*73890*/  LDL.LU.S16 R15, [R1+0x74] ;  /* 0x00007400010f7983 */ /* 0x000f220000300600 */
[----:B-1----:R-:W-:-:S06]  /*738a0*/  LEA R4, P6, R8, R2, 0x1 ;  /* 0x0000000208047211 */ /* 0x002fcc00078c08ff */
[----:B------:R-:W1:Y:S01]  /*738b0*/  LDC R9, c[0x0][0x3e8] ;  /* 0x0000fa00ff097b82 */ /* 0x000e620000000800 */
[----:B------:R-:W-:Y:S01]  /*738c0*/  LEA.HI.X.SX32 R5, R8, R0, 0x1, P6 ;  /* 0x0000000008057211 */ /* 0x000fe200030f0eff */
[----:B--2---:R-:W-:-:S06]  /*738d0*/  IMAD R3, R3, 0x2, R8 ;  /* 0x0000000203037824 */ /* 0x004fcc00078e0208 */
[----:B------:R-:W2:Y:S01]  /*738e0*/  LDC R8, c[0x0][0x3e8] ;  /* 0x0000fa00ff087b82 */ /* 0x000ea20000000800 */
[----:B-----5:R5:W-:Y:S04]  /*738f0*/  STG.E.U16 desc[UR10][R6.64], R20 ;  /* 0x0000001406007986 */ /* 0x020be8000c10150a */
[----:B---3--:R3:W-:Y:S01]  /*73900*/  STG.E.U16 desc[UR10][R4.64], R27 ;  /* 0x0000001b04007986 */ /* 0x0087e2000c10150a */
[----:B-----5:R-:W-:-:S03]  /*73910*/  LEA R6, P6, R3, R2, 0x1 ;  /* 0x0000000203067211 */ /* 0x020fc600078c08ff */
[----:B------:R-:W5:Y:S01]  /*73920*/  LDL.LU.S16 R20, [R1+0x80] ;  /* 0x0000800001147983 */ /* 0x000f620000300600 */
[----:B------:R-:W-:-:S03]  /*73930*/  LEA.HI.X.SX32 R7, R3, R0, 0x1, P6 ;  /* 0x0000000003077211 */ /* 0x000fc600030f0eff */
[----:B---3--:R-:W3:Y:S01]  /*73940*/  LDL.LU.S16 R27, [R1+0x58] ;  /* 0x00005800011b7983 */ /* 0x008ee20000300600 */
[----:B--2---:R-:W-:-:S04]  /*73950*/  LEA R8, R8, R3, 0x1 ;  /* 0x0000000308087211 */ /* 0x004fc800078e08ff */
[C---:B------:R-:W-:Y:S02]  /*73960*/  LEA R4, P6, R8.reuse, R2, 0x1 ;  /* 0x0000000208047211 */ /* 0x040fe400078c08ff */
[----:B-1----:R-:W-:Y:S02]  /*73970*/  LEA R3, R9, R8, 0x1 ;  /* 0x0000000809037211 */ /* 0x002fe400078e08ff */
[----:B------:R-:W2:Y:S01]  /*73980*/  LDL.LU.S16 R9, [R1+0x7c] ;  /* 0x00007c0001097983 */ /* 0x000ea20000300600 */
[----:B------:R-:W-:-:S03]  /*73990*/  LEA.HI.X.SX32 R5, R8, R0, 0x1, P6 ;  /* 0x0000000008057211 */ /* 0x000fc600030f0eff */
[----:B------:R-:W2:Y:S04]  /*739a0*/  LDL.LU.S16 R8, [R1+0x90] ;  /* 0x0000900001087983 */ /* 0x000ea80000300600 */
[----:B--2---:R1:W-:Y:S02]  /*739b0*/  STG.E.U16 desc[UR10][R6.64], R8 ;  /* 0x0000000806007986 */ /* 0x0043e4000c10150a */
[----:B-1----:R-:W-:Y:S01]  /*739c0*/  LEA R6, P6, R3, R2, 0x1 ;  /* 0x0000000203067211 */ /* 0x002fe200078c08ff */
[----:B0-----:R-:W-:Y:S01]  /*739d0*/  IMAD R8, R29, 0x2, R3 ;  /* 0x000000021d087824 */ /* 0x001fe200078e0203 */
[----:B------:R0:W-:Y:S02]  /*739e0*/  STG.E.U16 desc[UR10][R4.64], R25 ;  /* 0x0000001904007986 */ /* 0x0001e4000c10150a */
[----:B------:R-:W-:-:S02]  /*739f0*/  LEA.HI.X.SX32 R7, R3, R0, 0x1, P6 ;  /* 0x0000000003077211 */ /* 0x000fc400030f0eff */
[----:B------:R-:W1:Y:S01]  /*73a00*/  LDC R3, c[0x0][0x3e8] ;  /* 0x0000fa00ff037b82 */ /* 0x000e620000000800 */
[----:B------:R-:W2:Y:S01]  /*73a10*/  LDL.LU.S16 R29, [R1+0x64] ;  /* 0x00006400011d7983 */ /* 0x000ea20000300600 */
[----:B0-----:R-:W-:-:S03]  /*73a20*/  LEA R4, P6, R8, R2, 0x1 ;  /* 0x0000000208047211 */ /* 0x001fc600078c08ff */
[----:B----4-:R0:W-:Y:S01]  /*73a30*/  STG.E.U16 desc[UR10][R6.64], R15 ;  /* 0x0000000f06007986 */ /* 0x0101e2000c10150a */
[----:B------:R-:W-:-:S03]  /*73a40*/  LEA.HI.X.SX32 R5, R8, R0, 0x1, P6 ;  /* 0x0000000008057211 */ /* 0x000fc600030f0eff */
[----:B------:R-:W4:Y:S01]  /*73a50*/  LDL.LU.S16 R25, [R1+0x6c] ;  /* 0x00006c0001197983 */ /* 0x000f220000300600 */
[----:B-1----:R-:W-:-:S03]  /*73a60*/  LEA R3, R3, R8, 0x1 ;  /* 0x0000000803037211 */ /* 0x002fc600078e08ff */
[----:B------:R1:W-:Y:S01]  /*73a70*/  STG.E.U16 desc[UR10][R4.64], R9 ;  /* 0x0000000904007986 */ /* 0x0003e2000c10150a */
[----:B------:R-:W3:Y:S01]  /*73a80*/  LDC R8, c[0x0][0x3e8] ;  /* 0x0000fa00ff087b82 */ /* 0x000ee20000000800 */
[C---:B0-----:R-:W-:Y:S02]  /*73a90*/  LEA R6, P6, R3.reuse, R2, 0x1 ;  /* 0x0000000203067211 */ /* 0x041fe400078c08ff */
[----:B------:R-:W4:Y:S02]  /*73aa0*/  LDL.LU R15, [R1+0x119c] ;  /* 0x00119c00010f7983 */ /* 0x000f240000300800 */
[----:B------:R-:W-:-:S03]  /*73ab0*/  LEA.HI.X.SX32 R7, R3, R0, 0x1, P6 ;  /* 0x0000000003077211 */ /* 0x000fc600030f0eff */
[----:B-1----:R-:W0:Y:S01]  /*73ac0*/  LDC R9, c[0x0][0x3e8] ;  /* 0x0000fa00ff097b82 */ /* 0x002e220000000800 */
[----:B---3--:R-:W-:-:S07]  /*73ad0*/  LEA R8, R8, R3, 0x1 ;  /* 0x0000000308087211 */ /* 0x008fce00078e08ff */
[----:B------:R-:W1:Y:S01]  /*73ae0*/  LDC R3, c[0x0][0x3e8] ;  /* 0x0000fa00ff037b82 */ /* 0x000e620000000800 */
[C---:B------:R-:W-:Y:S01]  /*73af0*/  LEA R4, P6, R8.reuse, R2, 0x1 ;  /* 0x0000000208047211 */ /* 0x040fe200078c08ff */
[----:B-----5:R3:W-:Y:S03]  /*73b00*/  STG.E.U16 desc[UR10][R6.64], R20 ;  /* 0x0000001406007986 */ /* 0x0207e6000c10150a */
[----:B------:R-:W-:Y:S01]  /*73b10*/  LEA.HI.X.SX32 R5, R8, R0, 0x1, P6 ;  /* 0x0000000008057211 */ /* 0x000fe200030f0eff */
[----:B---3--:R-:W3:Y:S01]  /*73b20*/  LDL.LU.S16 R20, [R1+0x54] ;  /* 0x0000540001147983 */ /* 0x008ee20000300600 */
[----:B-1----:R-:W-:-:S05]  /*73b30*/  IMAD R3, R3, 0x2, R8 ;  /* 0x0000000203037824 */ /* 0x002fca00078e0208 */
[----:B0-----:R-:W-:Y:S02]  /*73b40*/  LEA R8, R9, R3, 0x1 ;  /* 0x0000000309087211 */ /* 0x001fe400078e08ff */
[----:B------:R-:W5:Y:S01]  /*73b50*/  LDL.LU.S16 R9, [R1+0x70] ;  /* 0x0000700001097983 */ /* 0x000f620000300600 */
[----:B------:R-:W-:-:S04]  /*73b60*/  LEA R6, P6, R3, R2, 0x1 ;  /* 0x0000000203067211 */ /* 0x000fc800078c08ff */
[----:B------:R-:W-:Y:S02]  /*73b70*/  LEA.HI.X.SX32 R7, R3, R0, 0x1, P6 ;  /* 0x0000000003077211 */ /* 0x000fe400030f0eff */
[----:B------:R-:W0:Y:S01]  /*73b80*/  LDC R3, c[0x0][0x3e8] ;  /* 0x0000fa00ff037b82 */ /* 0x000e220000000800 */
[----:B------:R1:W-:Y:S02]  /*73b90*/  STG.E.U16 desc[UR10][R4.64], R27 ;  /* 0x0000001b04007986 */ /* 0x0003e4000c10150a */
[C---:B-1----:R-:W-:Y:S02]  /*73ba0*/  LEA R4, P6, R8.reuse, R2, 0x1 ;  /* 0x0000000208047211 */ /* 0x042fe400078c08ff */
[----:B------:R-:W3:Y:S02]  /*73bb0*/  LDL.LU.S16 R27, [R1+0x5c] ;  /* 0x00005c00011b7983 */ /* 0x000ee40000300600 */
[----:B------:R-:W-:Y:S02]  /*73bc0*/  LEA.HI.X.SX32 R5, R8, R0, 0x1, P6 ;  /* 0x0000000008057211 */ /* 0x000fe400030f0eff */
[----:B0-----:R-:W-:-:S02]  /*73bd0*/  LEA R3, R3, R8, 0x1 ;  /* 0x0000000803037211 */ /* 0x001fc400078e08ff */
[----:B------:R-:W0:Y:S03]  /*73be0*/  LDC R8, c[0x0][0x3e8] ;  /* 0x0000fa00ff087b82 */ /* 0x000e260000000800 */
[----:B0-----:R-:W-:Y:S01]  /*73bf0*/  IMAD R8, R8, 0x2, R3 ;  /* 0x0000000208087824 */ /* 0x001fe200078e0203 */
[----:B--2---:R0:W-:Y:S02]  /*73c00*/  STG.E.U16 desc[UR10][R6.64], R29 ;  /* 0x0000001d06007986 */ /* 0x0041e4000c10150a */
[C---:B0-----:R-:W-:Y:S02]  /*73c10*/  LEA R6, P6, R3.reuse, R2, 0x1 ;  /* 0x0000000203067211 */ /* 0x041fe400078c08ff */
[----:B------:R-:W2:Y:S02]  /*73c20*/  LDL.LU R29, [R1+0x1198] ;  /* 0x00119800011d7983 */ /* 0x000ea40000300800 */
[----:B------:R-:W-:-:S02]  /*73c30*/  LEA.HI.X.SX32 R7, R3, R0, 0x1, P6 ;  /* 0x0000000003077211 */ /* 0x000fc400030f0eff */
[----:B------:R-:W0:Y:S01]  /*73c40*/  LDC R3, c[0x0][0x3e8] ;  /* 0x0000fa00ff037b82 */ /* 0x000e220000000800 */
[----:B----4-:R1:W-:Y:S02]  /*73c50*/  STG.E.U16 desc[UR10][R4.64], R25 ;  /* 0x0000001904007986 */ /* 0x0103e4000c10150a */
[C---:B-1----:R-:W-:Y:S02]  /*73c60*/  LEA R4, P6, R8.reuse, R2, 0x1 ;  /* 0x0000000208047211 */ /* 0x042fe400078c08ff */
[----:B------:R-:W4:Y:S02]  /*73c70*/  LDL.LU R25, [R1+0x1194] ;  /* 0x0011940001197983 */ /* 0x000f240000300800 */
[----:B------:R-:W-:Y:S02]  /*73c80*/  LEA.HI.X.SX32 R5, R8, R0, 0x1, P6 ;  /* 0x0000000008057211 */ /* 0x000fe400030f0eff */
[----:B0-----:R-:W-:Y:S02]  /*73c90*/  LEA R3, R3, R8, 0x1 ;  /* 0x0000000803037211 */ /* 0x001fe400078e08ff */
[----:B------:R-:W0:Y:S02]  /*73ca0*/  LDC R8, c[0x0][0x3e8] ;  /* 0x0000fa00ff087b82 */ /* 0x000e240000000800 */
[----:B0-----:R-:W-:Y:S01]  /*73cb0*/  LEA R8, R8, R3, 0x1 ;  /* 0x0000000308087211 */ /* 0x001fe200078e08ff */
[----:B-----5:R0:W-:Y:S02]  /*73cc0*/  STG.E.U16 desc[UR10][R6.64], R9 ;  /* 0x0000000906007986 */ /* 0x0201e4000c10150a */
[----:B0-----:R-:W-:-:S03]  /*73cd0*/  LEA R6, P6, R3, R2, 0x1 ;  /* 0x0000000203067211 */ /* 0x001fc600078c08ff */
[----:B------:R-:W0:Y:S01]  /*73ce0*/  LDC R9, c[0x0][0x3e8] ;  /* 0x0000fa00ff097b82 */ /* 0x000e220000000800 */
[----:B------:R-:W-:Y:S02]  /*73cf0*/  LEA.HI.X.SX32 R7, R3, R0, 0x1, P6 ;  /* 0x0000000003077211 */ /* 0x000fe400030f0eff */
[----:B------:R-:W5:Y:S04]  /*73d00*/  LDL.LU.S16 R3, [R1+0x48] ;  /* 0x0000480001037983 */ /* 0x000f680000300600 */
[----:B-----5:R0:W-:Y:S02]  /*73d10*/  STG.E.U16 desc[UR10][R4.64], R3 ;  /* 0x0000000304007986 */ /* 0x0201e4000c10150a */
[----:B0-----:R-:W-:Y:S02]  /*73d20*/  IMAD R3, R9, 0x2, R8 ;  /* 0x0000000209037824 */ /* 0x001fe400078e0208 */
[----:B------:R-:W5:Y:S01]  /*73d30*/  LDL.LU.S16 R9, [R1+0x60] ;  /* 0x0000600001097983 */ /* 0x000f620000300600 */
[----:B------:R-:W-:-:S04]  /*73d40*/  LEA R4, P6, R8, R2, 0x1 ;  /* 0x0000000208047211 */ /* 0x000fc800078c08ff */
[----:B------:R-:W-:Y:S01]  /*73d50*/  LEA.HI.X.SX32 R5, R8, R0, 0x1, P6 ;  /* 0x0000000008057211 */ /* 0x000fe200030f0eff */
[----:B---3--:R0:W-:Y:S01]  /*73d60*/  STG.E.U16 desc[UR10][R6.64], R20 ;  /* 0x0000001406007986 */ /* 0x0081e2000c10150a */
[----:B------:R-:W1:Y:S03]  /*73d70*/  LDC R8, c[0x0][0x3e8] ;  /* 0x0000fa00ff087b82 */ /* 0x000e660000000800 */
[----:B------:R3:W-:Y:S04]  /*73d80*/  STG.E.U16 desc[UR10][R4.64], R27 ;  /* 0x0000001b04007986 */ /* 0x0007e8000c10150a */
[----:B0-----:R-:W2:Y:S04]  /*73d90*/  LDL.LU R20, [R1+0x1190] ;  /* 0x0011900001147983 */ /* 0x001ea80000300800 */
[----:B---3--:R-:W3:Y:S01]  /*73da0*/  LDL.LU R27, [R1+0x118c] ;  /* 0x00118c00011b7983 */ /* 0x008ee20000300800 */
[----:B------:R-:W-:-:S04]  /*73db0*/  LEA R6, P6, R3, R2, 0x1 ;  /* 0x0000000203067211 */ /* 0x000fc800078c08ff */
[----:B------:R-:W-:Y:S02]  /*73dc0*/  LEA.HI.X.SX32 R7, R3, R0, 0x1, P6 ;  /* 0x0000000003077211 */ /* 0x000fe400030f0eff */
[----:B-1----:R-:W-:Y:S02]  /*73dd0*/  LEA R8, R8, R3, 0x1 ;  /* 0x0000000308087211 */ /* 0x002fe400078e08ff */
[----:B------:R-:W0:Y:S02]  /*73de0*/  LDC R3, c[0x0][0x3e8] ;  /* 0x0000fa00ff037b82 */ /* 0x000e240000000800 */
[----:B------:R-:W-:-:S04]  /*73df0*/  LEA R4, P6, R8, R2, 0x1 ;  /* 0x0000000208047211 */ /* 0x000fc800078c08ff */
[----:B------:R-:W-:Y:S02]  /*73e00*/  LEA.HI.X.SX32 R5, R8, R0, 0x1, P6 ;  /* 0x0000000008057211 */ /* 0x000fe400030f0eff */
[----:B0-----:R-:W-:Y:S02]  /*73e10*/  LEA R3, R3, R8, 0x1 ;  /* 0x0000000803037211 */ /* 0x001fe400078e08ff */
[----:B------:R-:W0:Y:S03]  /*73e20*/  LDC R8, c[0x0][0x3e8] ;  /* 0x0000fa00ff087b82 */ /* 0x000e260000000800 */
[----:B0-----:R-:W-:Y:S01]  /*73e30*/  IMAD R8, R8, 0x2, R3 ;  /* 0x0000000208087824 */ /* 0x001fe200078e0203 */
[----:B-----5:R0:W-:Y:S02]  /*73e40*/  STG.E.U16 desc[UR10][R6.64], R9 ;  /* 0x0000000906007986 */ /* 0x0201e4000c10150a */
[----:B0-----:R-:W-:-:S02]  /*73e50*/  LEA R6, P6, R3, R2, 0x1 ;  /* 0x0000000203067211 */ /* 0x001fc400078c08ff */
[----:B------:R-:W0:Y:S02]  /*73e60*/  LDC R9, c[0x0][0x3e8] ;  /* 0x0000fa00ff097b82 */ /* 0x000e240000000800 */
[----:B------:R-:W-:-:S06]  /*73e70*/  LEA.HI.X.SX32 R7, R3, R0, 0x1, P6 ;  /* 0x0000000003077211 */ /* 0x000fcc00030f0eff */
[----:B------:R-:W1:Y:S01]  /*73e80*/  LDC R3, c[0x0][0x3e8] ;  /* 0x0000fa00ff037b82 */ /* 0x000e620000000800 */
[----:B---3--:R3:W-:Y:S02]  /*73e90*/  STG.E.U16 desc[UR10][R4.64], R27 ;  /* 0x0000001b04007986 */ /* 0x0087e4000c10150a */
[C---:B---3--:R-:W-:Y:S02]  /*73ea0*/  LEA R4, P6, R8.reuse, R2, 0x1 ;  /* 0x0000000208047211 */ /* 0x048fe400078c08ff */
[----:B------:R-:W3:Y:S02]  /*73eb0*/  LDL.LU.S16 R27, [R1+0x50] ;  /* 0x00005000011b7983 */ /* 0x000ee40000300600 */
[----:B------:R-:W-:Y:S02]  /*73ec0*/  LEA.HI.X.SX32 R5, R8, R0, 0x1, P6 ;  /* 0x0000000008057211 */ /* 0x000fe400030f0eff */
[----:B-1----:R-:W-:Y:S02]  /*73ed0*/  LEA R3, R3, R8, 0x1 ;  /* 0x0000000803037211 */ /* 0x002fe400078e08ff */
[----:B------:R-:W5:Y:S04]  /*73ee0*/  LDL.LU.S16 R8, [R1+0x44] ;  /* 0x0000440001087983 */ /* 0x000f680000300600 */
[----:B-----5:R0:W-:Y:S02]  /*73ef0*/  STG.E.U16 desc[UR10][R6.64], R8 ;  /* 0x0000000806007986 */ /* 0x0201e4000c10150a */
[----:B0-----:R-:W-:-:S02]  /*73f00*/  LEA R8, R9, R3, 0x1 ;  /* 0x0000000309087211 */ /* 0x001fc400078e08ff */
[----:B------:R-:W5:Y:S01]  /*73f10*/  LDL.LU.S16 R9, [R1+0x4c] ;  /* 0x00004c0001097983 */ /* 0x000f620000300600 */
[----:B------:R-:W-:-:S04]  /*73f20*/  LEA R6, P6, R3, R2, 0x1 ;  /* 0x0000000203067211 */ /* 0x000fc800078c08ff */
[----:B------:R-:W-:Y:S02]  /*73f30*/  LEA.HI.X.SX32 R7, R3, R0, 0x1, P6 ;  /* 0x0000000003077211 */ /* 0x000fe400030f0eff */
[----:B------:R-:W0:Y:S02]  /*73f40*/  LDC R3, c[0x0][0x3e8] ;  /* 0x0000fa00ff037b82 */ /* 0x000e240000000800 */
[----:B0-----:R-:W-:Y:S01]  /*73f50*/  IMAD R3, R3, 0x2, R8 ;  /* 0x0000000203037824 */ /* 0x001fe200078e0208 */
[----:B-----5:R0:W-:Y:S04]  /*73f60*/  STG.E.U16 desc[UR10][R4.64], R9 ;  /* 0x0000000904007986 */ /* 0x0201e8000c10150a */
[----:B---3--:R1:W-:Y:S01]  /*73f70*/  STG.E.U16 desc[UR10][R6.64], R27 ;  /* 0x0000001b06007986 */ /* 0x0083e2000c10150a */
[C---:B0-----:R-:W-:Y:S01]  /*73f80*/  LEA R4, P6, R8.reuse, R2, 0x1 ;  /* 0x0000000208047211 */ /* 0x041fe200078c08ff */
[----:B------:R-:W0:Y:S03]  /*73f90*/  LDC R9, c[0x0][0x3e8] ;  /* 0x0000fa00ff097b82 */ /* 0x000e260000000800 */
[----:B------:R-:W-:-:S02]  /*73fa0*/  LEA.HI.X.SX32 R5, R8, R0, 0x1, P6 ;  /* 0x0000000008057211 */ /* 0x000fc400030f0eff */
[----:B-1----:R-:W-:-:S03]  /*73fb0*/  LEA R6, P6, R3, R2, 0x1 ;  /* 0x0000000203067211 */ /* 0x002fc600078c08ff */
[----:B------:R-:W1:Y:S01]  /*73fc0*/  LDC R8, c[0x0][0x3e8] ;  /* 0x0000fa00ff087b82 */ /* 0x000e620000000800 */
[----:B------:R-:W-:Y:S01]  /*73fd0*/  LEA.HI.X.SX32 R7, R3, R0, 0x1, P6 ;  /* 0x0000000003077211 */ /* 0x000fe200030f0eff */
[----:B--2---:R2:W-:Y:S04]  /*73fe0*/  STG.E.U16 desc[UR10][R4.64], R20 ;  /* 0x0000001404007986 */ /* 0x0045e8000c10150a */
[----:B----4-:R3:W-:Y:S02]  /*73ff0*/  STG.E.U16 desc[UR10][R6.64], R25 ;  /* 0x0000001906007986 */ /* 0x0107e4000c10150a */
[----:B------:R-:W4:Y:S08]  /*74000*/  LDC R27, c[0x0][0x3e8] ;  /* 0x0000fa00ff1b7b82 */ /* 0x000f300000000800 */
[----:B--2---:R-:W2:Y:S01]  /*74010*/  LDC R20, c[0x0][0x3e8] ;  /* 0x0000fa00ff147b82 */ /* 0x004ea20000000800 */
[----:B---3--:R-:W3:Y:S01]  /*74020*/  LDL.LU.S16 R25, [R1+0x40] ;  /* 0x0000400001197983 */ /* 0x008ee20000300600 */
[----:B-1----:R-:W-:-:S06]  /*74030*/  LEA R8, R8, R3, 0x1 ;  /* 0x0000000308087211 */ /* 0x002fcc00078e08ff */
[----:B------:R-:W1:Y:S01]  /*74040*/  LDC R3, c[0x0][0x3e8] ;  /* 0x0000fa00ff037b82 */ /* 0x000e620000000800 */
[----:B------:R-:W-:-:S04]  /*74050*/  LEA R4, P6, R8, R2, 0x1 ;  /* 0x0000000208047211 */ /* 0x000fc800078c08ff */
[----:B------:R-:W-:Y:S02]  /*74060*/  LEA.HI.X.SX32 R5, R8, R0, 0x1, P6 ;  /* 0x0000000008057211 */ /* 0x000fe400030f0eff */
[----:B-1----:R-:W-:Y:S02]  /*74070*/  LEA R3, R3, R8, 0x1 ;  /* 0x0000000803037211 */ /* 0x002fe400078e08ff */
[----:B------:R-:W1:Y:S02]  /*74080*/  LDC R8, c[0x0][0x3e8] ;  /* 0x0000fa00ff087b82 */ /* 0x000e640000000800 */
[----:B------:R-:W-:-:S04]  /*74090*/  LEA R6, P6, R3, R2, 0x1 ;  /* 0x0000000203067211 */ /* 0x000fc800078c08ff */
[----:B------:R-:W-:Y:S01]  /*740a0*/  LEA.HI.X.SX32 R7, R3, R0, 0x1, P6 ;  /* 0x0000000003077211 */ /* 0x000fe200030f0eff */
[----:B------:R5:W-:Y:S02]  /*740b0*/  STG.E.U16 desc[UR10][R4.64], R29 ;  /* 0x0000001d04007986 */ /* 0x000be4000c10150a */
[----:B-----5:R-:W5:Y:S01]  /*740c0*/  LDC R29, c[0x0][0x3e8] ;  /* 0x0000fa00ff1d7b82 */ /* 0x020f620000000800 */
[----:B-1----:R-:W-:-:S05]  /*740d0*/  IMAD R8, R8, 0x2, R3 ;  /* 0x0000000208087824 */ /* 0x002fca00078e0203 */
[C---:B------:R-:W-:Y:S02]  /*740e0*/  LEA R4, P6, R8.reuse, R2, 0x1 ;  /* 0x0000000208047211 */ /* 0x040fe400078c08ff */
[----:B0-----:R-:W-:Y:S02]  /*740f0*/  LEA R3, R9, R8, 0x1 ;  /* 0x0000000809037211 */ /* 0x001fe400078e08ff */
[----:B------:R-:W-:Y:S01]  /*74100*/  LEA.HI.X.SX32 R5, R8, R0, 0x1, P6 ;  /* 0x0000000008057211 */ /* 0x000fe200030f0eff */
[----:B------:R-:W0:Y:S01]  /*74110*/  LDC R9, c[0x0][0x3e8] ;  /* 0x0000fa00ff097b82 */ /* 0x000e220000000800 */
[----:B----4-:R-:W-:-:S07]  /*74120*/  LEA R8, R27, R3, 0x1 ;  /* 0x000000031b087211 */ /* 0x010fce00078e08ff */
[----:B------:R-:W1:Y:S01]  /*74130*/  LDC R27, c[0x0][0x3e8] ;  /* 0x0000fa00ff1b7b82 */ /* 0x000e620000000800 */
[----:B---3--:R3:W-:Y:S07]  /*74140*/  STG.E.U16 desc[UR10][R6.64], R25 ;  /* 0x0000001906007986 */ /* 0x0087ee000c10150a */
[----:B---3--:R-:W3:Y:S01]  /*74150*/  LDC R25, c[0x0][0x3e8] ;  /* 0x0000fa00ff197b82 */ /* 0x008ee20000000800 */
[C---:B------:R-:W-:Y:S01]  /*74160*/  LEA R6, P6, R3.reuse, R2, 0x1 ;  /* 0x0000000203067211 */ /* 0x040fe200078c08ff */
[----:B------:R4:W-:Y:S03]  /*74170*/  STG.E.U16 desc[UR10][R4.64], R15 ;  /* 0x0000000f04007986 */ /* 0x0009e6000c10150a */
[----:B------:R-:W-:-:S02]  /*74180*/  LEA.HI.X.SX32 R7, R3, R0, 0x1, P6 ;  /* 0x0000000003077211 */ /* 0x000fc400030f0eff */
[C---:B----4-:R-:W-:Y:S01]  /*74190*/  LEA R4, P6, R8.reuse, R2, 0x1 ;  /* 0x0000000208047211 */ /* 0x050fe200078c08ff */
[----:B------:R-:W4:Y:S03]  /*741a0*/  LDC R15, c[0x0][0x3e8] ;  /* 0x0000fa00ff0f7b82 */ /* 0x000f260000000800 */
[----:B------:R-:W-:Y:S01]  /*741b0*/  LEA.HI.X.SX32 R5, R8, R0, 0x1, P6 ;  /* 0x0000000008057211 */ /* 0x000fe200030f0eff */
[----:B------:R0:W-:Y:S01]  /*741c0*/  STG.E.U16 desc[UR10][R6.64], R18 ;  /* 0x0000001206007986 */ /* 0x0001e2000c10150a */
[----:B---3--:R-:W-:-:S03]  /*741d0*/  IMAD R3, R25, 0x2, R8 ;  /* 0x0000000219037824 */ /* 0x008fc600078e0208 */
[----:B------:R-:W3:Y:S01]  /*741e0*/  LDC R25, c[0x0][0x3e8] ;  /* 0x0000fa00ff197b82 */ /* 0x000ee20000000800 */
[----:B------:R1:W-:Y:S01]  /*741f0*/  STG.E.U16 desc[UR10][R4.64], R22 ;  /* 0x0000001604007986 */ /* 0x0003e2000c10150a */
[----:B--2---:R-:W-:Y:S02]  /*74200*/  LEA R8, R20, R3, 0x1 ;  /* 0x0000000314087211 */ /* 0x004fe400078e08ff */
[----:B0-----:R-:W-:-:S04]  /*74210*/  LEA R6, P6, R3, R2, 0x1 ;  /* 0x0000000203067211 */ /* 0x001fc800078c08ff */
[----:B------:R-:W0:Y:S01]  /*74220*/  LDC R20, c[0x0][0x3e8] ;  /* 0x0000fa00ff147b82 */ /* 0x000e220000000800 */
[----:B------:R-:W-:Y:S01]  /*74230*/  LEA.HI.X.SX32 R7, R3, R0, 0x1, P6 ;  /* 0x0000000003077211 */ /* 0x000fe200030f0eff */
[----:B-1----:R-:W1:Y:S01]  /*74240*/  S2R R22, SR_TID.X ;  /* 0x0000000000167919 */ /* 0x002e620000002100 */
[----:B------:R-:W-:Y:S02]  /*74250*/  LEA R4, P6, R8, R2, 0x1 ;  /* 0x0000000208047211 */ /* 0x000fe400078c08ff */
[----:B-----5:R-:W-:-:S03]  /*74260*/  LEA R3, R29, R8, 0x1 ;  /* 0x000000081d037211 */ /* 0x020fc600078e08ff */
[----:B------:R-:W2:Y:S01]  /*74270*/  LDC R18, c[0x0][0x3e8] ;  /* 0x0000fa00ff127b82 */ /* 0x000ea20000000800 */
[----:B------:R-:W-:Y:S01]  /*74280*/  LEA.HI.X.SX32 R5, R8, R0, 0x1, P6 ;  /* 0x0000000008057211 */ /* 0x000fe200030f0eff */
[----:B------:R5:W-:Y:S01]  /*74290*/  STG.E.U16 desc[UR10][R6.64], R24 ;  /* 0x0000001806007986 */ /* 0x000be2000c10150a */
[----:B------:R-:W-:-:S03]  /*742a0*/  IMAD R9, R9, 0x2, R3 ;  /* 0x0000000209097824 */ /* 0x000fc600078e0203 */
[----:B------:R4:W-:Y:S01]  /*742b0*/  STG.E.U16 desc[UR10][R4.64], R13 ;  /* 0x0000000d04007986 */ /* 0x0009e2000c10150a */
[C---:B-----5:R-:W-:Y:S01]  /*742c0*/  LEA R6, P6, R3.reuse, R2, 0x1 ;  /* 0x0000000203067211 */ /* 0x060fe200078c08ff */
[----:B------:R-:W5:Y:S03]  /*742d0*/  LDC R24, c[0x0][0x3e8] ;  /* 0x0000fa00ff187b82 */ /* 0x000f660000000800 */
[----:B------:R-:W-:Y:S02]  /*742e0*/  LEA.HI.X.SX32 R7, R3, R0, 0x1, P6 ;  /* 0x0000000003077211 */ /* 0x000fe400030f0eff */
[----:B------:R-:W-:Y:S02]  /*742f0*/  LEA R8, P6, R9, R2, 0x1 ;  /* 0x0000000209087211 */ /* 0x000fe400078c08ff */
[----:B------:R-:W-:Y:S01]  /*74300*/  LEA R3, R27, R9, 0x1 ;  /* 0x000000091b037211 */ /* 0x000fe200078e08ff */
[----:B----4-:R-:W4:Y:S01]  /*74310*/  LDC R13, c[0x0][0x3e8] ;  /* 0x0000fa00ff0d7b82 */ /* 0x010f220000000800 */
[----:B------:R-:W-:Y:S01]  /*74320*/  LEA.HI.X.SX32 R9, R9, R0, 0x1, P6 ;  /* 0x0000000009097211 */ /* 0x000fe200030f0eff */
[----:B------:R3:W-:Y:S01]  /*74330*/  STG.E.U16 desc[UR10][R6.64], R14 ;  /* 0x0000000e06007986 */ /* 0x0007e2000c10150a */
[----:B------:R-:W-:-:S03]  /*74340*/  LEA R4, P6, R3, R2, 0x1 ;  /* 0x0000000203047211 */ /* 0x000fc600078c08ff */
[----:B------:R0:W-:Y:S01]  /*74350*/  STG.E.U16 desc[UR10][R8.64], R17 ;  /* 0x0000001108007986 */ /* 0x0001e2000c10150a */
[----:B------:R-:W-:Y:S02]  /*74360*/  LEA.HI.X.SX32 R5, R3, R0, 0x1, P6 ;  /* 0x0000000003057211 */ /* 0x000fe400030f0eff */
[----:B---3--:R-:W-:-:S03]  /*74370*/  LEA R6, R25, R3, 0x1 ;  /* 0x0000000319067211 */ /* 0x008fc600078e08ff */
[----:B------:R2:W-:Y:S01]  /*74380*/  STG.E.U16 desc[UR10][R4.64], R19 ;  /* 0x0000001304007986 */ /* 0x0005e2000c10150a */
[----:B0-----:R-:W-:Y:S01]  /*74390*/  LEA R8, P6, R6, R2, 0x1 ;  /* 0x0000000206087211 */ /* 0x001fe200078c08ff */
[----:B------:R-:W-:Y:S01]  /*743a0*/  IMAD R3, R20, 0x2, R6 ;  /* 0x0000000214037824 */ /* 0x000fe200078e0206 */
[----:B-1----:R-:W-:Y:S01]  /*743b0*/  LOP3.LUT R27, R22, 0x1ff, RZ, 0xc0, !PT ;  /* 0x000001ff161b7812 */ /* 0x002fe200078ec0ff */
[----:B------:R-:W0:Y:S01]  /*743c0*/  LDC R20, c[0x0][0x3e8] ;  /* 0x0000fa00ff147b82 */ /* 0x000e220000000800 */
[----:B------:R-:W-:Y:S02]  /*743d0*/  LEA.HI.X.SX32 R9, R6, R0, 0x1, P6 ;  /* 0x0000000006097211 */ /* 0x000fe400030f0eff */
[----:B------:R-:W-:Y:S02]  /*743e0*/  LEA R6, P6, R3, R2, 0x1 ;  /* 0x0000000203067211 */ /* 0x000fe400078c08ff */
[----:B--2---:R-:W-:-:S03]  /*743f0*/  LEA R5, R18, R3, 0x1 ;  /* 0x0000000312057211 */ /* 0x004fc600078e08ff */
[----:B------:R-:W1:Y:S01]  /*74400*/  LDC R19, c[0x0][0x3e8] ;  /* 0x0000fa00ff137b82 */ /* 0x000e620000000800 */
[----:B------:R-:W-:Y:S02]  /*74410*/  LEA.HI.X.SX32 R7, R3, R0, 0x1, P6 ;  /* 0x0000000003077211 */ /* 0x000fe400030f0eff */
[----:B------:R-:W-:Y:S02]  /*74420*/  LEA R3, R15, R5, 0x1 ;  /* 0x000000050f037211 */ /* 0x000fe400078e08ff */
[----:B------:R-:W-:-:S03]  /*74430*/  LEA R27, R27, UR7, 0x4 ;  /* 0x000000071b1b7c11 */ /* 0x000fc6000f8e20ff */
[----:B------:R-:W2:Y:S01]  /*74440*/  LDC R17, c[0x0][0x3e8] ;  /* 0x0000fa00ff117b82 */ /* 0x000ea20000000800 */
[C---:B------:R-:W-:Y:S01]  /*74450*/  LEA R4, P6, R5.reuse, R2, 0x1 ;  /* 0x0000000205047211 */ /* 0x040fe200078c08ff */
[----:B------:R4:W-:Y:S04]  /*74460*/  STG.E.U16 desc[UR10][R8.64], R11 ;  /* 0x0000000b08007986 */ /* 0x0009e8000c10150a */
[----:B------:R3:W-:Y:S01]  /*74470*/  STG.E.U16 desc[UR10][R6.64], R12 ;  /* 0x0000000c06007986 */ /* 0x0007e2000c10150a */
[----:B------:R-:W-:Y:S01]  /*74480*/  LEA.HI.X.SX32 R5, R5, R0, 0x1, P6 ;  /* 0x0000000005057211 */ /* 0x000fe200030f0eff */
[----:B------:R-:W5:Y:S01]  /*74490*/  LDC R22, c[0x0][0x3e8] ;  /* 0x0000fa00ff167b82 */ /* 0x000f620000000800 */
[----:B----4-:R-:W-:-:S07]  /*744a0*/  IMAD R9, R13, 0x2, R3 ;  /* 0x000000020d097824 */ /* 0x010fce00078e0203 */
[----:B------:R-:W4:Y:S01]  /*744b0*/  LDC R11, c[0x0][0x3e8] ;  /* 0x0000fa00ff0b7b82 */ /* 0x000f220000000800 */
[----:B------:R-:W4:Y:S01]  /*744c0*/  LDS.128 R12, [R27] ;  /* 0x000000001b0c7984 */ /* 0x000f220000000c00 */
[----:B---3--:R-:W-:-:S04]  /*744d0*/  LEA R6, P6, R3, R2, 0x1 ;  /* 0x0000000203067211 */ /* 0x008fc800078c08ff */
[----:B------:R-:W-:Y:S02]  /*744e0*/  LEA.HI.X.SX32 R7, R3, R0, 0x1, P6 ;  /* 0x0000000003077211 */ /* 0x000fe400030f0eff */
[C---:B------:R-:W-:Y:S02]  /*744f0*/  LEA R8, P6, R9.reuse, R2, 0x1 ;  /* 0x0000000209087211 */ /* 0x040fe400078c08ff */
[----:B0-----:R-:W-:Y:S01]  /*74500*/  LEA R3, R20, R9, 0x1 ;  /* 0x0000000914037211 */ /* 0x001fe200078e08ff */
[----:B------:R0:W-:Y:S01]  /*74510*/  STG.E.U16 desc[UR10][R4.64], R21 ;  /* 0x0000001504007986 */ /* 0x0001e2000c10150a */
[----:B------:R-:W-:Y:S01]  /*74520*/  LEA.HI.X.SX32 R9, R9, R0, 0x1, P6 ;  /* 0x0000000009097211 */ /* 0x000fe200030f0eff */
[----:B------:R-:W3:Y:S02]  /*74530*/  LDC R20, c[0x0][0x3e8] ;  /* 0x0000fa00ff147b82 */ /* 0x000ee40000000800 */
[----:B------:R1:W-:Y:S01]  /*74540*/  STG.E.U16 desc[UR10][R6.64], R23 ;  /* 0x0000001706007986 */ /* 0x0003e2000c10150a */
[----:B0-----:R-:W-:-:S05]  /*74550*/  LEA R4, P6, R3, R2, 0x1 ;  /* 0x0000000203047211 */ /* 0x001fca00078c08ff */
[----:B------:R-:W0:Y:S01]  /*74560*/  LDC R21, c[0x0][0x3e8] ;  /* 0x0000fa00ff157b82 */ /* 0x000e220000000800 */
[----:B-1----:R-:W-:Y:S02]  /*74570*/  LEA R6, R19, R3, 0x1 ;  /* 0x0000000313067211 */ /* 0x002fe400078e08ff */
[----:B------:R-:W-:Y:S02]  /*74580*/  LEA.HI.X.SX32 R5, R3, R0, 0x1, P6 ;  /* 0x0000000003057211 */ /* 0x000fe400030f0eff */
[C---:B------:R-:W-:Y:S01]  /*74590*/  LEA R18, P6, R6.reuse, R2, 0x1 ;  /* 0x0000000206127211 */ /* 0x040fe200078c08ff */
[----:B--2---:R-:W-:Y:S01]  /*745a0*/  IMAD R7, R17, 0x2, R6 ;  /* 0x0000000211077824 */ /* 0x004fe200078e0206 */
[----:B------:R-:W-:Y:S01]  /*745b0*/  STG.E.U16 desc[UR10][R8.64], R10 ;  /* 0x0000000a08007986 */ /* 0x000fe2000c10150a */
[----:B------:R-:W1:Y:S01]  /*745c0*/  LDC R23, c[0x0][0x3e8] ;  /* 0x0000fa00ff177b82 */ /* 0x000e620000000800 */
[----:B------:R-:W-:Y:S02]  /*745d0*/  LEA.HI.X.SX32 R19, R6, R0, 0x1, P6 ;  /* 0x0000000006137211 */ /* 0x000fe400030f0eff */
[----:B------:R2:W-:Y:S01]  /*745e0*/  STG.E.U16 desc[UR10][R4.64], R16 ;  /* 0x0000001004007986 */ /* 0x0005e2000c10150a */
[----:B----4-:R-:W-:-:S02]  /*745f0*/  LEA R3, R11, R7, 0x1 ;  /* 0x000000070b037211 */ /* 0x010fc400078e08ff */
[C---:B--2---:R-:W-:Y:S02]  /*74600*/  LEA R16, P6, R7.reuse, R2, 0x1 ;  /* 0x0000000207107211 */ /* 0x044fe400078c08ff */
[----:B-----5:R-:W-:Y:S02]  /*74610*/  LEA R9, R22, R3, 0x1 ;  /* 0x0000000316097211 */ /* 0x020fe400078e08ff */
[----:B------:R-:W-:Y:S01]  /*74620*/  LEA.HI.X.SX32 R17, R7, R0, 0x1, P6 ;  /* 0x0000000007117211 */ /* 0x000fe200030f0eff */
[----:B------:R-:W2:Y:S01]  /*74630*/  LDC R22, c[0x0][0x3e8] ;  /* 0x0000fa00ff167b82 */ /* 0x000ea20000000800 */
[C---:B------:R-:W-:Y:S01]  /*74640*/  LEA R10, P6, R3.reuse, R2, 0x1 ;  /* 0x00000002030a7211 */ /* 0x040fe200078c08ff */
[----:B------:R-:W4:Y:S03]  /*74650*/  LDS.128 R4, [R27+0x2000] ;  /* 0x002000001b047984 */ /* 0x000f260000000c00 */
[----:B------:R-:W-:Y:S01]  /*74660*/  LEA.HI.X.SX32 R11, R3, R0, 0x1, P6 ;  /* 0x00000000030b7211 */ /* 0x000fe200030f0eff */
[----:B------:R-:W-:Y:S01]  /*74670*/  IMAD R3, R24, 0x2, R9 ;  /* 0x0000000218037824 */ /* 0x000fe200078e0209 */
[C---:B------:R-:W-:Y:S01]  /*74680*/  LEA R8, P6, R9.reuse, R2, 0x1 ;  /* 0x0000000209087211 */ /* 0x040fe200078c08ff */
[----:B------:R5:W-:Y:S03]  /*74690*/  STG.E.U16 desc[UR10][R18.64], R26 ;  /* 0x0000001a12007986 */ /* 0x000be6000c10150a */
[----:B------:R-:W-:Y:S01]  /*746a0*/  LEA.HI.X.SX32 R9, R9, R0, 0x1, P6 ;  /* 0x0000000009097211 */ /* 0x000fe200030f0eff */
[----:B------:R-:W-:Y:S04]  /*746b0*/  STG.E.U16 desc[UR10][R16.64], R28 ;  /* 0x0000001c10007986 */ /* 0x000fe8000c10150a */
[----:B------:R0:W-:Y:S01]  /*746c0*/  STG.E.U16 desc[UR10][R10.64], R12 ;  /* 0x0000000c0a007986 */ /* 0x0001e2000c10150a */
[----:B-----5:R-:W-:-:S03]  /*746d0*/  LEA R18, P6, R3, R2, 0x1 ;  /* 0x0000000203127211 */ /* 0x020fc600078c08ff */
[----:B------:R3:W-:Y:S01]  /*746e0*/  STG.E.U16 desc[UR10][R8.64], R13 ;  /* 0x0000000d08007986 */ /* 0x0007e2000c10150a */
[----:B------:R-:W-:Y:S02]  /*746f0*/  LEA.HI.X.SX32 R19, R3, R0, 0x1, P6 ;  /* 0x0000000003137211 */ /* 0x000fe400030f0eff */
[----:B0-----:R-:W-:Y:S02]  /*74700*/  PRMT R10, R12, 0x7632, R10 ;  /* 0x000076320c0a7816 */ /* 0x001fe4000000000a */
[----:B---3--:R-:W-:Y:S02]  /*74710*/  LEA R8, R20, R3, 0x1 ;  /* 0x0000000314087211 */ /* 0x008fe400078e08ff */
[----:B------:R-:W-:Y:S01]  /*74720*/  PRMT R3, R13, 0x7632, R3 ;  /* 0x000076320d037816 */ /* 0x000fe20000000003 */
[----:B------:R-:W0:Y:S01]  /*74730*/  LDC R20, c[0x0][0x3e8] ;  /* 0x0000fa00ff147b82 */ /* 0x000e220000000800 */
[----:B------:R-:W-:Y:S01]  /*74740*/  STL.S16 [R1+0xa8], R10 ;  /* 0x0000a80a01007387 */ /* 0x000fe20000100600 */
[----:B------:R-:W-:-:S03]  /*74750*/  LEA R12, P6, R8, R2, 0x1 ;  /* 0x00000002080c7211 */ /* 0x000fc600078c08ff */
[----:B------:R3:W-:Y:S01]  /*74760*/  STL.S16 [R1+0xb4], R3 ;  /* 0x0000b40301007387 */ /* 0x0007e20000100600 */
[----:B------:R-:W-:Y:S02]  /*74770*/  PRMT R9, R14, 0x7632, R9 ;  /* 0x000076320e097816 */ /* 0x000fe40000000009 */
[----:B------:R-:W-:Y:S01]  /*74780*/  LEA.HI.X.SX32 R13, R8, R0, 0x1, P6 ;  /* 0x00000000080d7211 */ /* 0x000fe200030f0eff */
[----:B------:R2:W-:Y:S01]  /*74790*/  STG.E.U16 desc[UR10][R18.64], R14 ;  /* 0x0000000e12007986 */ /* 0x0005e2000c10150a */
[----:B---3--:R-:W-:Y:S02]  /*747a0*/  LEA R3, R21, R8, 0x1 ;  /* 0x0000000815037211 */ /* 0x008fe400078e08ff */
[----:B------:R-:W3:Y:S02]  /*747b0*/  LDC R21, c[0x0][0x3e8] ;  /* 0x0000fa00ff157b82 */ /* 0x000ee40000000800 */
[----:B------:R-:W-:Y:S01]  /*747c0*/  LEA R16, P6, R3, R2, 0x1 ;  /* 0x0000000203107211 */ /* 0x000fe200078c08ff */
[----:B--2---:R-:W-:Y:S01]  /*747d0*/  IMAD R14, R22, 0x2, R3 ;  /* 0x00000002160e7824 */ /* 0x004fe200078e0203 */
[----:B------:R-:W-:-:S02]  /*747e0*/  PRMT R19, R15, 0x7632, R19 ;  /* 0x000076320f137816 */ /* 0x000fc40000000013 */
[----:B------:R-:W-:Y:S01]  /*747f0*/  LEA.HI.X.SX32 R17, R3, R0, 0x1, P6 ;  /* 0x0000000003117211 */ /* 0x000fe200030f0eff */
[----:B------:R-:W-:Y:S01]  /*74800*/  STL.S16 [R1+0xb8], R9 ;  /* 0x0000b80901007387 */ /* 0x000fe20000100600 */
[C---:B------:R-:W-:Y:S01]  /*74810*/  LEA R18, P6, R14.reuse, R2, 0x1 ;  /* 0x000000020e127211 */ /* 0x040fe200078c08ff */
[----:B------:R-:W2:Y:S01]  /*74820*/  LDC R22, c[0x0][0x3e8] ;  /* 0x0000fa00ff167b82 */ /* 0x000ea20000000800 */
[----:B-1----:R-:W-:Y:S01]  /*74830*/  LEA R3, R23, R14, 0x1 ;  /* 0x0000000e17037211 */ /* 0x002fe200078e08ff */
[----:B------:R-:W1:Y:S04]  /*74840*/  LDS.128 R8, [R27+0x4000] ;  /* 0x004000001b087984 */ /* 0x000e680000000c00 */
[----:B------:R5:W-:Y:S02]  /*74850*/  STL.S16 [R1+0xbc], R19 ;  /* 0x0000bc1301007387 */ /* 0x000be40000100600 */
[----:B------:R-:W1:Y:S02]  /*74860*/  LDC R23, c[0x0][0x3e8] ;  /* 0x0000fa00ff177b82 */ /* 0x000e640000000800 */
[----:B------:R0:W-:Y:S01]  /*74870*/  STG.E.U16 desc[UR10][R12.64], R15 ;  /* 0x0000000f0c007986 */ /* 0x0001e2000c10150a */
[----:B-----5:R-:W-:-:S02]  /*74880*/  LEA.HI.X.SX32 R19, R14, R0, 0x1, P6 ;  /* 0x000000000e137211 */ /* 0x020fc400030f0eff */
[C---:B------:R-:W-:Y:S01]  /*74890*/  LEA R14, P6, R3.reuse, R2, 0x1 ;  /* 0x00000002030e7211 */ /* 0x040fe200078c08ff */
[----:B----4-:R4:W-:Y:S03]  /*748a0*/  STG.E.U16 desc[UR10][R16.64], R4 ;  /* 0x0000000410007986 */ /* 0x0109e6000c10150a */
[----:B0-----:R-:W-:Y:S01]  /*748b0*/  LEA.HI.X.SX32 R15, R3, R0, 0x1, P6 ;  /* 0x00000000030f7211 */ /* 0x001fe200030f0eff */
[----:B------:R-:W-:Y:S01]  /*748c0*/  STG.E.U16 desc[UR10][R18.64], R5 ;  /* 0x0000000512007986 */ /* 0x000fe2000c10150a */
[----:B------:R-:W-:Y:S02]  /*748d0*/  LEA R12, R20, R3, 0x1 ;  /* 0x00000003140c7211 */ /* 0x000fe400078e08ff */
[----:B------:R-:W-:Y:S01]  /*748e0*/  PRMT R3, R4, 0x7632, R3 ;  /* 0x0000763204037816 */ /* 0x000fe20000000003 */
[----:B------:R0:W-:Y:S01]  /*748f0*/  STG.E.U16 desc[UR10][R14.64], R6 ;  /* 0x000000060e007986 */ /* 0x0001e2000c10150a */
[----:B------:R-:W-:-:S02]  /*74900*/  PRMT R13, R5, 0x7632, R13 ;  /* 0x00007632050d7816 */ /* 0x000fc4000000000d */
[----:B------:R-:W-:Y:S01]  /*74910*/  PRMT R20, R7, 0x7632, R20 ;  /* 0x0000763207147816 */ /* 0x000fe20000000014 */
[----:B------:R3:W-:Y:S01]  /*74920*/  STL.S16 [R1+0x98], R3 ;  /* 0x0000980301007387 */ /* 0x0007e20000100600 */
[----:B----4-:R-:W-:-:S03]  /*74930*/  LEA R4, P6, R12, R2, 0x1 ;  /* 0x000000020c047211 */ /* 0x010fc600078c08ff */
[----:B------:R-:W-:Y:S01]  /*74940*/  STL.S16 [R1+0xa4], R13 ;  /* 0x0000a40d01007387 */ /* 0x000fe20000100600 */
[----:B0-----:R-:W-:Y:S01]  /*74950*/  PRMT R6, R6, 0x7632, R6 ;  /* 0x0000763206067816 */ /* 0x001fe20000000006 */
[----:B---3--:R-:W-:Y:S01]  /*74960*/  IMAD R3, R21, 0x2, R12 ;  /* 0x0000000215037824 */ /* 0x008fe200078e020c */
[----:B------:R-:W-:Y:S01]  /*74970*/  LEA.HI.X.SX32 R5, R12, R0, 0x1, P6 ;  /* 0x000000000c057211 */ /* 0x000fe200030f0eff */
[----:B------:R-:W0:Y:S02]  /*74980*/  LDC R21, c[0x0][0x3e8] ;  /* 0x0000fa00ff157b82 */ /* 0x000e240000000800 */
[----:B------:R-:W-:Y:S04]  /*74990*/  STL.S16 [R1+0xb0], R6 ;  /* 0x0000b00601007387 */ /* 0x000fe80000100600 */
[----:B------:R3:W-:Y:S01]  /*749a0*/  STL.S16 [R1+0xac], R20 ;  /* 0x0000ac1401007387 */ /* 0x0007e20000100600 */
[----:B------:R-:W-:-:S03]  /*749b0*/  LEA R16, P6, R3, R2, 0x1 ;  /* 0x0000000203107211 */ /* 0x000fc600078c08ff */
[----:B------:R-:W4:Y:S01]  /*749c0*/  LDS.128 R12, [R27+0x6000] ;  /* 0x006000001b0c7984 */ /* 0x000f220000000c00 */
[----:B---3--:R-:W3:Y:S01]  /*749d0*/  LDC R20, c[0x0][0x3e8] ;  /* 0x0000fa00ff147b82 */ /* 0x008ee20000000800 */
[----:B--2---:R-:W-:Y:S02]  /*749e0*/  LEA R6, R22, R3, 0x1 ;  /* 0x0000000316067211 */ /* 0x004fe400078e08ff */
[----:B------:R-:W-:Y:S02]  /*749f0*/  LEA.HI.X.SX32 R17, R3, R0, 0x1, P6 ;  /* 0x0000000003117211 */ /* 0x000fe400030f0eff */
[C---:B------:R-:W-:Y:S02]  /*74a00*/  LEA R18, P6, R6.reuse, R2, 0x1 ;  /* 0x0000000206127211 */ /* 0x040fe400078c08ff */
[----:B-1----:R-:W-:Y:S01]  /*74a10*/  LEA R3, R23, R6, 0x1 ;  /* 0x0000000617037211 */ /* 0x002fe200078e08ff */
[----:B------:R-:W1:Y:S01]  /*74a20*/  LDC R22, c[0x0][0x3e8] ;  /* 0x0000fa00ff167b82 */ /* 0x000e620000000800 */
[----:B------:R-:W-:-:S02]  /*74a30*/  LEA.HI.X.SX32 R19, R6, R0, 0x1, P6 ;  /* 0x0000000006137211 */ /* 0x000fc400030f0eff */
[C---:B------:R-:W-:Y:S01]  /*74a40*/  LEA R6, P6, R3.reuse, R2, 0x1 ;  /* 0x0000000203067211 */ /* 0x040fe200078c08ff */
[----:B------:R2:W-:Y:S04]  /*74a50*/  STG.E.U16 desc[UR10][R4.64], R7 ;  /* 0x0000000704007986 */ /* 0x0005e8000c10150a */
[----:B------:R-:W5:Y:S01]  /*74a60*/  LDC R23, c[0x0][0x3e8] ;  /* 0x0000fa00ff177b82 */ /* 0x000f620000000800 */
[----:B------:R-:W-:Y:S01]  /*74a70*/  STG.E.U16 desc[UR10][R16.64], R8 ;  /* 0x0000000810007986 */ /* 0x000fe2000c10150a */
[----:B--2---:R-:W-:-:S03]  /*74a80*/  LEA.HI.X.SX32 R7, R3, R0, 0x1, P6 ;  /* 0x0000000003077211 */ /* 0x004fc600030f0eff */
[----:B------:R-:W-:Y:S01]  /*74a90*/  STG.E.U16 desc[UR10][R18.64], R9 ;  /* 0x0000000912007986 */ /* 0x000fe2000c10150a */
[--C-:B---3--:R-:W-:Y:S01]  /*74aa0*/  IMAD R4, R20, 0x2, R3.reuse ;  /* 0x0000000214047824 */ /* 0x108fe200078e0203 */
[----:B------:R-:W-:Y:S01]  /*74ab0*/  PRMT R3, R9, 0x7632, R3 ;  /* 0x0000763209037816 */ /* 0x000fe20000000003 */
[----:B------:R-:W2:Y:S01]  /*74ac0*/  LDC R20, c[0x0][0x3e8] ;  /* 0x0000fa00ff147b82 */ /* 0x000ea20000000800 */
[----:B------:R3:W-:Y:S01]  /*74ad0*/  STG.E.U16 desc[UR10][R6.64], R10 ;  /* 0x0000000a06007986 */ /* 0x0007e2000c10150a */
[----:B------:R-:W-:Y:S02]  /*74ae0*/  PRMT R5, R10, 0x7632, R5 ;  /* 0x000076320a057816 */ /* 0x000fe40000000005 */
[----:B---3--:R-:W-:Y:S02]  /*74af0*/  PRMT R6, R8, 0x7632, R6 ;  /* 0x0000763208067816 */ /* 0x008fe40000000006 */
[----:B------:R-:W-:-:S03]  /*74b00*/  LEA R8, P6, R4, R2, 0x1 ;  /* 0x0000000204087211 */ /* 0x000fc600078c08ff */
[----:B------:R-:W-:Y:S04]  /*74b10*/  STL.S16 [R1+0x88], R6 ;  /* 0x0000880601007387 */ /* 0x000fe80000100600 */
[----:B------:R0:W-:Y:S01]  /*74b20*/  STL.S16 [R1+0x94], R3 ;  /* 0x0000940301007387 */ /* 0x0001e20000100600 */
[----:B------:R-:W-:Y:S02]  /*74b30*/  LEA.HI.X.SX32 R9, R4, R0, 0x1, P6 ;  /* 0x0000000004097211 */ /* 0x000fe400030f0eff */
[----:B------:R-:W-:Y:S02]  /*74b40*/  PRMT R19, R11, 0x7632, R19 ;  /* 0x000076320b137816 */ /* 0x000fe40000000013 */
[----:B0-----:R-:W-:Y:S01]  /*74b50*/  LEA R3, R21, R4, 0x1 ;  /* 0x0000000415037211 */ /* 0x001fe200078e08ff */
[----:B------:R-:W-:Y:S01]  /*74b60*/  STL.S16 [R1+0x9c], R5 ;  /* 0x00009c0501007387 */ /* 0x000fe20000100600 */
[----:B------:R-:W0:Y:S02]  /*74b70*/  LDC R21, c[0x0][0x3e8] ;  /* 0x0000fa00ff157b82 */ /* 0x000e240000000800 */
[----:B------:R-:W-:Y:S01]  /*74b80*/  LEA R16, P6, R3, R2, 0x1 ;  /* 0x0000000203107211 */ /* 0x000fe200078c08ff */
[----:B------:R-:W3:Y:S01]  /*74b90*/  LDS.128 R4, [R27+0x8000] ;  /* 0x008000001b047984 */ /* 0x000ee20000000c00 */
[----:B-1----:R-:W-:-:S02]  /*74ba0*/  LEA R10, R22, R3, 0x1 ;  /* 0x00000003160a7211 */ /* 0x002fc400078e08ff */
[----:B------:R-:W-:Y:S02]  /*74bb0*/  LEA.HI.X.SX32 R17, R3, R0, 0x1, P6 ;  /* 0x0000000003117211 */ /* 0x000fe400030f0eff */
[C---:B------:R-:W-:Y:S01]  /*74bc0*/  LEA R18, P6, R10.reuse, R2, 0x1 ;  /* 0x000000020a127211 */ /* 0x040fe200078c08ff */
[----:B-----5:R-:W-:Y:S01]  /*74bd0*/  IMAD R3, R23, 0x2, R10 ;  /* 0x0000000217037824 */ /* 0x020fe200078e020a */
[----:B------:R1:W-:Y:S01]  /*74be0*/  STL.S16 [R1+0xa0], R19 ;  /* 0x0000a01301007387 */ /* 0x0003e20000100600 */
[----:B------:R-:W5:Y:S03]  /*74bf0*/  LDC R22, c[0x0][0x3e8] ;  /* 0x0000fa00ff167b82 */ /* 0x000f660000000800 */
[----:B------:R2:W-:Y:S05]  /*74c00*/  STG.E.U16 desc[UR10][R8.64], R11 ;  /* 0x0000000b08007986 */ /* 0x0005ea000c10150a */
[----:B------:R-:W3:Y:S01]  /*74c10*/  LDC R23, c[0x0][0x3e8] ;  /* 0x0000fa00ff177b82 */ /* 0x000ee20000000800 */
[----:B-1----:R-:W-:-:S02]  /*74c20*/  LEA.HI.X.SX32 R19, R10, R0, 0x1, P6 ;  /* 0x000000000a137211 */ /* 0x002fc400030f0eff */
[C---:B------:R-:W-:Y:S01]  /*74c30*/  LEA R10, P6, R3.reuse, R2, 0x1 ;  /* 0x00000002030a7211 */ /* 0x040fe200078c08ff */
[----:B----4-:R-:W-:Y:S03]  /*74c40*/  STG.E.U16 desc[UR10][R16.64], R12 ;  /* 0x0000000c10007986 */ /* 0x010fe6000c10150a */
[----:B--2---:R-:W-:Y:S01]  /*74c50*/  LEA.HI.X.SX32 R11, R3, R0, 0x1, P6 ;  /* 0x00000000030b7211 */ /* 0x004fe200030f0eff */
[----:B------:R-:W-:Y:S01]  /*74c60*/  STG.E.U16 desc[UR10][R18.64], R13 ;  /* 0x0000000d12007986 */ /* 0x000fe2000c10150a */
[----:B------:R-:W-:Y:S02]  /*74c70*/  LEA R8, R20, R3, 0x1 ;  /* 0x0000000314087211 */ /* 0x000fe400078e08ff */
[----:B------:R-:W-:Y:S01]  /*74c80*/  PRMT R3, R12, 0x7632, R3 ;  /* 0x000076320c037816 */ /* 0x000fe20000000003 */
[----:B------:R1:W-:Y:S01]  /*74c90*/  STG.E.U16 desc[UR10][R10.64], R14 ;  /* 0x0000000e0a007986 */ /* 0x0003e2000c10150a */
[----:B------:R-:W-:-:S02]  /*74ca0*/  PRMT R9, R14, 0x7632, R9 ;  /* 0x000076320e097816 */ /* 0x000fc40000000009 */
[----:B------:R-:W-:Y:S01]  /*74cb0*/  PRMT R20, R15, 0x7632, R20 ;  /* 0x000076320f147816 */ /* 0x000fe20000000014 */
[----:B------:R0:W-:Y:S01]  /*74cc0*/  STL.S16 [R1+0x78], R3 ;  /* 0x0000780301007387 */ /* 0x0001e20000100600 */
[----:B-1----:R-:W-:-:S05]  /*74cd0*/  PRMT R10, R13, 0x7632, R10 ;  /* 0x000076320d0a7816 */ /* 0x002fca000000000a */
[----:B------:R-:W-:Y:S04]  /*74ce0*/  STL.S16 [R1+0x84], R10 ;  /* 0x0000840a01007387 */ /* 0x000fe80000100600 */
[----:B------:R-:W-:Y:S04]  /*74cf0*/  STL.S16 [R1+0x90], R9 ;  /* 0x0000900901007387 */ /* 0x000fe80000100600 */
[----:B------:R1:W-:Y:S01]  /*74d00*/  STL.S16 [R1+0x8c], R20 ;  /* 0x00008c1401007387 */ /* 0x0003e20000100600 */
[----:B------:R-:W-:Y:S02]  /*74d10*/  LEA R12, P6, R8, R2, 0x1 ;  /* 0x00000002080c7211 */ /* 0x000fe400078c08ff */
[----:B0-----:R-:W-:-:S02]  /*74d20*/  LEA R3, R21, R8, 0x1 ;  /* 0x0000000815037211 */ /* 0x001fc400078e08ff */
[----:B------:R-:W0:Y:S08]  /*74d30*/  LDC R21, c[0x0][0x3e8] ;  /* 0x0000fa00ff157b82 */ /* 0x000e300000000800 */
[----:B-1----:R-:W1:Y:S01]  /*74d40*/  LDC R20, c[0x0][0x3e8] ;  /* 0x0000fa00ff147b82 */ /* 0x002e620000000800 */
[----:B------:R-:W-:Y:S01]  /*74d50*/  LEA.HI.X.SX32 R13, R8, R0, 0x1, P6 ;  /* 0x00000000080d7211 */ /* 0x000fe200030f0eff */
[----:B-----5:R-:W-:Y:S01]  /*74d60*/  IMAD R14, R22, 0x2, R3 ;  /* 0x00000002160e7824 */ /* 0x020fe200078e0203 */
[C---:B------:R-:W-:Y:S01]  /*74d70*/  LEA R16, P6, R3.reuse, R2, 0x1 ;  /* 0x0000000203107211 */ /* 0x040fe200078c08ff */
[----:B------:R-:W2:Y:S03]  /*74d80*/  LDS.128 R8, [R27+0xa000] ;  /* 0x00a000001b087984 */ /* 0x000ea60000000c00 */
[----:B------:R-:W-:Y:S01]  /*74d90*/  LEA.HI.X.SX32 R17, R3, R0, 0x1, P6 ;  /* 0x0000000003117211 */ /* 0x000fe200030f0eff */
[----:B------:R-:W4:Y:S01]  /*74da0*/  LDC R22, c[0x0][0x3e8] ;  /* 0x0000fa00ff167b82 */ /* 0x000f220000000800 */
[----:B------:R-:W-:-:S02]  /*74db0*/  LEA R18, P6, R14, R2, 0x1 ;  /* 0x000000020e127211 */ /* 0x000fc400078c08ff */
[----:B---3--:R-:W-:Y:S02]  /*74dc0*/  LEA R3, R23, R14, 0x1 ;  /* 0x0000000e17037211 */ /* 0x008fe400078e08ff */
[----:B------:R-:W-:-:S03]  /*74dd0*/  LEA.HI.X.SX32 R19, R14, R0, 0x1, P6 ;  /* 0x000000000e137211 */ /* 0x000fc600030f0eff */
[----:B------:R-:W3:Y:S01]  /*74de0*/  LDC R23, c[0x0][0x3e8] ;  /* 0x0000fa00ff177b82 */ /* 0x000ee20000000800 */
[C---:B------:R-:W-:Y:S01]  /*74df0*/  LEA R14, P6, R3.reuse, R2, 0x1 ;  /* 0x00000002030e7211 */ /* 0x040fe200078c08ff */
[----:B------:R5:W-:Y:S04]  /*74e00*/  STG.E.U16 desc[UR10][R12.64], R15 ;  /* 0x0000000f0c007986 */ /* 0x000be8000c10150a */
[----:B------:R0:W-:Y:S01]  /*74e10*/  STG.E.U16 desc[UR10][R16.64], R4 ;  /* 0x0000000410007986 */ /* 0x0001e2000c10150a */
[----:B-----5:R-:W-:Y:S02]  /*74e20*/  LEA.HI.X.SX32 R15, R3, R0, 0x1, P6 ;  /* 0x00000000030f7211 */ /* 0x020fe400030f0eff */
[----:B-1----:R-:W-:Y:S02]  /*74e30*/  LEA R12, R20, R3, 0x1 ;  /* 0x00000003140c7211 */ /* 0x002fe400078e08ff */
[----:B0-----:R-:W-:Y:S01]  /*74e40*/  PRMT R4, R4, 0x7632, R4 ;  /* 0x0000763204047816 */ /* 0x001fe20000000004 */
[----:B------:R-:W-:Y:S01]  /*74e50*/  STG.E.U16 desc[UR10][R18.64], R5 ;  /* 0x0000000512007986 */ /* 0x000fe2000c10150a */
[----:B------:R-:W-:Y:S01]  /*74e60*/  PRMT R3, R5, 0x7632, R3 ;  /* 0x0000763205037816 */ /* 0x000fe20000000003 */
[----:B------:R-:W0:Y:S02]  /*74e70*/  LDC R20, c[0x0][0x3e8] ;  /* 0x0000fa00ff147b82 */ /* 0x000e240000000800 */
[----:B------:R1:W-:Y:S04]  /*74e80*/  STL.S16 [R1+0x68], R4 ;  /* 0x0000680401007387 */ /* 0x0003e80000100600 */
[----:B------:R5:W-:Y:S04]  /*74e90*/  STG.E.U16 desc[UR10][R14.64], R6 ;  /* 0x000000060e007986 */ /* 0x000be8000c10150a */
[----:B------:R2:W-:Y:S01]  /*74ea0*/  STL.S16 [R1+0x74], R3 ;  /* 0x0000740301007387 */ /* 0x0005e20000100600 */
[----:B-1----:R-:W-:-:S02]  /*74eb0*/  LEA R4, P6, R12, R2, 0x1 ;  /* 0x000000020c047211 */ /* 0x002fc400078c08ff */
[----:B-----5:R-:W-:Y:S01]  /*74ec0*/  PRMT R6, R6, 0x7632, R6 ;  /* 0x0000763206067816 */ /* 0x020fe20000000006 */
[----:B--2---:R-:W-:Y:S01]  /*74ed0*/  IMAD R3, R21, 0x2, R12 ;  /* 0x0000000215037824 */ /* 0x004fe200078e020c */
[----:B------:R-:W-:Y:S01]  /*74ee0*/  LEA.HI.X.SX32 R5, R12, R0, 0x1, P6 ;  /* 0x000000000c057211 */ /* 0x000fe200030f0eff */
[----:B------:R-:W1:Y:S02]  /*74ef0*/  LDC R21, c[0x0][0x3e8] ;  /* 0x0000fa00ff157b82 */ /* 0x000e640000000800 */
[----:B------:R4:W-:Y:S01]  /*74f00*/  STL.S16 [R1+0x7c], R6 ;  /* 0x00007c0601007387 */ /* 0x0009e20000100600 */
[----:B------:R-:W-:Y:S02]  /*74f10*/  LEA R16, P6, R3, R2, 0x1 ;  /* 0x0000000203107211 */ /* 0x000fe400078c08ff */
[----:B------:R-:W-:Y:S01]  /*74f20*/  PRMT R19, R7, 0x7632, R19 ;  /* 0x0000763207137816 */ /* 0x000fe20000000013 */
[----:B------:R-:W2:Y:S01]  /*74f30*/  LDS.128 R12, [R27+0xc000] ;  /* 0x00c000001b0c7984 */ /* 0x000ea20000000c00 */
[----:B------:R-:W-:-:S02]  /*74f40*/  LEA.HI.X.SX32 R17, R3, R0, 0x1, P6 ;  /* 0x0000000003117211 */ /* 0x000fc400030f0eff */
[----:B----4-:R-:W-:Y:S01]  /*74f50*/  LEA R6, R22, R3, 0x1 ;  /* 0x0000000316067211 */ /* 0x010fe200078e08ff */
[----:B------:R4:W-:Y:S01]  /*74f60*/  STL.S16 [R1+0x80], R19 ;  /* 0x0000801301007387 */ /* 0x0009e20000100600 */
[----:B------:R-:W5:Y:S02]  /*74f70*/  LDC R22, c[0x0][0x3e8] ;  /* 0x0000fa00ff167b82 */ /* 0x000f640000000800 */
[C---:B------:R-:W-:Y:S02]  /*74f80*/  LEA R18, P6, R6.reuse, R2, 0x1 ;  /* 0x0000000206127211 */ /* 0x040fe400078c08ff */
[----:B---3--:R-:W-:Y:S01]  /*74f90*/  LEA R3, R23, R6, 0x1 ;  /* 0x0000000617037211 */ /* 0x008fe200078e08ff */
[----:B------:R3:W-:Y:S03]  /*74fa0*/  STG.E.U16 desc[UR10][R4.64], R7 ;  /* 0x0000000704007986 */ /* 0x0007e6000c10150a */
[----:B------:R-:W2:Y:S01]  /*74fb0*/  LDC R23, c[0x0][0x3e8] ;  /* 0x0000fa00ff177b82 */ /* 0x000ea20000000800 */
[----:B----4-:R-:W-:-:S02]  /*74fc0*/  LEA.HI.X.SX32 R19, R6, R0, 0x1, P6 ;  /* 0x0000000006137211 */ /* 0x010fc400030f0eff */
[C---:B------:R-:W-:Y:S01]  /*74fd0*/  LEA R6, P6, R3.reuse, R2, 0x1 ;  /* 0x0000000203067211 */ /* 0x040fe200078c08ff */
[----:B------:R4:W-:Y:S03]  /*74fe0*/  STG.E.U16 desc[UR10][R16.64], R8 ;  /* 0x0000000810007986 */ /* 0x0009e6000c10150a */
[----:B---3--:R-:W-:Y:S01]  /*74ff0*/  LEA.HI.X.SX32 R7, R3, R0, 0x1, P6 ;  /* 0x0000000003077211 */ /* 0x008fe200030f0eff */
[----:B------:R-:W-:Y:S01]  /*75000*/  STG.E.U16 desc[UR10][R18.64], R9 ;  /* 0x0000000912007986 */ /* 0x000fe2000c10150a */
[--C-:B0-----:R-:W-:Y:S01]  /*75010*/  IMAD R4, R20, 0x2, R3.reuse ;  /* 0x0000000214047824 */ /* 0x101fe200078e0203 */
[----:B------:R-:W-:Y:S02]  /*75020*/  PRMT R3, R8, 0x7632, R3 ;  /* 0x0000763208037816 */ /* 0x000fe40000000003 */
[----:B------:R0:W-:Y:S01]  /*75030*/  STG.E.U16 desc[UR10][R6.64], R10 ;  /* 0x0000000a06007986 */ /* 0x0001e2000c10150a */
[----:B------:R-:W-:-:S02]  /*75040*/  PRMT R5, R10, 0x7632, R5 ;  /* 0x000076320a057816 */ /* 0x000fc40000000005 */
[----:B------:R-:W-:Y:S01]  /*75050*/  PRMT R20, R11, 0x7632, R20 ;  /* 0x000076320b147816 */ /* 0x000fe20000000014 */
[----:B------:R1:W-:Y:S01]  /*75060*/  STL.S16 [R1+0x58], R3 ;  /* 0x0000580301007387 */ /* 0x0003e20000100600 */
[C---:B----4-:R-:W-:Y:S02]  /*75070*/  LEA R8, P6, R4.reuse, R2, 0x1 ;  /* 0x0000000204087211 */ /* 0x050fe400078c08ff */
[----:B0-----:R-:W-:Y:S02]  /*75080*/  PRMT R6, R9, 0x7632, R6 ;  /* 0x0000763209067816 */ /* 0x001fe40000000006 */
[----:B-1----:R-:W-:Y:S02]  /*75090*/  LEA R3, R21, R4, 0x1 ;  /* 0x0000000415037211 */ /* 0x002fe400078e08ff */
[----:B------:R-:W-:Y:S01]  /*750a0*/  LEA.HI.X.SX32 R9, R4, R0, 0x1, P6 ;  /* 0x0000000004097211 */ /* 0x000fe200030f0eff */
[----:B------:R-:W-:Y:S01]  /*750b0*/  STL.S16 [R1+0x64], R6 ;  /* 0x0000640601007387 */ /* 0x000fe20000100600 */
[----:B------:R-:W0:Y:S03]  /*750c0*/  LDC R21, c[0x0][0x3e8] ;  /* 0x0000fa00ff157b82 */ /* 0x000e260000000800 */
[----:B------:R-:W-:Y:S04]  /*750d0*/  STL.S16 [R1+0x70], R5 ;  /* 0x0000700501007387 */ /* 0x000fe80000100600 */
[----:B------:R1:W-:Y:S01]  /*750e0*/  STL.S16 [R1+0x6c], R20 ;  /* 0x00006c1401007387 */ /* 0x0003e20000100600 */
[----:B------:R-:W-:-:S02]  /*750f0*/  LEA R16, P6, R3, R2, 0x1 ;  /* 0x0000000203107211 */ /* 0x000fc400078c08ff */
[----:B-----5:R-:W-:Y:S01]  /*75100*/  LEA R10, R22, R3, 0x1 ;  /* 0x00000003160a7211 */ /* 0x020fe200078e08ff */
[----:B------:R-:W3:Y:S01]  /*75110*/  LDS.128 R4, [R27+0xe000] ;  /* 0x00e000001b047984 */ /* 0x000ee20000000c00 */
[----:B-1----:R-:W1:Y:S01]  /*75120*/  LDC R20, c[0x0][0x3e8] ;  /* 0x0000fa00ff147b82 */ /* 0x002e620000000800 */
[----:B------:R-:W-:Y:S02]  /*75130*/  LEA.HI.X.SX32 R17, R3, R0, 0x1, P6 ;  /* 0x0000000003117211 */ /* 0x000fe400030f0eff */
[----:B--2---:R-:W-:Y:S01]  /*75140*/  IMAD R3, R23, 0x2, R10 ;  /* 0x0000000217037824 */ /* 0x004fe200078e020a */
[----:B------:R-:W-:-:S04]  /*75150*/  LEA R18, P6, R10, R2, 0x1 ;  /* 0x000000020a127211 */ /* 0x000fc800078c08ff */
[----:B------:R-:W-:Y:S01]  /*75160*/  LEA.HI.X.SX32 R19, R10, R0, 0x1, P6 ;  /* 0x000000000a137211 */ /* 0x000fe200030f0eff */
[----:B------:R-:W2:Y:S01]  /*75170*/  LDC R22, c[0x0][0x3e8] ;  /* 0x0000fa00ff167b82 */ /* 0x000ea20000000800 */
[C---:B------:R-:W-:Y:S01]  /*75180*/  LEA R10, P6, R3.reuse, R2, 0x1 ;  /* 0x00000002030a7211 */ /* 0x040fe200078c08ff */
[----:B------:R4:W-:Y:S06]  /*75190*/  STG.E.U16 desc[UR10][R8.64], R11 ;  /* 0x0000000b08007986 */ /* 0x0009ec000c10150a */
[----:B------:R-:W5:Y:S01]  /*751a0*/  LDC R23, c[0x0][0x3e8] ;  /* 0x0000fa00ff177b82 */ /* 0x000f620000000800 */
[----:B------:R-:W-:Y:S01]  /*751b0*/  STG.E.U16 desc[UR10][R16.64], R12 ;  /* 0x0000000c10007986 */ /* 0x000fe2000c10150a */
[----:B----4-:R-:W-:-:S03]  /*751c0*/  LEA.HI.X.SX32 R11, R3, R0, 0x1, P6 ;  /* 0x00000000030b7211 */ /* 0x010fc600030f0eff */
[----:B------:R-:W-:Y:S01]  /*751d0*/  STG.E.U16 desc[UR10][R18.64], R13 ;  /* 0x0000000d12007986 */ /* 0x000fe2000c10150a */
[----:B-1----:R-:W-:-:S03]  /*751e0*/  LEA R8, R20, R3, 0x1 ;  /* 0x0000000314087211 */ /* 0x002fc600078e08ff */
[----:B------:R1:W-:Y:S01]  /*751f0*/  STG.E.U16 desc[UR10][R10.64], R14 ;  /* 0x0000000e0a007986 */ /* 0x0003e2000c10150a */
[----:B------:R-:W-:Y:S01]  /*75200*/  PRMT R3, R13, 0x7632, R3 ;  /* 0x000076320d037816 */ /* 0x000fe20000000003 */
[----:B------:R-:W4:Y:S01]  /*75210*/  LDC R20, c[0x0][0x3e8] ;  /* 0x0000fa00ff147b82 */ /* 0x000f220000000800 */
[----:B-1----:R-:W-:Y:S02]  /*75220*/  PRMT R10, R12, 0x7632, R10 ;  /* 0x000076320c0a7816 */ /* 0x002fe4000000000a */
[----:B------:R-:W-:-:S03]  /*75230*/  LEA R12, P6, R8, R2, 0x1 ;  /* 0x00000002080c7211 */ /* 0x000fc600078c08ff */
[----:B------:R-:W-:Y:S04]  /*75240*/  STL.S16 [R1+0x48], R10 ;  /* 0x0000480a01007387 */ /* 0x000fe80000100600 */
[----:B------:R0:W-:Y:S01]  /*75250*/  STL.S16 [R1+0x54], R3 ;  /* 0x0000540301007387 */ /* 0x0001e20000100600 */
[----:B------:R-:W-:Y:S02]  /*75260*/  PRMT R9, R14, 0x7632, R9 ;  /* 0x000076320e097816 */ /* 0x000fe40000000009 */
[----:B------:R-:W-:Y:S02]  /*75270*/  LEA.HI.X.SX32 R13, R8, R0, 0x1, P6 ;  /* 0x00000000080d7211 */ /* 0x000fe400030f0eff */
[----:B0-----:R-:W-:Y:S02]  /*75280*/  LEA R3, R21, R8, 0x1 ;  /* 0x0000000815037211 */ /* 0x001fe400078e08ff */
[----:B------:R-:W0:Y:S02]  /*75290*/  LDC R21, c[0x0][0x3e8] ;  /* 0x0000fa00ff157b82 */ /* 0x000e240000000800 */
[----:B------:R-:W-:Y:S01]  /*752a0*/  LEA R16, P6, R3, R2, 0x1 ;  /* 0x0000000203107211 */ /* 0x000fe200078c08ff */
[----:B--2---:R-:W-:Y:S01]  /*752b0*/  IMAD R14, R22, 0x2, R3 ;  /* 0x00000002160e7824 */ /* 0x004fe200078e0203 */
[----:B------:R-:W-:-:S02]  /*752c0*/  PRMT R19, R15, 0x7632, R19 ;  /* 0x000076320f137816 */ /* 0x000fc40000000013 */
[----:B------:R-:W-:Y:S02]  /*752d0*/  LEA.HI.X.SX32 R17, R3, R0, 0x1, P6 ;  /* 0x0000000003117211 */ /* 0x000fe400030f0eff */
[C---:B------:R-:W-:Y:S01]  /*752e0*/  LEA R18, P6, R14.reuse, R2, 0x1 ;  /* 0x000000020e127211 */ /* 0x040fe200078c08ff */
[----:B------:R-:W-:Y:S01]  /*752f0*/  STL.S16 [R1+0x5c], R9 ;  /* 0x00005c0901007387 */ /* 0x000fe20000100600 */
[----:B-----5:R-:W-:Y:S01]  /*75300*/  LEA R3, R23, R14, 0x1 ;  /* 0x0000000e17037211 */ /* 0x020fe200078e08ff */
[----:B------:R-:W1:Y:S02]  /*75310*/  LDC R22, c[0x0][0x3e8] ;  /* 0x0000fa00ff167b82 */ /* 0x000e640000000800 */
[----:B------:R-:W2:Y:S04]  /*75320*/  LDS.128 R8, [R27+0x10000] ;  /* 0x010000001b087984 */ /* 0x000ea80000000c00 */
[----:B------:R5:W-:Y:S02]  /*75330*/  STL.S16 [R1+0x60], R19 ;  /* 0x0000601301007387 */ /* 0x000be40000100600 */
[----:B------:R-:W1:Y:S02]  /*75340*/  LDC R23, c[0x0][0x3e8] ;  /* 0x0000fa00ff177b82 */ /* 0x000e640000000800 */
[----:B------:R4:W-:Y:S01]  /*75350*/  STG.E.U16 desc[UR10][R12.64], R15 ;  /* 0x0000000f0c007986 */ /* 0x0009e2000c10150a */
[----:B-----5:R-:W-:-:S02]  /*75360*/  LEA.HI.X.SX32 R19, R14, R0, 0x1, P6 ;  /* 0x000000000e137211 */ /* 0x020fc400030f0eff */
[C---:B------:R-:W-:Y:S01]  /*75370*/  LEA R14, P6, R3.reuse, R2, 0x1 ;  /* 0x00000002030e7211 */ /* 0x040fe200078c08ff */
[----:B---3--:R3:W-:Y:S03]  /*75380*/  STG.E.U16 desc[UR10][R16.64], R4 ;  /* 0x0000000410007986 */ /* 0x0087e6000c10150a */
[----:B----4-:R-:W-:Y:S01]  /*75390*/  LEA.HI.X.SX32 R15, R3, R0, 0x1, P6 ;  /* 0x00000000030f7211 */ /* 0x010fe200030f0eff */
[----:B------:R-:W-:Y:S01]  /*753a0*/  STG.E.U16 desc[UR10][R18.64], R5 ;  /* 0x0000000512007986 */ /* 0x000fe2000c10150a */
[----:B------:R-:W-:Y:S02]  /*753b0*/  LEA R12, R20, R3, 0x1 ;  /* 0x00000003140c7211 */ /* 0x000fe400078e08ff */
[----:B------:R-:W-:Y:S01]  /*753c0*/  PRMT R3, R4, 0x7632, R3 ;  /* 0x0000763204037816 */ /* 0x000fe20000000003 */
[----:B------:R4:W-:Y:S01]  /*753d0*/  STG.E.U16 desc[UR10][R14.64], R6 ;  /* 0x000000060e007986 */ /* 0x0009e2000c10150a */
[----:B------:R-:W-:-:S02]  /*753e0*/  PRMT R13, R5, 0x7632, R13 ;  /* 0x00007632050d7816 */ /* 0x000fc4000000000d */
[----:B------:R-:W-:Y:S01]  /*753f0*/  PRMT R20, R7, 0x7632, R20 ;  /* 0x0000763207147816 */ /* 0x000fe20000000014 */
[----:B------:R0:W-:Y:S01]  /*75400*/  STL.S16 [R1+0x38], R3 ;  /* 0x0000380301007387 */ /* 0x0001e20000100600 */
[----:B---3--:R-:W-:-:S03]  /*75410*/  LEA R4, P6, R12, R2, 0x1 ;  /* 0x000000020c047211 */ /* 0x008fc600078c08ff */
[----:B------:R-:W-:Y:S01]  /*75420*/  STL.S16 [R1+0x44], R13 ;  /* 0x0000440d01007387 */ /* 0x000fe20000100600 */
[----:B----4-:R-:W-:Y:S01]  /*75430*/  PRMT R6, R6, 0x7632, R6 ;  /* 0x0000763206067816 */ /* 0x010fe20000000006 */
[----:B0-----:R-:W-:Y:S01]  /*75440*/  IMAD R3, R21, 0x2, R12 ;  /* 0x0000000215037824 */ /* 0x001fe200078e020c */
[----:B------:R-:W-:Y:S01]  /*75450*/  LEA.HI.X.SX32 R5, R12, R0, 0x1, P6 ;  /* 0x000000000c057211 */ /* 0x000fe200030f0eff */
[----:B------:R-:W0:Y:S02]  /*75460*/  LDC R21, c[0x0][0x3e8] ;  /* 0x0000fa00ff157b82 */ /* 0x000e240000000800 */
[----:B------:R-:W-:Y:S04]  /*75470*/  STL.S16 [R1+0x50], R6 ;  /* 0x0000500601007387 */ /* 0x000fe80000100600 */
[----:B------:R3:W-:Y:S01]  /*75480*/  STL.S16 [R1+0x4c], R20 ;  /* 0x00004c1401007387 */ /* 0x0007e20000100600 */
[----:B------:R-:W-:-:S03]  /*75490*/  LEA R16, P6, R3, R2, 0x1 ;  /* 0x0000000203107211 */ /* 0x000fc600078c08ff */
[----:B------:R-:W4:Y:S01]  /*754a0*/  LDS.128 R12, [R27+0x12000] ;  /* 0x012000001b0c7984 */ /* 0x000f220000000c00 */
[----:B---3--:R-:W3:Y:S01]  /*754b0*/  LDC R20, c[0x0][0x3e8] ;  /* 0x0000fa00ff147b82 */ /* 0x008ee20000000800 */
[----:B-1----:R-:W-:Y:S02]  /*754c0*/  LEA R6, R22, R3, 0x1 ;  /* 0x0000000316067211 */ /* 0x002fe400078e08ff */
[----:B------:R-:W-:Y:S02]  /*754d0*/  LEA.HI.X.SX32 R17, R3, R0, 0x1, P6 ;  /* 0x0000000003117211 */ /* 0x000fe400030f0eff */
[C---:B------:R-:W-:Y:S02]  /*754e0*/  LEA R18, P6, R6.reuse, R2, 0x1 ;  /* 0x0000000206127211 */ /* 0x040fe400078c08ff */
[----:B------:R-:W-:Y:S01]  /*754f0*/  LEA R3, R23, R6, 0x1 ;  /* 0x0000000617037211 */ /* 0x000fe200078e08ff */
[----:B------:R-:W1:Y:S01]  /*75500*/  LDC R22, c[0x0][0x3e8] ;  /* 0x0000fa00ff167b82 */ /* 0x000e620000000800 */
[----:B------:R-:W-:-:S02]  /*75510*/  LEA.HI.X.SX32 R19, R6, R0, 0x1, P6 ;  /* 0x0000000006137211 */ /* 0x000fc400030f0eff */
[C---:B------:R-:W-:Y:S01]  /*75520*/  LEA R6, P6, R3.reuse, R2, 0x1 ;  /* 0x0000000203067211 */ /* 0x040fe200078c08ff */
[----:B------:R5:W-:Y:S04]  /*75530*/  STG.E.U16 desc[UR10][R4.64], R7 ;  /* 0x0000000704007986 */ /* 0x000be8000c10150a */
[----:B------:R-:W0:Y:S01]  /*75540*/  LDC R23, c[0x0][0x3e8] ;  /* 0x0000fa00ff177b82 */ /* 0x000e220000000800 */
[----:B--2---:R-:W-:Y:S01]  /*75550*/  STG.E.U16 desc[UR10][R16.64], R8 ;  /* 0x0000000810007986 */ /* 0x004fe2000c10150a */
[----:B-----5:R-:W-:-:S03]  /*75560*/  LEA.HI.X.SX32 R7, R3, R0, 0x1, P6 ;  /* 0x0000000003077211 */ /* 0x020fc600030f0eff */
        /* <DEDUP_REMOVED lines=20> */
[----:B------:R-:W-:Y:S01]  /*756b0*/  IMAD R3, R23, 0x2, R10 ;  /* 0x0000000217037824 */ /* 0x000fe200078e020a */
        /* <DEDUP_REMOVED lines=36> */
[----:B-1----:R-:W-:Y:S02]  /*75900*/  LEA R12, R20, R3, 0x1 ;  /* 0x00000003140c7211 */ /* 0x002fe400078e08ff */
[----:B------:R-:W-:Y:S01]  /*75910*/  LEA.HI.X.SX32 R15, R3, R0, 0x1, P6 ;  /* 0x00000000030f7211 */ /* 0x000fe200030f0eff */
[----:B------:R-:W1:Y:S01]  /*75920*/  LDC R20, c[0x0][0x3e8] ;  /* 0x0000fa00ff147b82 */ /* 0x000e620000000800 */
[----:B-----5:R-:W-:-:S02]  /*75930*/  PRMT R4, R4, 0x7632, R4 ;  /* 0x0000763204047816 */ /* 0x020fc40000000004 */
[----:B------:R-:W-:Y:S01]  /*75940*/  PRMT R3, R5, 0x7632, R3 ;  /* 0x0000763205037816 */ /* 0x000fe20000000003 */
[----:B------:R-:W-:Y:S04]  /*75950*/  STG.E.U16 desc[UR10][R18.64], R5 ;  /* 0x0000000512007986 */ /* 0x000fe8000c10150a */
[----:B------:R5:W-:Y:S04]  /*75960*/  STL.S16 [R1+0x8], R4 ;  /* 0x0000080401007387 */ /* 0x000be80000100600 */
[----:B------:R0:W-:Y:S04]  /*75970*/  STG.E.U16 desc[UR10][R14.64], R6 ;  /* 0x000000060e007986 */ /* 0x0001e8000c10150a */
[----:B------:R2:W-:Y:S01]  /*75980*/  STL.S16 [R1+0x14], R3 ;  /* 0x0000140301007387 */ /* 0x0005e20000100600 */
[----:B-----5:R-:W-:-:S02]  /*75990*/  LEA R4, P6, R12, R2, 0x1 ;  /* 0x000000020c047211 */ /* 0x020fc400078c08ff */
[----:B0-----:R-:W-:Y:S01]  /*759a0*/  PRMT R6, R6, 0x7632, R6 ;  /* 0x0000763206067816 */ /* 0x001fe20000000006 */
[----:B--2---:R-:W-:Y:S01]  /*759b0*/  IMAD R3, R21, 0x2, R12 ;  /* 0x0000000215037824 */ /* 0x004fe200078e020c */
[----:B------:R-:W-:Y:S01]  /*759c0*/  LEA.HI.X.SX32 R5, R12, R0, 0x1, P6 ;  /* 0x000000000c057211 */ /* 0x000fe200030f0eff */
[----:B------:R-:W0:Y:S02]  /*759d0*/  LDC R21, c[0x0][0x3e8] ;  /* 0x0000fa00ff157b82 */ /* 0x000e240000000800 */
[----:B------:R4:W-:Y:S01]  /*759e0*/  STL.S16 [R1+0x1c], R6 ;  /* 0x00001c0601007387 */ /* 0x0009e20000100600 */
[----:B------:R-:W-:Y:S02]  /*759f0*/  LEA R16, P6, R3, R2, 0x1 ;  /* 0x0000000203107211 */ /* 0x000fe400078c08ff */
[----:B------:R-:W-:Y:S01]  /*75a00*/  PRMT R25, R7, 0x7632, R25 ;  /* 0x0000763207197816 */ /* 0x000fe20000000019 */
[----:B------:R-:W2:Y:S01]  /*75a10*/  LDS.128 R12, [R27+0x18000] ;  /* 0x018000001b0c7984 */ /* 0x000ea20000000c00 */
[----:B------:R-:W-:-:S02]  /*75a20*/  LEA.HI.X.SX32 R17, R3, R0, 0x1, P6 ;  /* 0x0000000003117211 */ /* 0x000fc400030f0eff */
[----:B----4-:R-:W-:Y:S01]  /*75a30*/  LEA R6, R22, R3, 0x1 ;  /* 0x0000000316067211 */ /* 0x010fe200078e08ff */
[----:B------:R1:W-:Y:S01]  /*75a40*/  STG.E.U16 desc[UR10][R4.64], R7 ;  /* 0x0000000704007986 */ /* 0x0003e2000c10150a */
[----:B------:R-:W-:Y:S01]  /*75a50*/  PRMT R26, R8, 0x7632, R26 ;  /* 0x00007632081a7816 */ /* 0x000fe2000000001a */
[----:B------:R-:W4:Y:S01]  /*75a60*/  LDC R22, c[0x0][0x3e8] ;  /* 0x0000fa00ff167b82 */ /* 0x000f220000000800 */
[C---:B------:R-:W-:Y:S02]  /*75a70*/  LEA R18, P6, R6.reuse, R2, 0x1 ;  /* 0x0000000206127211 */ /* 0x040fe400078c08ff */
[----:B---3--:R-:W-:Y:S02]  /*75a80*/  LEA R3, R23, R6, 0x1 ;  /* 0x0000000617037211 */ /* 0x008fe400078e08ff */
[----:B------:R-:W-:Y:S02]  /*75a90*/  LEA.HI.X.SX32 R19, R6, R0, 0x1, P6 ;  /* 0x0000000006137211 */ /* 0x000fe400030f0eff */
[C---:B------:R-:W-:Y:S01]  /*75aa0*/  LEA R6, P6, R3.reuse, R2, 0x1 ;  /* 0x0000000203067211 */ /* 0x040fe200078c08ff */
[----:B------:R3:W-:Y:S01]  /*75ab0*/  STG.E.U16 desc[UR10][R16.64], R8 ;  /* 0x0000000810007986 */ /* 0x0007e2000c10150a */
[----:B------:R-:W5:Y:S01]  /*75ac0*/  LDC R23, c[0x0][0x3e8] ;  /* 0x0000fa00ff177b82 */ /* 0x000f620000000800 */
[----:B-1----:R-:W-:Y:S01]  /*75ad0*/  IMAD R4, R20, 0x2, R3 ;  /* 0x0000000214047824 */ /* 0x002fe200078e0203 */
[----:B------:R-:W-:Y:S01]  /*75ae0*/  LEA.HI.X.SX32 R7, R3, R0, 0x1, P6 ;  /* 0x0000000003077211 */ /* 0x000fe200030f0eff */
[----:B------:R-:W-:Y:S04]  /*75af0*/  STG.E.U16 desc[UR10][R18.64], R9 ;  /* 0x0000000912007986 */ /* 0x000fe8000c10150a */
[----:B------:R1:W-:Y:S01]  /*75b00*/  STG.E.U16 desc[UR10][R6.64], R10 ;  /* 0x0000000a06007986 */ /* 0x0003e2000c10150a */
[----:B------:R-:W2:Y:S01]  /*75b10*/  LDC R20, c[0x0][0x3e8] ;  /* 0x0000fa00ff147b82 */ /* 0x000ea20000000800 */
[----:B---3--:R-:W-:-:S02]  /*75b20*/  LEA R8, P6, R4, R2, 0x1 ;  /* 0x0000000204087211 */ /* 0x008fc400078c08ff */
[----:B-1----:R-:W-:Y:S02]  /*75b30*/  PRMT R6, R9, 0x7632, R6 ;  /* 0x0000763209067816 */ /* 0x002fe40000000006 */
[----:B------:R-:W-:-:S05]  /*75b40*/  LEA.HI.X.SX32 R9, R4, R0, 0x1, P6 ;  /* 0x0000000004097211 */ /* 0x000fca00030f0eff */
[----:B------:R1:W-:Y:S02]  /*75b50*/  STG.E.U16 desc[UR10][R8.64], R11 ;  /* 0x0000000b08007986 */ /* 0x0003e4000c10150a */
[----:B-1----:R-:W1:Y:S01]  /*75b60*/  S2R R9, SR_TID.X ;  /* 0x0000000000097919 */ /* 0x002e620000002100 */
[----:B0-----:R-:W-:Y:S02]  /*75b70*/  LEA R3, R21, R4, 0x1 ;  /* 0x0000000415037211 */ /* 0x001fe400078e08ff */
[----:B------:R-:W-:Y:S01]  /*75b80*/  PRMT R5, R10, 0x7632, R5 ;  /* 0x000076320a057816 */ /* 0x000fe20000000005 */
[----:B------:R-:W0:Y:S01]  /*75b90*/  LDC R21, c[0x0][0x3e8] ;  /* 0x0000fa00ff157b82 */ /* 0x000e220000000800 */
[C---:B------:R-:W-:Y:S02]  /*75ba0*/  LEA R16, P6, R3.reuse, R2, 0x1 ;  /* 0x0000000203107211 */ /* 0x040fe400078c08ff */
[----:B----4-:R-:W-:Y:S01]  /*75bb0*/  LEA R10, R22, R3, 0x1 ;  /* 0x00000003160a7211 */ /* 0x010fe200078e08ff */
[----:B------:R3:W-:Y:S01]  /*75bc0*/  STL.S16 [R1+0x20], R25 ;  /* 0x0000201901007387 */ /* 0x0007e20000100600 */
[----:B------:R-:W-:-:S02]  /*75bd0*/  LEA.HI.X.SX32 R17, R3, R0, 0x1, P6 ;  /* 0x0000000003117211 */ /* 0x000fc400030f0eff */
[----:B------:R-:W-:Y:S01]  /*75be0*/  LEA R18, P6, R10, R2, 0x1 ;  /* 0x000000020a127211 */ /* 0x000fe200078c08ff */
[----:B------:R-:W-:Y:S01]  /*75bf0*/  STL.S16 [R1], R6 ;  /* 0x0000000601007387 */ /* 0x000fe20000100600 */
[----:B-----5:R-:W-:-:S03]  /*75c00*/  IMAD R3, R23, 0x2, R10 ;  /* 0x0000000217037824 */ /* 0x020fc600078e020a */
[----:B------:R-:W-:Y:S01]  /*75c10*/  STL.S16 [R1+0x10], R5 ;  /* 0x0000100501007387 */ /* 0x000fe20000100600 */
[----:B---3--:R-:W3:Y:S03]  /*75c20*/  LDC R25, c[0x0][0x3e8] ;  /* 0x0000fa00ff197b82 */ /* 0x008ee60000000800 */
[----:B------:R4:W5:Y:S01]  /*75c30*/  LDS.128 R4, [R27+0x1a000] ;  /* 0x01a000001b047984 */ /* 0x0009620000000c00 */
[----:B------:R-:W-:Y:S02]  /*75c40*/  LEA.HI.X.SX32 R19, R10, R0, 0x1, P6 ;  /* 0x000000000a137211 */ /* 0x000fe400030f0eff */
[----:B------:R-:W-:Y:S02]  /*75c50*/  LEA R10, P6, R3, R2, 0x1 ;  /* 0x00000002030a7211 */ /* 0x000fe400078c08ff */
[----:B--2---:R-:W-:Y:S01]  /*75c60*/  LEA R8, R20, R3, 0x1 ;  /* 0x0000000314087211 */ /* 0x004fe200078e08ff */
[----:B------:R2:W-:Y:S01]  /*75c70*/  STG.E.U16 desc[UR10][R16.64], R12 ;  /* 0x0000000c10007986 */ /* 0x0005e2000c10150a */
[----:B------:R-:W-:Y:S01]  /*75c80*/  PRMT R24, R11, 0x7632, R24 ;  /* 0x000076320b187816 */ /* 0x000fe20000000018 */
[----:B----4-:R-:W4:Y:S01]  /*75c90*/  LDC R27, c[0x0][0x3e8] ;  /* 0x0000fa00ff1b7b82 */ /* 0x010f220000000800 */
[----:B------:R-:W-:-:S02]  /*75ca0*/  LEA.HI.X.SX32 R11, R3, R0, 0x1, P6 ;  /* 0x00000000030b7211 */ /* 0x000fc400030f0eff */
[----:B------:R-:W-:Y:S02]  /*75cb0*/  PRMT R22, R12, 0x7632, R22 ;  /* 0x000076320c167816 */ /* 0x000fe40000000016 */
[----:B-1----:R-:W-:Y:S01]  /*75cc0*/  LOP3.LUT R9, R9, 0x1ff, RZ, 0xc0, !PT ;  /* 0x000001ff09097812 */ /* 0x002fe200078ec0ff */
[----:B------:R1:W-:Y:S02]  /*75cd0*/  STG.E.U16 desc[UR10][R18.64], R13 ;  /* 0x0000000d12007986 */ /* 0x0003e4000c10150a */
[----:B------:R-:W5:Y:S01]  /*75ce0*/  LDC R20, c[0x0][0x3e8] ;  /* 0x0000fa00ff147b82 */ /* 0x000f620000000800 */
[----:B--2---:R-:W-:Y:S02]  /*75cf0*/  LEA R12, P6, R8, R2, 0x1 ;  /* 0x00000002080c7211 */ /* 0x004fe400078c08ff */
[----:B------:R-:W-:Y:S01]  /*75d00*/  PRMT R23, R13, 0x7632, R23 ;  /* 0x000076320d177816 */ /* 0x000fe20000000017 */
[----:B------:R2:W-:Y:S01]  /*75d10*/  STL.S16 [R1+0xc], R24 ;  /* 0x00000c1801007387 */ /* 0x0005e20000100600 */
[----:B------:R-:W-:-:S02]  /*75d20*/  LEA R9, R9, UR7, 0x4 ;  /* 0x0000000709097c11 */ /* 0x000fc4000f8e20ff */
[----:B-1----:R-:W-:Y:S01]  /*75d30*/  LEA.HI.X.SX32 R13, R8, R0, 0x1, P6 ;  /* 0x00000000080d7211 */ /* 0x002fe200030f0eff */
[----:B------:R-:W-:Y:S01]  /*75d40*/  STG.E.U16 desc[UR10][R10.64], R14 ;  /* 0x0000000e0a007986 */ /* 0x000fe2000c10150a */
[----:B0-----:R-:W-:Y:S01]  /*75d50*/  LEA R3, R21, R8, 0x1 ;  /* 0x0000000815037211 */ /* 0x001fe200078e08ff */
[----:B--2---:R-:W0:Y:S02]  /*75d60*/  LDC R24, c[0x0][0x3e8] ;  /* 0x0000fa00ff187b82 */ /* 0x004e240000000800 */
[----:B------:R1:W-:Y:S04]  /*75d70*/  STG.E.U16 desc[UR10][R12.64], R15 ;  /* 0x0000000f0c007986 */ /* 0x0003e8000c10150a */
[----:B------:R-:W2:Y:S01]  /*75d80*/  LDS.128 R8, [R9+0x1c000] ;  /* 0x01c0000009087984 */ /* 0x000ea20000000c00 */
[----:B------:R-:W-:-:S02]  /*75d90*/  PRMT R28, R14, 0x7632, R28 ;  /* 0x000076320e1c7816 */ /* 0x000fc4000000001c */
[----:B------:R-:W-:Y:S01]  /*75da0*/  LEA R16, P6, R3, R2, 0x1 ;  /* 0x0000000203107211 */ /* 0x000fe200078c08ff */
[----:B-1----:R-:W1:Y:S01]  /*75db0*/  S2R R13, SR_TID.X ;  /* 0x00000000000d7919 */ /* 0x002e620000002100 */
[----:B---3--:R-:W-:Y:S02]  /*75dc0*/  IMAD R14, R25, 0x2, R3 ;  /* 0x00000002190e7824 */ /* 0x008fe400078e0203 */
[----:B------:R-:W-:Y:S01]  /*75dd0*/  LEA.HI.X.SX32 R17, R3, R0, 0x1, P6 ;  /* 0x0000000003117211 */ /* 0x000fe200030f0eff */
[----:B------:R-:W3:Y:S02]  /*75de0*/  LDC R25, c[0x0][0x3e8] ;  /* 0x0000fa00ff197b82 */ /* 0x000ee40000000800 */
[C---:B------:R-:W-:Y:S02]  /*75df0*/  LEA R18, P6, R14.reuse, R2, 0x1 ;  /* 0x000000020e127211 */ /* 0x040fe400078c08ff */
[----:B----4-:R-:W-:Y:S02]  /*75e00*/  LEA R3, R27, R14, 0x1 ;  /* 0x0000000e1b037211 */ /* 0x010fe400078e08ff */
[----:B------:R-:W-:-:S02]  /*75e10*/  LEA.HI.X.SX32 R19, R14, R0, 0x1, P6 ;  /* 0x000000000e137211 */ /* 0x000fc400030f0eff */
[----:B------:R-:W4:Y:S01]  /*75e20*/  LDC R27, c[0x0][0x3e8] ;  /* 0x0000fa00ff1b7b82 */ /* 0x000f220000000800 */
[----:B------:R-:W-:Y:S02]  /*75e30*/  LEA R14, P6, R3, R2, 0x1 ;  /* 0x00000002030e7211 */ /* 0x000fe400078c08ff */
[----:B-----5:R-:W-:Y:S02]  /*75e40*/  LEA R12, R20, R3, 0x1 ;  /* 0x00000003140c7211 */ /* 0x020fe400078e08ff */
[----:B------:R-:W-:Y:S02]  /*75e50*/  PRMT R29, R15, 0x7632, R29 ;  /* 0x000076320f1d7816 */ /* 0x000fe4000000001d */
[----:B------:R-:W-:Y:S01]  /*75e60*/  LEA.HI.X.SX32 R15, R3, R0, 0x1, P6 ;  /* 0x00000000030f7211 */ /* 0x000fe200030f0eff */
[----:B0-----:R-:W-:Y:S01]  /*75e70*/  IMAD R3, R24, 0x2, R12 ;  /* 0x0000000218037824 */ /* 0x001fe200078e020c */
[----:B------:R-:W-:Y:S01]  /*75e80*/  PRMT R24, R7, 0x7632, R24 ;  /* 0x0000763207187816 */ /* 0x000fe20000000018 */
[----:B------:R0:W-:Y:S01]  /*75e90*/  STG.E.U16 desc[UR10][R16.64], R4 ;  /* 0x0000000410007986 */ /* 0x0001e2000c10150a */
[----:B------:R-:W-:-:S03]  /*75ea0*/  PRMT R20, R4, 0x7632, R20 ;  /* 0x0000763204147816 */ /* 0x000fc60000000014 */
[----:B------:R5:W-:Y:S01]  /*75eb0*/  STL.S16 [R1+0x4], R24 ;  /* 0x0000041801007387 */ /* 0x000be20000100600 */
[----:B------:R-:W-:-:S03]  /*75ec0*/  PRMT R21, R5, 0x7632, R21 ;  /* 0x0000763205157816 */ /* 0x000fc60000000015 */
[----:B------:R2:W-:Y:S01]  /*75ed0*/  STG.E.U16 desc[UR10][R18.64], R5 ;  /* 0x0000000512007986 */ /* 0x0005e2000c10150a */
[C---:B0-----:R-:W-:Y:S01]  /*75ee0*/  LEA R4, P6, R12.reuse, R2, 0x1 ;  /* 0x000000020c047211 */ /* 0x041fe200078c08ff */
[----:B-----5:R-:W0:Y:S01]  /*75ef0*/  LDC R24, c[0x0][0x3e8] ;  /* 0x0000fa00ff187b82 */ /* 0x020e220000000800 */
[----:B-1----:R-:W-:Y:S02]  /*75f00*/  LOP3.LUT R13, R13, 0x1ff, RZ, 0xc0, !PT ;  /* 0x000001ff0d0d7812 */ /* 0x002fe400078ec0ff */
[----:B--2---:R-:W-:Y:S02]  /*75f10*/  LEA.HI.X.SX32 R5, R12, R0, 0x1, P6 ;  /* 0x000000000c057211 */ /* 0x004fe400030f0eff */
[----:B------:R-:W-:Y:S02]  /*75f20*/  LEA R16, P6, R3, R2, 0x1 ;  /* 0x0000000203107211 */ /* 0x000fe400078c08ff */
[----:B---3--:R-:W-:Y:S02]  /*75f30*/  LEA R19, R25, R3, 0x1 ;  /* 0x0000000319137211 */ /* 0x008fe400078e08ff */
[----:B------:R-:W-:-:S02]  /*75f40*/  LEA.HI.X.SX32 R17, R3, R0, 0x1, P6 ;  /* 0x0000000003117211 */ /* 0x000fc400030f0eff */
[----:B------:R-:W-:Y:S01]  /*75f50*/  LEA R13, R13, UR7, 0x4 ;  /* 0x000000070d0d7c11 */ /* 0x000fe2000f8e20ff */
[----:B------:R1:W-:Y:S01]  /*75f60*/  STG.E.U16 desc[UR10][R14.64], R6 ;  /* 0x000000060e007986 */ /* 0x0003e2000c10150a */
[----:B------:R-:W-:Y:S02]  /*75f70*/  LEA R18, P6, R19, R2, 0x1 ;  /* 0x0000000213127211 */ /* 0x000fe400078c08ff */
[----:B----4-:R-:W-:Y:S01]  /*75f80*/  LEA R3, R27, R19, 0x1 ;  /* 0x000000131b037211 */ /* 0x010fe200078e08ff */
[----:B------:R-:W-:Y:S01]  /*75f90*/  STG.E.U16 desc[UR10][R4.64], R7 ;  /* 0x0000000704007986 */ /* 0x000fe2000c10150a */
[----:B------:R-:W-:Y:S01]  /*75fa0*/  PRMT R25, R6, 0x7632, R25 ;  /* 0x0000763206197816 */ /* 0x000fe20000000019 */
[----:B------:R-:W2:Y:S02]  /*75fb0*/  LDC R27, c[0x0][0x3e8] ;  /* 0x0000fa00ff1b7b82 */ /* 0x000ea40000000800 */
[----:B------:R3:W-:Y:S01]  /*75fc0*/  STG.E.U16 desc[UR10][R16.64], R8 ;  /* 0x0000000810007986 */ /* 0x0007e2000c10150a */
[----:B------:R-:W-:-:S03]  /*75fd0*/  LEA.HI.X.SX32 R19, R19, R0, 0x1, P6 ;  /* 0x0000000013137211 */ /* 0x000fc600030f0eff */
[----:B------:R-:W4:Y:S01]  /*75fe0*/  LDS.128 R12, [R13+0x1e000] ;  /* 0x01e000000d0c7984 */ /* 0x000f220000000c00 */
[C---:B-1----:R-:W-:Y:S01]  /*75ff0*/  LEA R6, P6, R3.reuse, R2, 0x1 ;  /* 0x0000000203067211 */ /* 0x042fe200078c08ff */
[----:B---3--:R-:W1:Y:S03]  /*76000*/  LDC R17, c[0x0][0x3e8] ;  /* 0x0000fa00ff117b82 */ /* 0x008e660000000800 */
[----:B------:R-:W-:Y:S01]  /*76010*/  LEA.HI.X.SX32 R7, R3, R0, 0x1, P6 ;  /* 0x0000000003077211 */ /* 0x000fe200030f0eff */
[----:B------:R-:W-:Y:S01]  /*76020*/  STG.E.U16 desc[UR10][R18.64], R9 ;  /* 0x0000000912007986 */ /* 0x000fe2000c10150a */
[----:B0-----:R-:W-:Y:S01]  /*76030*/  IMAD R5, R24, 0x2, R3 ;  /* 0x0000000218057824 */ /* 0x001fe200078e0203 */
[----:B------:R-:W-:Y:S02]  /*76040*/  PRMT R24, R10, 0x7632, R24 ;  /* 0x000076320a187816 */ /* 0x000fe40000000018 */
[----:B------:R0:W-:Y:S01]  /*76050*/  STG.E.U16 desc[UR10][R6.64], R10 ;  /* 0x0000000a06007986 */ /* 0x0001e2000c10150a */
[----:B------:R-:W3:Y:S08]  /*76060*/  LDC R16, c[0x0][0x3e8] ;  /* 0x0000fa00ff107b82 */ /* 0x000ef00000000800 */
[----:B0-----:R-:W0:Y:S01]  /*76070*/  LDC R10, c[0x0][0x3e8] ;  /* 0x0000fa00ff0a7b82 */ /* 0x001e220000000800 */
[----:B------:R-:W-:-:S02]  /*76080*/  LEA R4, P6, R5, R2, 0x1 ;  /* 0x0000000205047211 */ /* 0x000fc400078c08ff */
[----:B-1----:R-:W-:Y:S02]  /*76090*/  LEA R3, R17, R5, 0x1 ;  /* 0x0000000511037211 */ /* 0x002fe400078e08ff */
[----:B------:R-:W-:-:S03]  /*760a0*/  LEA.HI.X.SX32 R5, R5, R0, 0x1, P6 ;  /* 0x0000000005057211 */ /* 0x000fc600030f0eff */
[----:B------:R-:W1:Y:S01]  /*760b0*/  LDC R17, c[0x0][0x3e8] ;  /* 0x0000fa00ff117b82 */ /* 0x000e620000000800 */
[----:B------:R-:W-:Y:S02]  /*760c0*/  PRMT R19, R9, 0x7632, R19 ;  /* 0x0000763209137816 */ /* 0x000fe40000000013 */
[----:B------:R-:W-:Y:S02]  /*760d0*/  LEA R6, P6, R3, R2, 0x1 ;  /* 0x0000000203067211 */ /* 0x000fe400078c08ff */
[----:B--2---:R-:W-:Y:S02]  /*760e0*/  LEA R9, R27, R3, 0x1 ;  /* 0x000000031b097211 */ /* 0x004fe400078e08ff */
[----:B------:R-:W-:Y:S02]  /*760f0*/  PRMT R18, R8, 0x7632, R18 ;  /* 0x0000763208127816 */ /* 0x000fe40000000012 */
[----:B------:R-:W-:Y:S02]  /*76100*/  LEA.HI.X.SX32 R7, R3, R0, 0x1, P6 ;  /* 0x0000000003077211 */ /* 0x000fe400030f0eff */
[----:B------:R-:W-:Y:S01]  /*76110*/  LEA R8, P6, R9, R2, 0x1 ;  /* 0x0000000209087211 */ /* 0x000fe200078c08ff */
[----:B0-----:R-:W-:-:S03]  /*76120*/  IMAD R3, R10, 0x2, R9 ;  /* 0x000000020a037824 */ /* 0x001fc600078e0209 */
[----:B------:R-:W-:Y:S01]  /*76130*/  LEA.HI.X.SX32 R9, R9, R0, 0x1, P6 ;  /* 0x0000000009097211 */ /* 0x000fe200030f0eff */
[----:B------:R0:W-:Y:S01]  /*76140*/  STG.E.U16 desc[UR10][R4.64], R11 ;  /* 0x0000000b04007986 */ /* 0x0001e2000c10150a */
[----:B------:R-:W-:Y:S01]  /*76150*/  PRMT R27, R11, 0x7632, R27 ;  /* 0x000076320b1b7816 */ /* 0x000fe2000000001b */
[----:B------:R-:W2:Y:S02]  /*76160*/  LDC R10, c[0x0][0x3e8] ;  /* 0x0000fa00ff0a7b82 */ /* 0x000ea40000000800 */
[----:B----4-:R-:W-:Y:S04]  /*76170*/  STG.E.U16 desc[UR10][R6.64], R12 ;  /* 0x0000000c06007986 */ /* 0x010fe8000c10150a */
[----:B------:R4:W-:Y:S02]  /*76180*/  STG.E.U16 desc[UR10][R8.64], R13 ;  /* 0x0000000d08007986 */ /* 0x0009e4000c10150a */
[----:B0-----:R-:W0:Y:S08]  /*76190*/  LDC R11, c[0x0][0x3e8] ;  /* 0x0000fa00ff0b7b82 */ /* 0x001e300000000800 */
[----:B----4-:R-:W4:Y:S01]  /*761a0*/  LDC R8, c[0x0][0x3e8] ;  /* 0x0000fa00ff087b82 */ /* 0x010f220000000800 */
[----:B------:R-:W-:-:S04]  /*761b0*/  LEA R4, P6, R3, R2, 0x1 ;  /* 0x0000000203047211 */ /* 0x000fc800078c08ff */
[----:B------:R-:W-:Y:S02]  /*761c0*/  LEA.HI.X.SX32 R5, R3, R0, 0x1, P6 ;  /* 0x0000000003057211 */ /* 0x000fe400030f0eff */
[----:B---3--:R-:W-:Y:S01]  /*761d0*/  LEA R3, R16, R3, 0x1 ;  /* 0x0000000310037211 */ /* 0x008fe200078e08ff */
[----:B------:R-:W3:Y:S02]  /*761e0*/  LDC R9, c[0x0][0x3e8] ;  /* 0x0000fa00ff097b82 */ /* 0x000ee40000000800 */
[----:B------:R1:W-:Y:S01]  /*761f0*/  STG.E.U16 desc[UR10][R4.64], R14 ;  /* 0x0000000e04007986 */ /* 0x0003e2000c10150a */
[----:B------:R-:W-:-:S04]  /*76200*/  LEA R6, P6, R3, R2, 0x1 ;  /* 0x0000000203067211 */ /* 0x000fc800078c08ff */
[----:B------:R-:W-:Y:S02]  /*76210*/  LEA.HI.X.SX32 R7, R3, R0, 0x1, P6 ;  /* 0x0000000003077211 */ /* 0x000fe400030f0eff */
[----:B-1----:R-:W-:-:S04]  /*76220*/  LEA R5, R17, R3, 0x1 ;  /* 0x0000000311057211 */ /* 0x002fc800078e08ff */
[C---:B------:R-:W-:Y:S01]  /*76230*/  LEA R4, P6, R5.reuse, R2, 0x1 ;  /* 0x0000000205047211 */ /* 0x040fe200078c08ff */
[----:B----4-:R-:W-:Y:S01]  /*76240*/  IMAD R3, R8, 0x2, R5 ;  /* 0x0000000208037824 */ /* 0x010fe200078e0205 */
[----:B------:R1:W-:Y:S02]  /*76250*/  STG.E.U16 desc[UR10][R6.64], R15 ;  /* 0x0000000f06007986 */ /* 0x0003e4000c10150a */
[----:B------:R-:W-:Y:S02]  /*76260*/  LEA.HI.X.SX32 R5, R5, R0, 0x1, P6 ;  /* 0x0000000005057211 */ /* 0x000fe400030f0eff */
[----:B------:R-:W-:Y:S02]  /*76270*/  PRMT R16, R15, 0x7632, R16 ;  /* 0x000076320f107816 */ /* 0x000fe40000000010 */
[----:B0-----:R-:W-:Y:S02]  /*76280*/  LEA R8, R11, R3, 0x1 ;  /* 0x000000030b087211 */ /* 0x001fe400078e08ff */
[C---:B-1----:R-:W-:Y:S01]  /*76290*/  LEA R6, P6, R3.reuse, R2, 0x1 ;  /* 0x0000000203067211 */ /* 0x042fe200078c08ff */
[----:B------:R-:W4:Y:S03]  /*762a0*/  LDL.LU.S16 R15, [R1+0xb8] ;  /* 0x0000b800010f7983 */ /* 0x000f260000300600 */
[----:B------:R-:W-:Y:S01]  /*762b0*/  LEA.HI.X.SX32 R7, R3, R0, 0x1, P6 ;  /* 0x0000000003077211 */ /* 0x000fe200030f0eff */
[----:B------:R-:W5:Y:S04]  /*762c0*/  LDL.LU.S16 R11, [R1+0x98] ;  /* 0x00009800010b7983 */ /* 0x000f680000300600 */
[----:B------:R-:W2:Y:S01]  /*762d0*/  LDL.LU.S16 R3, [R1+0xa8] ;  /* 0x0000a80001037983 */ /* 0x000ea20000300600 */
[----:B------:R-:W-:-:S02]  /*762e0*/  PRMT R14, R12, 0x7632, R14 ;  /* 0x000076320c0e7816 */ /* 0x000fc4000000000e */
[----:B------:R-:W0:Y:S01]  /*762f0*/  LDC R12, c[0x0][0x3e8] ;  /* 0x0000fa00ff0c7b82 */ /* 0x000e220000000800 */
[----:B--2---:R1:W-:Y:S02]  /*76300*/  STG.E.U16 desc[UR10][R4.64], R3 ;  /* 0x0000000304007986 */ /* 0x0043e4000c10150a */
[----:B-1----:R-:W-:Y:S02]  /*76310*/  LEA R4, P6, R8, R2, 0x1 ;  /* 0x0000000208047211 */ /* 0x002fe400078c08ff */
[----:B------:R-:W-:Y:S02]  /*76320*/  LEA R3, R10, R8, 0x1 ;  /* 0x000000080a037211 */ /* 0x000fe400078e08ff */
[----:B------:R-:W2:Y:S01]  /*76330*/  LDL.LU.S16 R10, [R1+0xa4] ;  /* 0x0000a400010a7983 */ /* 0x000ea20000300600 */
[----:B------:R-:W-:-:S03]  /*76340*/  LEA.HI.X.SX32 R5, R8, R0, 0x1, P6 ;  /* 0x0000000008057211 */ /* 0x000fc600030f0eff */
[----:B------:R-:W2:Y:S04]  /*76350*/  LDL.LU.S16 R8, [R1+0xb4] ;  /* 0x0000b40001087983 */ /* 0x000ea80000300600 */
[----:B--2---:R1:W-:Y:S02]  /*76360*/  STG.E.U16 desc[UR10][R6.64], R8 ;  /* 0x0000000806007986 */ /* 0x0043e4000c10150a */
[----:B-1----:R-:W-:Y:S01]  /*76370*/  LEA R6, P6, R3, R2, 0x1 ;  /* 0x0000000203067211 */ /* 0x002fe200078c08ff */
[----:B---3--:R-:W-:Y:S02]  /*76380*/  IMAD R8, R9, 0x2, R3 ;  /* 0x0000000209087824 */ /* 0x008fe400078e0203 */
[----:B------:R-:W2:Y:S01]  /*76390*/  LDL.LU.S16 R9, [R1+0xb0] ;  /* 0x0000b00001097983 */ /* 0x000ea20000300600 */
[----:B------:R-:W-:-:S02]  /*763a0*/  LEA.HI.X.SX32 R7, R3, R0, 0x1, P6 ;  /* 0x0000000003077211 */ /* 0x000fc400030f0eff */
[----:B0-----:R-:W-:Y:S02]  /*763b0*/  LEA R3, R12, R8, 0x1 ;  /* 0x000000080c037211 */ /* 0x001fe400078e08ff */
[----:B------:R-:W3:Y:S04]  /*763c0*/  LDL.LU.S16 R12, [R1+0xbc] ;  /* 0x0000bc00010c7983 */ /* 0x000ee80000300600 */
[----:B----4-:R0:W-:Y:S02]  /*763d0*/  STG.E.U16 desc[UR10][R4.64], R15 ;  /* 0x0000000f04007986 */ /* 0x0101e4000c10150a */
[C---:B0-----:R-:W-:Y:S01]  /*763e0*/  LEA R4, P6, R8.reuse, R2, 0x1 ;  /* 0x0000000208047211 */ /* 0x041fe200078c08ff */
[----:B------:R-:W0:Y:S03]  /*763f0*/  LDC R15, c[0x0][0x3e8] ;  /* 0x0000fa00ff0f7b82 */ /* 0x000e260000000800 */
[----:B------:R-:W-:-:S05]  /*76400*/  LEA.HI.X.SX32 R5, R8, R0, 0x1, P6 ;  /* 0x0000000008057211 */ /* 0x000fca00030f0eff */
[----:B------:R-:W1:Y:S02]  /*76410*/  LDC R8, c[0x0][0x3e8] ;  /* 0x0000fa00ff087b82 */ /* 0x000e640000000800 */
[----:B-1----:R-:W-:Y:S01]  /*76420*/  LEA R8, R8, R3, 0x1 ;  /* 0x0000000308087211 */ /* 0x002fe200078e08ff */
[----:B---3--:R1:W-:Y:S02]  /*76430*/  STG.E.U16 desc[UR10][R6.64], R12 ;  /* 0x0000000c06007986 */ /* 0x0083e4000c10150a */
[----:B-1----:R-:W-:-:S03]  /*76440*/  LEA R6, P6, R3, R2, 0x1 ;  /* 0x0000000203067211 */ /* 0x002fc600078c08ff */
[----:B------:R-:W1:Y:S01]  /*76450*/  LDC R12, c[0x0][0x3e8] ;  /* 0x0000fa00ff0c7b82 */ /* 0x000e620000000800 */
[----:B------:R-:W-:-:S07]  /*76460*/  LEA.HI.X.SX32 R7, R3, R0, 0x1, P6 ;  /* 0x0000000003077211 */ /* 0x000fce00030f0eff */
[----:B------:R-:W3:Y:S01]  /*76470*/  LDC R3, c[0x0][0x3e8] ;  /* 0x0000fa00ff037b82 */ /* 0x000ee20000000800 */
[----:B-----5:R4:W-:Y:S02]  /*76480*/  STG.E.U16 desc[UR10][R4.64], R11 ;  /* 0x0000000b04007986 */ /* 0x0209e4000c10150a */
[----:B----4-:R-:W-:-:S05]  /*76490*/  LEA R4, P6, R8, R2, 0x1 ;  /* 0x0000000208047211 */ /* 0x010fca00078c08ff */
[----:B------:R-:W4:Y:S01]  /*764a0*/  LDC R11, c[0x0][0x3e8] ;  /* 0x0000fa00ff0b7b82 */ /* 0x000f220000000800 */
[----:B------:R-:W-:Y:S01]  /*764b0*/  LEA.HI.X.SX32 R5, R8, R0, 0x1, P6 ;  /* 0x0000000008057211 */ /* 0x000fe200030f0eff */
[----:B---3--:R-:W-:-:S06]  /*764c0*/  IMAD R3, R3, 0x2, R8 ;  /* 0x0000000203037824 */ /* 0x008fcc00078e0208 */
[----:B------:R-:W3:Y:S01]  /*764d0*/  LDC R8, c[0x0][0x3e8] ;  /* 0x0000fa00ff087b82 */ /* 0x000ee20000000800 */
[----:B------:R5:W-:Y:S02]  /*764e0*/  STG.E.U16 desc[UR10][R6.64], R10 ;  /* 0x0000000a06007986 */ /* 0x000be4000c10150a */
[----:B-----5:R-:W-:-:S05]  /*764f0*/  LEA R6, P6, R3, R2, 0x1 ;  /* 0x0000000203067211 */ /* 0x020fca00078c08ff */
[----:B------:R-:W5:Y:S01]  /*76500*/  LDC R10, c[0x0][0x3e8] ;  /* 0x0000fa00ff0a7b82 */ /* 0x000f620000000800 */
[----:B------:R-:W-:Y:S02]  /*76510*/  LEA.HI.X.SX32 R7, R3, R0, 0x1, P6 ;  /* 0x0000000003077211 */ /* 0x000fe400030f0eff */
[----:B---3--:R-:W-:-:S04]  /*76520*/  LEA R8, R8, R3, 0x1 ;  /* 0x0000000308087211 */ /* 0x008fc800078e08ff */
[----:B0-----:R-:W-:Y:S02]  /*76530*/  LEA R3, R15, R8, 0x1 ;  /* 0x000000080f037211 */ /* 0x001fe400078e08ff */
[----:B------:R-:W3:Y:S04]  /*76540*/  LDL.LU.S16 R15, [R1+0xac] ;  /* 0x0000ac00010f7983 */ /* 0x000ee80000300600 */
[----:B--2---:R0:W-:Y:S02]  /*76550*/  STG.E.U16 desc[UR10][R4.64], R9 ;  /* 0x0000000904007986 */ /* 0x0041e4000c10150a */
[C---:B0-----:R-:W-:Y:S01]  /*76560*/  LEA R4, P6, R8.reuse, R2, 0x1 ;  /* 0x0000000208047211 */ /* 0x041fe200078c08ff */
[----:B------:R-:W0:Y:S03]  /*76570*/  LDC R9, c[0x0][0x3e8] ;  /* 0x0000fa00ff097b82 */ /* 0x000e260000000800 */
[----:B------:R-:W-:Y:S01]  /*76580*/  LEA.HI.X.SX32 R5, R8, R0, 0x1, P6 ;  /* 0x0000000008057211 */ /* 0x000fe200030f0eff */
[----:B-1----:R-:W-:-:S02]  /*76590*/  IMAD R8, R12, 0x2, R3 ;  /* 0x000000020c087824 */ /* 0x002fc400078e0203 */
[----:B------:R-:W2:Y:S04]  /*765a0*/  LDL.LU.S16 R12, [R1+0x88] ;  /* 0x00008800010c7983 */ /* 0x000ea80000300600 */
[----:B---3--:R1:W-:Y:S02]  /*765b0*/  STG.E.U16 desc[UR10][R6.64], R15 ;  /* 0x0000000f06007986 */ /* 0x0083e4000c10150a */
[C---:B-1----:R-:W-:Y:S01]  /*765c0*/  LEA R6, P6, R3.reuse, R2, 0x1 ;  /* 0x0000000203067211 */ /* 0x042fe200078c08ff */
[----:B------:R-:W1:Y:S03]  /*765d0*/  LDC R15, c[0x0][0x3e8] ;  /* 0x0000fa00ff0f7b82 */ /* 0x000e660000000800 */
[----:B------:R-:W-:-:S02]  /*765e0*/  LEA.HI.X.SX32 R7, R3, R0, 0x1, P6 ;  /* 0x0000000003077211 */ /* 0x000fc400030f0eff */
[----:B----4-:R-:W-:Y:S02]  /*765f0*/  LEA R3, R11, R8, 0x1 ;  /* 0x000000080b037211 */ /* 0x010fe400078e08ff */
[----:B------:R-:W3:Y:S04]  /*76600*/  LDL.LU.S16 R11, [R1+0x94] ;  /* 0x00009400010b7983 */ /* 0x000ee80000300600 */
[----:B--2---:R2:W-:Y:S02]  /*76610*/  STG.E.U16 desc[UR10][R4.64], R12 ;  /* 0x0000000c04007986 */ /* 0x0045e4000c10150a */
[C---:B--2---:R-:W-:Y:S01]  /*76620*/  LEA R4, P6, R8.reuse, R2, 0x1 ;  /* 0x0000000208047211 */ /* 0x044fe200078c08ff */
[----:B------:R-:W2:Y:S03]  /*76630*/  LDC R12, c[0x0][0x3e8] ;  /* 0x0000fa00ff0c7b82 */ /* 0x000ea60000000800 */
[----:B------:R-:W-:-:S02]  /*76640*/  LEA.HI.X.SX32 R5, R8, R0, 0x1, P6 ;  /* 0x0000000008057211 */ /* 0x000fc400030f0eff */
[----:B-----5:R-:W-:Y:S02]  /*76650*/  LEA R8, R10, R3, 0x1 ;  /* 0x000000030a087211 */ /* 0x020fe400078e08ff */
[----:B------:R-:W4:Y:S04]  /*76660*/  LDL.LU.S16 R10, [R1+0x9c] ;  /* 0x00009c00010a7983 */ /* 0x000f280000300600 */
[----:B---3--:R3:W-:Y:S02]  /*76670*/  STG.E.U16 desc[UR10][R6.64], R11 ;  /* 0x0000000b06007986 */ /* 0x0087e4000c10150a */
[C---:B---3--:R-:W-:Y:S01]  /*76680*/  LEA R6, P6, R3.reuse, R2, 0x1 ;  /* 0x0000000203067211 */ /* 0x048fe200078c08ff */
[----:B------:R-:W3:Y:S03]  /*76690*/  LDC R11, c[0x0][0x3e8] ;  /* 0x0000fa00ff0b7b82 */ /* 0x000ee60000000800 */
[----:B------:R-:W-:Y:S01]  /*766a0*/  LEA.HI.X.SX32 R7, R3, R0, 0x1, P6 ;  /* 0x0000000003077211 */ /* 0x000fe200030f0eff */
[----:B0-----:R-:W-:-:S02]  /*766b0*/  IMAD R3, R9, 0x2, R8 ;  /* 0x0000000209037824 */ /* 0x001fc400078e0208 */
[----:B------:R-:W5:Y:S04]  /*766c0*/  LDL.LU.S16 R9, [R1+0xa0] ;  /* 0x0000a00001097983 */ /* 0x000f680000300600 */
[----:B----4-:R0:W-:Y:S02]  /*766d0*/  STG.E.U16 desc[UR10][R4.64], R10 ;  /* 0x0000000a04007986 */ /* 0x0101e4000c10150a */
[C---:B0-----:R-:W-:Y:S01]  /*766e0*/  LEA R4, P6, R8.reuse, R2, 0x1 ;  /* 0x0000000208047211 */ /* 0x041fe200078c08ff */
[----:B------:R-:W0:Y:S03]  /*766f0*/  LDC R10, c[0x0][0x3e8] ;  /* 0x0000fa00ff0a7b82 */ /* 0x000e260000000800 */
[----:B------:R-:W-:-:S02]  /*76700*/  LEA.HI.X.SX32 R5, R8, R0, 0x1, P6 ;  /* 0x0000000008057211 */ /* 0x000fc400030f0eff */
[----:B-1----:R-:W-:Y:S02]  /*76710*/  LEA R8, R15, R3, 0x1 ;  /* 0x000000030f087211 */ /* 0x002fe400078e08ff */
[----:B------:R-:W4:Y:S04]  /*76720*/  LDL.LU.S16 R15, [R1+0x78] ;  /* 0x00007800010f7983 */ /* 0x000f280000300600 */
[----:B-----5:R1:W-:Y:S02]  /*76730*/  STG.E.U16 desc[UR10][R6.64], R9 ;  /* 0x0000000906007986 */ /* 0x0203e4000c10150a */
[C---:B-1----:R-:W-:Y:S01]  /*76740*/  LEA R6, P6, R3.reuse, R2, 0x1 ;  /* 0x0000000203067211 */ /* 0x042fe200078c08ff */
[----:B------:R-:W1:Y:S03]  /*76750*/  LDC R9, c[0x0][0x3e8] ;  /* 0x0000fa00ff097b82 */ /* 0x000e660000000800 */
[----:B------:R-:W-:-:S02]  /*76760*/  LEA.HI.X.SX32 R7, R3, R0, 0x1, P6 ;  /* 0x0000000003077211 */ /* 0x000fc400030f0eff */
[----:B--2---:R-:W-:Y:S02]  /*76770*/  LEA R3, R12, R8, 0x1 ;  /* 0x000000080c037211 */ /* 0x004fe400078e08ff */
[----:B------:R-:W2:Y:S04]  /*76780*/  LDL.LU.S16 R12, [R1+0x84] ;  /* 0x00008400010c7983 */ /* 0x000ea80000300600 */
[----:B----4-:R4:W-:Y:S02]  /*76790*/  STG.E.U16 desc[UR10][R4.64], R15 ;  /* 0x0000000f04007986 */ /* 0x0109e4000c10150a */
[C---:B----4-:R-:W-:Y:S01]  /*767a0*/  LEA R4, P6, R8.reuse, R2, 0x1 ;  /* 0x0000000208047211 */ /* 0x050fe200078c08ff */
[----:B------:R-:W4:Y:S03]  /*767b0*/  LDC R15, c[0x0][0x3e8] ;  /* 0x0000fa00ff0f7b82 */ /* 0x000f260000000800 */
[----:B------:R-:W-:Y:S01]  /*767c0*/  LEA.HI.X.SX32 R5, R8, R0, 0x1, P6 ;  /* 0x0000000008057211 */ /* 0x000fe200030f0eff */
[----:B---3--:R-:W-:-:S02]  /*767d0*/  IMAD R8, R11, 0x2, R3 ;  /* 0x000000020b087824 */ /* 0x008fc400078e0203 */
[----:B------:R-:W3:Y:S04]  /*767e0*/  LDL.LU.S16 R11, [R1+0x90] ;  /* 0x00009000010b7983 */ /* 0x000ee80000300600 */
[----:B--2---:R2:W-:Y:S02]  /*767f0*/  STG.E.U16 desc[UR10][R6.64], R12 ;  /* 0x0000000c06007986 */ /* 0x0045e4000c10150a */
[C---:B--2---:R-:W-:Y:S01]  /*76800*/  LEA R6, P6, R3.reuse, R2, 0x1 ;  /* 0x0000000203067211 */ /* 0x044fe200078c08ff */
[----:B------:R-:W2:Y:S03]  /*76810*/  LDC R12, c[0x0][0x3e8] ;  /* 0x0000fa00ff0c7b82 */ /* 0x000ea60000000800 */
[----:B------:R-:W-:-:S02]  /*76820*/  LEA.HI.X.SX32 R7, R3, R0, 0x1, P6 ;  /* 0x0000000003077211 */ /* 0x000fc400030f0eff */
[----:B0-----:R-:W-:Y:S02]  /*76830*/  LEA R3, R10, R8, 0x1 ;  /* 0x000000080a037211 */ /* 0x001fe400078e08ff */
[----:B------:R-:W5:Y:S04]  /*76840*/  LDL.LU.S16 R10, [R1+0x8c] ;  /* 0x00008c00010a7983 */ /* 0x000f680000300600 */
[----:B---3--:R0:W-:Y:S02]  /*76850*/  STG.E.U16 desc[UR10][R4.64], R11 ;  /* 0x0000000b04007986 */ /* 0x0081e4000c10150a */
[C---:B0-----:R-:W-:Y:S01]  /*76860*/  LEA R4, P6, R8.reuse, R2, 0x1 ;  /* 0x0000000208047211 */ /* 0x041fe200078c08ff */
[----:B------:R-:W0:Y:S03]  /*76870*/  LDC R11, c[0x0][0x3e8] ;  /* 0x0000fa00ff0b7b82 */ /* 0x000e260000000800 */
[----:B------:R-:W-:-:S02]  /*76880*/  LEA.HI.X.SX32 R5, R8, R0, 0x1, P6 ;  /* 0x0000000008057211 */ /* 0x000fc400030f0eff */
[----:B-1----:R-:W-:Y:S02]  /*76890*/  LEA R8, R9, R3, 0x1 ;  /* 0x0000000309087211 */ /* 0x002fe400078e08ff */
[----:B------:R-:W3:Y:S04]  /*768a0*/  LDL.LU.S16 R9, [R1+0x68] ;  /* 0x0000680001097983 */ /* 0x000ee80000300600 */
[----:B-----5:R1:W-:Y:S02]  /*768b0*/  STG.E.U16 desc[UR10][R6.64], R10 ;  /* 0x0000000a06007986 */ /* 0x0203e4000c10150a */
[C---:B-1----:R-:W-:Y:S01]  /*768c0*/  LEA R6, P6, R3.reuse, R2, 0x1 ;  /* 0x0000000203067211 */ /* 0x042fe200078c08ff */
[----:B------:R-:W1:Y:S03]  /*768d0*/  LDC R10, c[0x0][0x3e8] ;  /* 0x0000fa00ff0a7b82 */ /* 0x000e660000000800 */
[----:B------:R-:W-:Y:S01]  /*768e0*/  LEA.HI.X.SX32 R7, R3, R0, 0x1, P6 ;  /* 0x0000000003077211 */ /* 0x000fe200030f0eff */
[----:B----4-:R-:W-:-:S02]  /*768f0*/  IMAD R3, R15, 0x2, R8 ;  /* 0x000000020f037824 */ /* 0x010fc400078e0208 */
[----:B------:R-:W4:Y:S04]  /*76900*/  LDL.LU.S16 R15, [R1+0x74] ;  /* 0x00007400010f7983 */ /* 0x000f280000300600 */
[----:B---3--:R3:W-:Y:S02]  /*76910*/  STG.E.U16 desc[UR10][R4.64], R9 ;  /* 0x0000000904007986 */ /* 0x0087e4000c10150a */
[C---:B---3--:R-:W-:Y:S01]  /*76920*/  LEA R4, P6, R8.reuse, R2, 0x1 ;  /* 0x0000000208047211 */ /* 0x048fe200078c08ff */
[----:B------:R-:W3:Y:S03]  /*76930*/  LDC R9, c[0x0][0x3e8] ;  /* 0x0000fa00ff097b82 */ /* 0x000ee60000000800 */
[----:B------:R-:W-:-:S02]  /*76940*/  LEA.HI.X.SX32 R5, R8, R0, 0x1, P6 ;  /* 0x0000000008057211 */ /* 0x000fc400030f0eff */
[----:B--2---:R-:W-:Y:S02]  /*76950*/  LEA R8, R12, R3, 0x1 ;  /* 0x000000030c087211 */ /* 0x004fe400078e08ff */
[----:B------:R-:W2:Y:S04]  /*76960*/  LDL.LU.S16 R12, [R1+0x7c] ;  /* 0x00007c00010c7983 */ /* 0x000ea80000300600 */
[----:B----4-:R4:W-:Y:S02]  /*76970*/  STG.E.U16 desc[UR10][R6.64], R15 ;  /* 0x0000000f06007986 */ /* 0x0109e4000c10150a */
[C---:B----4-:R-:W-:Y:S01]  /*76980*/  LEA R6, P6, R3.reuse, R2, 0x1 ;  /* 0x0000000203067211 */ /* 0x050fe200078c08ff */
[----:B------:R-:W4:Y:S03]  /*76990*/  LDC R15, c[0x0][0x3e8] ;  /* 0x0000fa00ff0f7b82 */ /* 0x000f260000000800 */
[----:B------:R-:W-:-:S02]  /*769a0*/  LEA.HI.X.SX32 R7, R3, R0, 0x1, P6 ;  /* 0x0000000003077211 */ /* 0x000fc400030f0eff */
[----:B0-----:R-:W-:Y:S02]  /*769b0*/  LEA R3, R11, R8, 0x1 ;  /* 0x000000080b037211 */ /* 0x001fe400078e08ff */
[----:B------:R-:W5:Y:S04]  /*769c0*/  LDL.LU.S16 R11, [R1+0x80] ;  /* 0x00008000010b7983 */ /* 0x000f680000300600 */
[----:B--2---:R0:W-:Y:S02]  /*769d0*/  STG.E.U16 desc[UR10][R4.64], R12 ;  /* 0x0000000c04007986 */ /* 0x0041e4000c10150a */
[C---:B0-----:R-:W-:Y:S01]  /*769e0*/  LEA R4, P6, R8.reuse, R2, 0x1 ;  /* 0x0000000208047211 */ /* 0x041fe200078c08ff */
[----:B------:R-:W0:Y:S03]  /*769f0*/  LDC R12, c[0x0][0x3e8] ;  /* 0x0000fa00ff0c7b82 */ /* 0x000e260000000800 */
[----:B------:R-:W-:Y:S01]  /*76a00*/  LEA.HI.X.SX32 R5, R8, R0, 0x1, P6 ;  /* 0x0000000008057211 */ /* 0x000fe200030f0eff */
[----:B-1----:R-:W-:-:S02]  /*76a10*/  IMAD R8, R10, 0x2, R3 ;  /* 0x000000020a087824 */ /* 0x002fc400078e0203 */
[----:B------:R-:W2:Y:S04]  /*76a20*/  LDL.LU.S16 R10, [R1+0x58] ;  /* 0x00005800010a7983 */ /* 0x000ea80000300600 */
[----:B-----5:R1:W-:Y:S02]  /*76a30*/  STG.E.U16 desc[UR10][R6.64], R11 ;  /* 0x0000000b06007986 */ /* 0x0203e4000c10150a */
[C---:B-1----:R-:W-:Y:S01]  /*76a40*/  LEA R6, P6, R3.reuse, R2, 0x1 ;  /* 0x0000000203067211 */ /* 0x042fe200078c08ff */
[----:B------:R-:W1:Y:S03]  /*76a50*/  LDC R11, c[0x0][0x3e8] ;  /* 0x0000fa00ff0b7b82 */ /* 0x000e660000000800 */
[----:B------:R-:W-:-:S02]  /*76a60*/  LEA.HI.X.SX32 R7, R3, R0, 0x1, P6 ;  /* 0x0000000003077211 */ /* 0x000fc400030f0eff */
[----:B---3--:R-:W-:Y:S02]  /*76a70*/  LEA R3, R9, R8, 0x1 ;  /* 0x0000000809037211 */ /* 0x008fe400078e08ff */
[----:B------:R-:W3:Y:S04]  /*76a80*/  LDL.LU.S16 R9, [R1+0x64] ;  /* 0x0000640001097983 */ /* 0x000ee80000300600 */
[----:B--2---:R2:W-:Y:S02]  /*76a90*/  STG.E.U16 desc[UR10][R4.64], R10 ;  /* 0x0000000a04007986 */ /* 0x0045e4000c10150a */
[C---:B--2---:R-:W-:Y:S01]  /*76aa0*/  LEA R4, P6, R8.reuse, R2, 0x1 ;  /* 0x0000000208047211 */ /* 0x044fe200078c08ff */
[----:B------:R-:W2:Y:S03]  /*76ab0*/  LDC R10, c[0x0][0x3e8] ;  /* 0x0000fa00ff0a7b82 */ /* 0x000ea60000000800 */
[----:B------:R-:W-:-:S02]  /*76ac0*/  LEA.HI.X.SX32 R5, R8, R0, 0x1, P6 ;  /* 0x0000000008057211 */ /* 0x000fc400030f0eff */
[----:B----4-:R-:W-:Y:S02]  /*76ad0*/  LEA R8, R15, R3, 0x1 ;  /* 0x000000030f087211 */ /* 0x010fe400078e08ff */
        /* <DEDUP_REMOVED lines=131> */
[----:B-1----:R-:W-:-:S04]  /*77310*/  IMAD R8, R11, 0x2, R3 ;  /* 0x000000020b087824 */ /* 0x002fc800078e0203 */
[----:B------:R-:W1:Y:S01]  /*77320*/  LDC R11, c[0x0][0x3e8] ;  /* 0x0000fa00ff0b7b82 */ /* 0x000e620000000800 */
[----:B-----5:R2:W-:Y:S04]  /*77330*/  STG.E.U16 desc[UR10][R6.64], R12 ;  /* 0x0000000c06007986 */ /* 0x0205e8000c10150a */
[----:B------:R5:W-:Y:S01]  /*77340*/  STG.E.U16 desc[UR10][R4.64], R26 ;  /* 0x0000001a04007986 */ /* 0x000be2000c10150a */
[C---:B--2---:R-:W-:Y:S02]  /*77350*/  LEA R6, P6, R3.reuse, R2, 0x1 ;  /* 0x0000000203067211 */ /* 0x044fe400078c08ff */
[----:B------:R-:W2:Y:S02]  /*77360*/  LDC R12, c[0x0][0x3e8] ;  /* 0x0000fa00ff0c7b82 */ /* 0x000ea40000000800 */
[----:B------:R-:W-:Y:S01]  /*77370*/  LEA.HI.X.SX32 R7, R3, R0, 0x1, P6 ;  /* 0x0000000003077211 */ /* 0x000fe200030f0eff */
[----:B-----5:R-:W5:Y:S01]  /*77380*/  LDL.LU.S16 R26, [R1+0xc] ;  /* 0x00000c00011a7983 */ /* 0x020f620000300600 */
[----:B------:R-:W-:-:S02]  /*77390*/  LEA R4, P6, R8, R2, 0x1 ;  /* 0x0000000208047211 */ /* 0x000fc400078c08ff */
[----:B---3--:R-:W-:Y:S02]  /*773a0*/  LEA R3, R10, R8, 0x1 ;  /* 0x000000080a037211 */ /* 0x008fe400078e08ff */
[----:B------:R-:W3:Y:S01]  /*773b0*/  LDL.LU.S16 R10, [R1] ;  /* 0x00000000010a7983 */ /* 0x000ee20000300600 */
[----:B------:R-:W-:Y:S02]  /*773c0*/  LEA.HI.X.SX32 R5, R8, R0, 0x1, P6 ;  /* 0x0000000008057211 */ /* 0x000fe400030f0eff */
[----:B----4-:R-:W-:Y:S02]  /*773d0*/  LEA R8, R9, R3, 0x1 ;  /* 0x0000000309087211 */ /* 0x010fe400078e08ff */
[----:B------:R-:W4:Y:S04]  /*773e0*/  LDL.LU.S16 R9, [R1+0x10] ;  /* 0x0000100001097983 */ /* 0x000f280000300600 */
[----:B---3--:R3:W-:Y:S04]  /*773f0*/  STG.E.U16 desc[UR10][R6.64], R10 ;  /* 0x0000000a06007986 */ /* 0x0087e8000c10150a */
[----:B----4-:R4:W-:Y:S01]  /*77400*/  STG.E.U16 desc[UR10][R4.64], R9 ;  /* 0x0000000904007986 */ /* 0x0109e2000c10150a */
[C---:B---3--:R-:W-:Y:S01]  /*77410*/  LEA R6, P6, R3.reuse, R2, 0x1 ;  /* 0x0000000203067211 */ /* 0x048fe200078c08ff */
[----:B------:R-:W3:Y:S03]  /*77420*/  LDC R10, c[0x0][0x3e8] ;  /* 0x0000fa00ff0a7b82 */ /* 0x000ee60000000800 */
[----:B------:R-:W-:Y:S01]  /*77430*/  LEA.HI.X.SX32 R7, R3, R0, 0x1, P6 ;  /* 0x0000000003077211 */ /* 0x000fe200030f0eff */
[----:B0-----:R-:W-:Y:S01]  /*77440*/  IMAD R3, R15, 0x2, R8 ;  /* 0x000000020f037824 */ /* 0x001fe200078e0208 */
[----:B----4-:R-:W-:-:S03]  /*77450*/  LEA R4, P6, R8, R2, 0x1 ;  /* 0x0000000208047211 */ /* 0x010fc600078c08ff */
[----:B-----5:R0:W-:Y:S01]  /*77460*/  STG.E.U16 desc[UR10][R6.64], R26 ;  /* 0x0000001a06007986 */ /* 0x0201e2000c10150a */
[----:B------:R-:W-:Y:S01]  /*77470*/  LEA.HI.X.SX32 R5, R8, R0, 0x1, P6 ;  /* 0x0000000008057211 */ /* 0x000fe200030f0eff */
[----:B------:R-:W4:Y:S01]  /*77480*/  LDC R9, c[0x0][0x3e8] ;  /* 0x0000fa00ff097b82 */ /* 0x000f220000000800 */
[----:B--2---:R-:W-:-:S03]  /*77490*/  LEA R8, R12, R3, 0x1 ;  /* 0x000000030c087211 */ /* 0x004fc600078e08ff */
[----:B------:R2:W-:Y:S04]  /*774a0*/  STG.E.U16 desc[UR10][R4.64], R22 ;  /* 0x0000001604007986 */ /* 0x0005e8000c10150a */
[----:B------:R-:W5:Y:S01]  /*774b0*/  LDC R15, c[0x0][0x3e8] ;  /* 0x0000fa00ff0f7b82 */ /* 0x000f620000000800 */
[----:B0-----:R-:W-:-:S04]  /*774c0*/  LEA R6, P6, R3, R2, 0x1 ;  /* 0x0000000203067211 */ /* 0x001fc800078c08ff */
[----:B------:R-:W-:Y:S02]  /*774d0*/  LEA.HI.X.SX32 R7, R3, R0, 0x1, P6 ;  /* 0x0000000003077211 */ /* 0x000fe400030f0eff */
[C---:B--2---:R-:W-:Y:S01]  /*774e0*/  LEA R4, P6, R8.reuse, R2, 0x1 ;  /* 0x0000000208047211 */ /* 0x044fe200078c08ff */
[----:B------:R-:W0:Y:S03]  /*774f0*/  LDC R22, c[0x0][0x3e8] ;  /* 0x0000fa00ff167b82 */ /* 0x000e260000000800 */
[----:B------:R-:W-:Y:S01]  /*77500*/  LEA.HI.X.SX32 R5, R8, R0, 0x1, P6 ;  /* 0x0000000008057211 */ /* 0x000fe200030f0eff */
[----:B------:R-:W-:Y:S04]  /*77510*/  STG.E.U16 desc[UR10][R6.64], R23 ;  /* 0x0000001706007986 */ /* 0x000fe8000c10150a */
[----:B------:R2:W-:Y:S01]  /*77520*/  STG.E.U16 desc[UR10][R4.64], R28 ;  /* 0x0000001c04007986 */ /* 0x0005e2000c10150a */
[----:B------:R-:W5:Y:S01]  /*77530*/  LDC R26, c[0x0][0x3e8] ;  /* 0x0000fa00ff1a7b82 */ /* 0x000f620000000800 */
[----:B-1----:R-:W-:-:S07]  /*77540*/  LEA R3, R11, R8, 0x1 ;  /* 0x000000080b037211 */ /* 0x002fce00078e08ff */
[----:B------:R-:W1:Y:S01]  /*77550*/  LDC R11, c[0x0][0x3e8] ;  /* 0x0000fa00ff0b7b82 */ /* 0x000e620000000800 */
[----:B--2---:R-:W2:Y:S01]  /*77560*/  LDL.LU.S16 R28, [R1+0x4] ;  /* 0x00000400011c7983 */ /* 0x004ea20000300600 */
[----:B------:R-:W-:Y:S01]  /*77570*/  LEA R6, P6, R3, R2, 0x1 ;  /* 0x0000000203067211 */ /* 0x000fe200078c08ff */
[----:B---3--:R-:W-:-:S03]  /*77580*/  IMAD R8, R10, 0x2, R3 ;  /* 0x000000020a087824 */ /* 0x008fc600078e0203 */
[----:B------:R-:W-:Y:S02]  /*77590*/  LEA.HI.X.SX32 R7, R3, R0, 0x1, P6 ;  /* 0x0000000003077211 */ /* 0x000fe400030f0eff */
[----:B------:R-:W3:Y:S01]  /*775a0*/  LDC R12, c[0x0][0x3e8] ;  /* 0x0000fa00ff0c7b82 */ /* 0x000ee20000000800 */
[C---:B------:R-:W-:Y:S02]  /*775b0*/  LEA R4, P6, R8.reuse, R2, 0x1 ;  /* 0x0000000208047211 */ /* 0x040fe400078c08ff */
[----:B----4-:R-:W-:Y:S01]  /*775c0*/  LEA R3, R9, R8, 0x1 ;  /* 0x0000000809037211 */ /* 0x010fe200078e08ff */
[----:B------:R0:W-:Y:S01]  /*775d0*/  STG.E.U16 desc[UR10][R6.64], R29 ;  /* 0x0000001d06007986 */ /* 0x0001e2000c10150a */
[----:B------:R-:W-:Y:S02]  /*775e0*/  LEA.HI.X.SX32 R5, R8, R0, 0x1, P6 ;  /* 0x0000000008057211 */ /* 0x000fe400030f0eff */
[C---:B------:R-:W-:Y:S01]  /*775f0*/  LEA R8, P6, R3.reuse, R2, 0x1 ;  /* 0x0000000203087211 */ /* 0x040fe200078c08ff */
[----:B------:R-:W4:Y:S03]  /*77600*/  LDC R23, c[0x0][0x3e8] ;  /* 0x0000fa00ff177b82 */ /* 0x000f260000000800 */
[----:B------:R-:W-:-:S02]  /*77610*/  LEA.HI.X.SX32 R9, R3, R0, 0x1, P6 ;  /* 0x0000000003097211 */ /* 0x000fc400030f0eff */
[----:B0-----:R-:W-:-:S03]  /*77620*/  LEA R7, R22, R3, 0x1 ;  /* 0x0000000316077211 */ /* 0x001fc600078e08ff */
[----:B------:R-:W0:Y:S01]  /*77630*/  LDC R22, c[0x0][0x3e8] ;  /* 0x0000fa00ff167b82 */ /* 0x000e220000000800 */
[C---:B------:R-:W-:Y:S01]  /*77640*/  LEA R6, P6, R7.reuse, R2, 0x1 ;  /* 0x0000000207067211 */ /* 0x040fe200078c08ff */
[----:B-----5:R-:W-:Y:S01]  /*77650*/  IMAD R3, R26, 0x2, R7 ;  /* 0x000000021a037824 */ /* 0x020fe200078e0207 */
[----:B------:R1:W-:Y:S02]  /*77660*/  STG.E.U16 desc[UR10][R4.64], R20 ;  /* 0x0000001404007986 */ /* 0x0003e4000c10150a */
[----:B------:R-:W-:Y:S02]  /*77670*/  LEA.HI.X.SX32 R7, R7, R0, 0x1, P6 ;  /* 0x0000000007077211 */ /* 0x000fe400030f0eff */
[----:B------:R-:W-:Y:S01]  /*77680*/  LEA R10, P6, R3, R2, 0x1 ;  /* 0x00000002030a7211 */ /* 0x000fe200078c08ff */
[----:B------:R5:W-:Y:S01]  /*77690*/  STG.E.U16 desc[UR10][R8.64], R21 ;  /* 0x0000001508007986 */ /* 0x000be2000c10150a */
[----:B------:R-:W-:-:S03]  /*776a0*/  PRMT R13, R13, 0x7632, R13 ;  /* 0x000076320d0d7816 */ /* 0x000fc6000000000d */
[----:B------:R-:W2:Y:S01]  /*776b0*/  LDL.LU R26, [R1+0x470] ;  /* 0x00047000011a7983 */ /* 0x000ea20000300800 */
[----:B-1----:R-:W-:Y:S01]  /*776c0*/  LEA R5, R11, R3, 0x1 ;  /* 0x000000030b057211 */ /* 0x002fe200078e08ff */
[----:B------:R-:W1:Y:S01]  /*776d0*/  LDC R20, c[0x0][0x3e8] ;  /* 0x0000fa00ff147b82 */ /* 0x000e620000000800 */
[----:B------:R-:W-:Y:S02]  /*776e0*/  LEA.HI.X.SX32 R11, R3, R0, 0x1, P6 ;  /* 0x00000000030b7211 */ /* 0x000fe400030f0eff */
[----:B------:R-:W-:Y:S02]  /*776f0*/  LEA R4, P6, R5, R2, 0x1 ;  /* 0x0000000205047211 */ /* 0x000fe400078c08ff */
[----:B------:R-:W-:Y:S01]  /*77700*/  LEA R3, R15, R5, 0x1 ;  /* 0x000000050f037211 */ /* 0x000fe200078e08ff */
[----:B------:R4:W-:Y:S01]  /*77710*/  STG.E.U16 desc[UR10][R6.64], R25 ;  /* 0x0000001906007986 */ /* 0x0009e2000c10150a */
[----:B------:R-:W-:Y:S01]  /*77720*/  LEA.HI.X.SX32 R5, R5, R0, 0x1, P6 ;  /* 0x0000000005057211 */ /* 0x000fe200030f0eff */
[----:B-----5:R-:W5:Y:S02]  /*77730*/  LDC R21, c[0x0][0x3e8] ;  /* 0x0000fa00ff157b82 */ /* 0x020f640000000800 */
[----:B---3--:R-:W-:-:S06]  /*77740*/  IMAD R9, R12, 0x2, R3 ;  /* 0x000000020c097824 */ /* 0x008fcc00078e0203 */
[----:B------:R-:W3:Y:S01]  /*77750*/  LDC R15, c[0x0][0x3e8] ;  /* 0x0000fa00ff0f7b82 */ /* 0x000ee20000000800 */
[C---:B----4-:R-:W-:Y:S01]  /*77760*/  LEA R6, P6, R3.reuse, R2, 0x1 ;  /* 0x0000000203067211 */ /* 0x050fe200078c08ff */
[----:B------:R-:W4:Y:S03]  /*77770*/  LDL.LU R25, [R1+0x948] ;  /* 0x0009480001197983 */ /* 0x000f260000300800 */
[----:B------:R-:W-:Y:S02]  /*77780*/  LEA.HI.X.SX32 R7, R3, R0, 0x1, P6 ;  /* 0x0000000003077211 */ /* 0x000fe400030f0eff */
[----:B------:R-:W-:Y:S02]  /*77790*/  LEA R8, P6, R9, R2, 0x1 ;  /* 0x0000000209087211 */ /* 0x000fe400078c08ff */
[----:B------:R-:W-:Y:S02]  /*777a0*/  LEA R3, R23, R9, 0x1 ;  /* 0x0000000917037211 */ /* 0x000fe400078e08ff */
[----:B------:R-:W-:Y:S01]  /*777b0*/  LEA.HI.X.SX32 R9, R9, R0, 0x1, P6 ;  /* 0x0000000009097211 */ /* 0x000fe200030f0eff */
[----:B------:R-:W4:Y:S01]  /*777c0*/  LDL.LU R23, [R1+0x474] ;  /* 0x0004740001177983 */ /* 0x000f220000300800 */
[----:B0-----:R-:W-:-:S03]  /*777d0*/  LEA R12, R22, R3, 0x1 ;  /* 0x00000003160c7211 */ /* 0x001fc600078e08ff */
[----:B------:R-:W4:Y:S04]  /*777e0*/  LDL.LU R29, [R1+0x944] ;  /* 0x00094400011d7983 */ /* 0x000f280000300800 */
[----:B--2---:R0:W-:Y:S04]  /*777f0*/  STG.E.U16 desc[UR10][R10.64], R28 ;  /* 0x0000001c0a007986 */ /* 0x0041e8000c10150a */
[----:B------:R2:W-:Y:S01]  /*77800*/  STG.E.U16 desc[UR10][R4.64], R18 ;  /* 0x0000001204007986 */ /* 0x0005e2000c10150a */
[----:B0-----:R-:W-:-:S03]  /*77810*/  LEA R10, P6, R3, R2, 0x1 ;  /* 0x00000002030a7211 */ /* 0x001fc600078c08ff */
[----:B------:R-:W4:Y:S01]  /*77820*/  LDL.LU R28, [R1+0x46c] ;  /* 0x00046c00011c7983 */ /* 0x000f220000300800 */
[----:B------:R-:W-:Y:S01]  /*77830*/  LEA.HI.X.SX32 R11, R3, R0, 0x1, P6 ;  /* 0x00000000030b7211 */ /* 0x000fe200030f0eff */
[----:B-1----:R-:W-:Y:S01]  /*77840*/  IMAD R3, R20, 0x2, R12 ;  /* 0x0000000214037824 */ /* 0x002fe200078e020c */
[C---:B--2---:R-:W-:Y:S01]  /*77850*/  LEA R4, P6, R12.reuse, R2, 0x1 ;  /* 0x000000020c047211 */ /* 0x044fe200078c08ff */
[----:B------:R0:W-:Y:S03]  /*77860*/  STG.E.U16 desc[UR10][R6.64], R19 ;  /* 0x0000001306007986 */ /* 0x0001e6000c10150a */
[----:B------:R-:W-:Y:S01]  /*77870*/  LEA.HI.X.SX32 R5, R12, R0, 0x1, P6 ;  /* 0x000000000c057211 */ /* 0x000fe200030f0eff */
[----:B------:R-:W-:Y:S04]  /*77880*/  STG.E.U16 desc[UR10][R8.64], R24 ;  /* 0x0000001808007986 */ /* 0x000fe8000c10150a */
[----:B------:R-:W2:Y:S01]  /*77890*/  LDL.LU R22, [R1+0x94c] ;  /* 0x00094c0001167983 */ /* 0x000ea20000300800 */
[----:B0-----:R-:W-:-:S03]  /*778a0*/  LEA R6, P6, R3, R2, 0x1 ;  /* 0x0000000203067211 */ /* 0x001fc600078c08ff */
[----:B------:R-:W-:Y:S01]  /*778b0*/  STG.E.U16 desc[UR10][R10.64], R27 ;  /* 0x0000001b0a007986 */ /* 0x000fe2000c10150a */
[----:B------:R-:W-:-:S03]  /*778c0*/  LEA.HI.X.SX32 R7, R3, R0, 0x1, P6 ;  /* 0x0000000003077211 */ /* 0x000fc600030f0eff */
[----:B------:R-:W2:Y:S04]  /*778d0*/  LDL.LU R18, [R1+0x478] ;  /* 0x0004780001127983 */ /* 0x000ea80000300800 */
[----:B------:R-:W-:Y:S04]  /*778e0*/  STG.E.U16 desc[UR10][R4.64], R14 ;  /* 0x0000000e04007986 */ /* 0x000fe8000c10150a */
[----:B------:R-:W2:Y:S04]  /*778f0*/  LDL.LU R20, [R1+0x950] ;  /* 0x0009500001147983 */ /* 0x000ea80000300800 */
[----:B------:R0:W-:Y:S04]  /*77900*/  STG.E.U16 desc[UR10][R6.64], R13 ;  /* 0x0000000d06007986 */ /* 0x0001e8000c10150a */
[----:B0-----:R-:W2:Y:S01]  /*77910*/  LDL.LU R13, [R1+0x370] ;  /* 0x00037000010d7983 */ /* 0x001ea20000300800 */
[----:B-----5:R-:W-:-:S04]  /*77920*/  LEA R12, R21, R3, 0x1 ;  /* 0x00000003150c7211 */ /* 0x020fc800078e08ff */
[----:B------:R-:W-:Y:S02]  /*77930*/  LEA R8, P6, R12, R2, 0x1 ;  /* 0x000000020c087211 */ /* 0x000fe400078c08ff */
[----:B------:R-:W-:Y:S02]  /*77940*/  PRMT R17, R14, 0x7632, R17 ;  /* 0x000076320e117816 */ /* 0x000fe40000000011 */
[----:B---3--:R-:W-:Y:S02]  /*77950*/  LEA R3, R15, R12, 0x1 ;  /* 0x0000000c0f037211 */ /* 0x008fe400078e08ff */
[----:B------:R-:W-:Y:S01]  /*77960*/  LEA.HI.X.SX32 R9, R12, R0, 0x1, P6 ;  /* 0x000000000c097211 */ /* 0x000fe200030f0eff */
[----:B----4-:R-:W-:Y:S01]  /*77970*/  FFMA R6, R26, 0.69314718246459960938, R25 ;  /* 0x3f3172181a067823 */ /* 0x010fe20000000019 */
[----:B--2---:R-:W-:Y:S01]  /*77980*/  FFMA R5, R23, 0.69314718246459960938, R22 ;  /* 0x3f31721817057823 */ /* 0x004fe20000000016 */
[----:B------:R-:W-:Y:S01]  /*77990*/  FFMA R4, R18, 0.69314718246459960938, R20 ;  /* 0x3f31721812047823 */ /* 0x000fe20000000014 */
[----:B------:R0:W-:Y:S04]  /*779a0*/  STL [R1+0x1188], R13 ;  /* 0x0011880d01007387 */ /* 0x0001e80000100800 */
[----:B0-----:R-:W2:Y:S04]  /*779b0*/  LDL.LU R13, [R1+0x940] ;  /* 0x00094000010d7983 */ /* 0x001ea80000300800 */
[----:B------:R-:W3:Y:S04]  /*779c0*/  LDL.LU R14, [R1+0x930] ;  /* 0x00093000010e7983 */ /* 0x000ee80000300800 */
[----:B------:R-:W3:Y:S04]  /*779d0*/  LDL.LU R12, [R1+0x2e4] ;  /* 0x0002e400010c7983 */ /* 0x000ee80000300800 */
[----:B------:R-:W4:Y:S04]  /*779e0*/  LDL.LU R27, [R1+0x92c] ;  /* 0x00092c00011b7983 */ /* 0x000f280000300800 */
[----:B------:R-:W4:Y:S04]  /*779f0*/  LDL.LU R10, [R1+0x2e0] ;  /* 0x0002e000010a7983 */ /* 0x000f280000300800 */
[----:B------:R-:W5:Y:S04]  /*77a00*/  LDL.LU R11, [R1+0x928] ;  /* 0x00092800010b7983 */ /* 0x000f680000300800 */
[----:B------:R-:W5:Y:S04]  /*77a10*/  LDL.LU R24, [R1+0x2dc] ;  /* 0x0002dc0001187983 */ /* 0x000f680000300800 */
[----:B------:R-:W2:Y:S04]  /*77a20*/  LDL.LU R21, [R1+0x924] ;  /* 0x0009240001157983 */ /* 0x000ea80000300800 */
[----:B------:R-:W2:Y:S04]  /*77a30*/  LDL.LU R20, [R1+0x2d8] ;  /* 0x0002d80001147983 */ /* 0x000ea80000300800 */
[----:B------:R-:W2:Y:S04]  /*77a40*/  LDL.LU R22, [R1+0x920] ;  /* 0x0009200001167983 */ /* 0x000ea80000300800 */
[----:B------:R-:W2:Y:S04]  /*77a50*/  LDL.LU R23, [R1+0x2d4] ;  /* 0x0002d40001177983 */ /* 0x000ea80000300800 */
[----:B------:R-:W2:Y:S04]  /*77a60*/  LDL.LU R25, [R1+0x91c] ;  /* 0x00091c0001197983 */ /* 0x000ea80000300800 */
[----:B------:R-:W2:Y:S04]  /*77a70*/  LDL.LU R26, [R1+0x2d0] ;  /* 0x0002d000011a7983 */ /* 0x000ea80000300800 */
[----:B------:R-:W2:Y:S01]  /*77a80*/  LDL.LU R18, [R1+0x27c] ;  /* 0x00027c0001127983 */ /* 0x000ea20000300800 */
[----:B------:R-:W-:-:S02]  /*77a90*/  FFMA R7, R28, 0.69314718246459960938, R29 ;  /* 0x3f3172181c077823 */ /* 0x000fc4000000001d */
[----:B------:R-:W0:Y:S01]  /*77aa0*/  S2R R28, SR_TID.X ;  /* 0x00000000001c7919 */ /* 0x000e220000002100 */
[----:B------:R-:W-:-:S04]  /*77ab0*/  LEA R2, P6, R3, R2, 0x1 ;  /* 0x0000000203027211 */ /* 0x000fc800078c08ff */
[----:B------:R-:W-:Y:S01]  /*77ac0*/  LEA.HI.X.SX32 R3, R3, R0, 0x1, P6 ;  /* 0x0000000003037211 */ /* 0x000fe200030f0eff */
[----:B------:R-:W-:Y:S04]  /*77ad0*/  STG.E.U16 desc[UR10][R8.64], R17 ;  /* 0x0000001108007986 */ /* 0x000fe8000c10150a */
[----:B--2---:R-:W-:Y:S04]  /*77ae0*/  STL [R1+0x1180], R18 ;  /* 0x0011801201007387 */ /* 0x004fe80000100800 */
[----:B------:R-:W2:Y:S04]  /*77af0*/  LDL.LU R19, [R1+0x278] ;  /* 0x0002780001137983 */ /* 0x000ea80000300800 */
[----:B------:R-:W-:Y:S01]  /*77b00*/  STG.E.U16 desc[UR10][R2.64], R16 ;  /* 0x0000001002007986 */ /* 0x000fe2000c10150a */
[----:B0-----:R-:W-:-:S05]  /*77b10*/  IMAD.SHL.U32 R28, R28, 0x4, RZ ;  /* 0x000000041c1c7824 */ /* 0x001fca00078e00ff */
[----:B------:R-:W-:Y:S01]  /*77b20*/  LOP3.LUT R0, R28, 0x70, RZ, 0xc0, !PT ;  /* 0x000000701c007812 */ /* 0x000fe200078ec0ff */
[----:B------:R-:W-:Y:S06]  /*77b30*/  BAR.SYNC.DEFER_BLOCKING 0x0 ;  /* 0x0000000000007b1d */ /* 0x000fec0000010000 */
[----:B------:R-:W-:Y:S04]  /*77b40*/  STS.128 [R0+UR7], R4 ;  /* 0x0000000400007988 */ /* 0x000fe80008000c07 */
[----:B--2---:R0:W-:Y:S04]  /*77b50*/  STL [R1+0x1184], R19 ;  /* 0x0011841301007387 */ /* 0x0041e80000100800 */
[----:B------:R-:W2:Y:S04]  /*77b60*/  LDL.LU R29, [R1+0x918] ;  /* 0x00091800011d7983 */ /* 0x000ea80000300800 */
        /* <DEDUP_REMOVED lines=12> */
[----:B------:R-:W3:Y:S04]  /*77c30*/  LDL.LU R6, [R1+0x464] ;  /* 0x0004640001067983 */ /* 0x000ee80000300800 */
[----:B------:R-:W4:Y:S04]  /*77c40*/  LDL.LU R7, [R1+0x938] ;  /* 0x0009380001077983 */ /* 0x000f280000300800 */
[----:B------:R-:W5:Y:S01]  /*77c50*/  LDL.LU R0, [R1+0x90c] ;  /* 0x00090c0001007983 */ /* 0x000f620000300800 */
[----:B--2---:R-:W-:-:S03]  /*77c60*/  FFMA R4, R4, 0.69314718246459960938, R13 ;  /* 0x3f31721804047823 */ /* 0x004fc6000000000d */
[----:B------:R-:W2:Y:S01]  /*77c70*/  LDL.LU R13, [R1+0x1188] ;  /* 0x00118800010d7983 */ /* 0x000ea20000300800 */
[----:B---3--:R-:W-:Y:S01]  /*77c80*/  FFMA R5, R6, 0.69314718246459960938, R5 ;  /* 0x3f31721806057823 */ /* 0x008fe20000000005 */
[----:B----4-:R-:W-:Y:S01]  /*77c90*/  FFMA R6, R8, 0.69314718246459960938, R7 ;  /* 0x3f31721808067823 */ /* 0x010fe20000000007 */
[----:B------:R-:W-:Y:S01]  /*77ca0*/  FFMA R8, R12, 0.69314718246459960938, R14 ;  /* 0x3f3172180c087823 */ /* 0x000fe2000000000e */
[----:B------:R-:W-:Y:S01]  /*77cb0*/  FFMA R12, R23, 0.69314718246459960938, R22 ;  /* 0x3f317218170c7823 */ /* 0x000fe20000000016 */
[----:B------:R-:W-:Y:S01]  /*77cc0*/  FFMA R14, R28, 0.69314718246459960938, R29 ;  /* 0x3f3172181c0e7823 */ /* 0x000fe2000000001d */
[----:B------:R-:W-:Y:S01]  /*77cd0*/  FFMA R15, R15, 0.69314718246459960938, R19 ;  /* 0x3f3172180f0f7823 */ /* 0x000fe20000000013 */
[----:B------:R-:W-:Y:S01]  /*77ce0*/  FFMA R16, R16, 0.69314718246459960938, R18 ;  /* 0x3f31721810107823 */ /* 0x000fe20000000012 */
[----:B-----5:R-:W-:Y:S02]  /*77cf0*/  FFMA R17, R17, 0.69314718246459960938, R0 ;  /* 0x3f31721811117823 */ /* 0x020fe40000000000 */
[----:B------:R-:W0:Y:S01]  /*77d00*/  S2R R0, SR_TID.X ;  /* 0x0000000000007919 */ /* 0x000e220000002100 */
[----:B--2---:R-:W-:Y:S01]  /*77d10*/  FFMA R7, R13, 0.69314718246459960938, R9 ;  /* 0x3f3172180d077823 */ /* 0x004fe20000000009 */
[----:B------:R-:W-:Y:S01]  /*77d20*/  FFMA R9, R10, 0.69314718246459960938, R27 ;  /* 0x3f3172180a097823 */ /* 0x000fe2000000001b */
[----:B------:R-:W-:Y:S01]  /*77d30*/  FFMA R10, R24, 0.69314718246459960938, R11 ;  /* 0x3f317218180a7823 */ /* 0x000fe2000000000b */
[----:B------:R-:W2:Y:S01]  /*77d40*/  LDL.LU R27, [R1+0x8e4] ;  /* 0x0008e400011b7983 */ /* 0x000ea20000300800 */
[----:B------:R-:W-:-:S03]  /*77d50*/  FFMA R11, R20, 0.69314718246459960938, R21 ;  /* 0x3f317218140b7823 */ /* 0x000fc60000000015 */
[----:B------:R-:W3:Y:S01]  /*77d60*/  LDL.LU R24, [R1+0x240] ;  /* 0x0002400001187983 */ /* 0x000ee20000300800 */
[----:B------:R-:W-:-:S03]  /*77d70*/  FFMA R13, R26, 0.69314718246459960938, R25 ;  /* 0x3f3172181a0d7823 */ /* 0x000fc60000000019 */
[----:B------:R-:W4:Y:S04]  /*77d80*/  LDL.LU R21, [R1+0x230] ;  /* 0x0002300001157983 */ /* 0x000f280000300800 */
        /* <DEDUP_REMOVED lines=8> */
[----:B------:R-:W3:Y:S01]  /*77e10*/  LDL.LU R18, [R1+0x1180] ;  /* 0x0011800001127983 */ /* 0x000ee20000300800 */
[----:B0-----:R-:W-:-:S04]  /*77e20*/  SHF.L.U32 R0, R0, 0x2, RZ ;  /* 0x0000000200007819 */ /* 0x001fc800000006ff */
[----:B------:R-:W-:-:S05]  /*77e30*/  LOP3.LUT R0, R0, 0x70, RZ, 0xc0, !PT ;  /* 0x0000007000007812 */ /* 0x000fca00078ec0ff */
[----:B------:R0:W-:Y:S04]  /*77e40*/  STS.128 [R0+UR7+0x80], R4 ;  /* 0x0000800400007988 */ /* 0x0001e80008000c07 */
[----:B------:R1:W-:Y:S04]  /*77e50*/  STS.128 [R0+UR7+0x100], R8 ;  /* 0x0001000800007988 */ /* 0x0003e80008000c07 */
[----:B------:R1:W-:Y:S04]  /*77e60*/  STS.128 [R0+UR7+0x180], R12 ;  /* 0x0001800c00007988 */ /* 0x0003e80008000c07 */
[----:B0-----:R-:W4:Y:S04]  /*77e70*/  LDL.LU R4, [R1+0x274] ;  /* 0x0002740001047983 */ /* 0x001f280000300800 */
[----:B------:R-:W4:Y:S04]  /*77e80*/  LDL.LU R5, [R1+0x270] ;  /* 0x0002700001057983 */ /* 0x000f280000300800 */
[----:B------:R-:W4:Y:S04]  /*77e90*/  LDL.LU R6, [R1+0x26c] ;  /* 0x00026c0001067983 */ /* 0x000f280000300800 */
[----:B------:R-:W4:Y:S04]  /*77ea0*/  LDL.LU R7, [R1+0x268] ;  /* 0x0002680001077983 */ /* 0x000f280000300800 */
[----:B-1----:R-:W4:Y:S04]  /*77eb0*/  LDL.LU R11, [R1+0x258] ;  /* 0x00025800010b7983 */ /* 0x002f280000300800 */
[----:B------:R-:W5:Y:S04]  /*77ec0*/  LDL.LU R8, [R1+0x264] ;  /* 0x0002640001087983 */ /* 0x000f680000300800 */
[----:B------:R-:W5:Y:S04]  /*77ed0*/  LDL.LU R9, [R1+0x1dc] ;  /* 0x0001dc0001097983 */ /* 0x000f680000300800 */
[----:B------:R-:W5:Y:S04]  /*77ee0*/  LDL.LU R10, [R1+0x1c8] ;  /* 0x0001c800010a7983 */ /* 0x000f680000300800 */
[----:B------:R-:W5:Y:S04]  /*77ef0*/  LDL.LU R12, [R1+0x8f4] ;  /* 0x0008f400010c7983 */ /* 0x000f680000300800 */
[----:B------:R-:W5:Y:S04]  /*77f00*/  LDL.LU R13, [R1+0x8f0] ;  /* 0x0008f000010d7983 */ /* 0x000f680000300800 */
[----:B------:R-:W5:Y:S04]  /*77f10*/  LDL.LU R14, [R1+0x8ec] ;  /* 0x0008ec00010e7983 */ /* 0x000f680000300800 */
[----:B------:R-:W5:Y:S01]  /*77f20*/  LDL.LU R15, [R1+0x8e8] ;  /* 0x0008e800010f7983 */ /* 0x000f620000300800 */
[----:B--2---:R-:W-:Y:S01]  /*77f30*/  FFMA R19, R19, 0.69314718246459960938, R3 ;  /* 0x3f31721813137823 */ /* 0x004fe20000000003 */
[----:B---3--:R-:W-:-:S02]  /*77f40*/  FFMA R18, R18, 0.69314718246459960938, R2 ;  /* 0x3f31721812127823 */ /* 0x008fc40000000002 */
[----:B------:R-:W0:Y:S03]  /*77f50*/  LDC.64 R2, c[0x0][0x3a0] ;  /* 0x0000e800ff027b82 */ /* 0x000e260000000a00 */
[----:B------:R1:W-:Y:S04]  /*77f60*/  STS.128 [R0+UR7+0x200], R16 ;  /* 0x0002001000007988 */ /* 0x0003e80008000c07 */
[----:B-1----:R-:W2:Y:S04]  /*77f70*/  LDL.LU R17, [R1+0x900] ;  /* 0x0009000001117983 */ /* 0x002ea80000300800 */
[----:B------:R-:W3:Y:S04]  /*77f80*/  LDL.LU R18, [R1+0x8fc] ;  /* 0x0008fc0001127983 */ /* 0x000ee80000300800 */
[----:B------:R-:W3:Y:S01]  /*77f90*/  LDL.LU R19, [R1+0x8f8] ;  /* 0x0008f80001137983 */ /* 0x000ee20000300800 */
[----:B----4-:R-:W-:-:S05]  /*77fa0*/  FSEL R11, R11, -INF , P1 ;  /* 0xff8000000b0b7808 */ /* 0x010fca0000800000 */
[----:B------:R-:W-:Y:S01]  /*77fb0*/  FFMA R11, R11, 0.69314718246459960938, R27 ;  /* 0x3f3172180b0b7823 */ /* 0x000fe2000000001b */
[----:B-----5:R-:W-:Y:S01]  /*77fc0*/  FFMA R7, R7, 0.69314718246459960938, R12 ;  /* 0x3f31721807077823 */ /* 0x020fe2000000000c */
[----:B------:R-:W-:Y:S01]  /*77fd0*/  FSEL R12, R24, -INF , P0 ;  /* 0xff800000180c7808 */ /* 0x000fe20000000000 */
[----:B------:R-:W-:Y:S01]  /*77fe0*/  FFMA R8, R8, 0.69314718246459960938, R13 ;  /* 0x3f31721808087823 */ /* 0x000fe2000000000d */
[----:B------:R-:W-:Y:S01]  /*77ff0*/  FSEL R13, R21, -INF , P5 ;  /* 0xff800000150d7808 */ /* 0x000fe20002800000 */
[----:B------:R-:W-:Y:S01]  /*78000*/  FFMA R9, R9, 0.69314718246459960938, R14 ;  /* 0x3f31721809097823 */ /* 0x000fe2000000000e */
[----:B------:R-:W-:Y:S01]  /*78010*/  FSEL R14, R20, -INF , P3 ;  /* 0xff800000140e7808 */ /* 0x000fe20001800000 */
[----:B------:R-:W-:Y:S01]  /*78020*/  FFMA R10, R10, 0.69314718246459960938, R15 ;  /* 0x3f3172180a0a7823 */ /* 0x000fe2000000000f */
[----:B------:R-:W-:Y:S01]  /*78030*/  FSEL R15, R22, -INF , P4 ;  /* 0xff800000160f7808 */ /* 0x000fe20002000000 */
[----:B------:R-:W-:Y:S01]  /*78040*/  FFMA R12, R12, 0.69314718246459960938, R23 ;  /* 0x3f3172180c0c7823 */ /* 0x000fe20000000017 */
[----:B------:R-:W-:Y:S01]  /*78050*/  FFMA R13, R13, 0.69314718246459960938, R25 ;  /* 0x3f3172180d0d7823 */ /* 0x000fe20000000019 */
[----:B------:R-:W-:-:S02]  /*78060*/  FFMA R14, R14, 0.69314718246459960938, R26 ;  /* 0x3f3172180e0e7823 */ /* 0x000fc4000000001a */
[----:B------:R-:W-:Y:S01]  /*78070*/  FFMA R15, R15, 0.69314718246459960938, R29 ;  /* 0x3f3172180f0f7823 */ /* 0x000fe2000000001d */
[----:B------:R1:W-:Y:S04]  /*78080*/  STS.128 [R0+UR7+0x300], R8 ;  /* 0x0003000800007988 */ /* 0x0003e80008000c07 */
[----:B------:R1:W-:Y:S01]  /*78090*/  STS.128 [R0+UR7+0x380], R12 ;  /* 0x0003800c00007988 */ /* 0x0003e20008000c07 */
[----:B------:R-:W-:-:S04]  /*780a0*/  UIMAD UR4, UR6, UR4, URZ ;  /* 0x00000004060472a4 */ /* 0x000fc8000f8e02ff */
[----:B------:R-:W-:Y:S01]  /*780b0*/  USHF.L.U32 UR6, UR4, 0x2, URZ ;  /* 0x0000000204067899 */ /* 0x000fe200080006ff */
[----:B------:R-:W-:Y:S01]  /*780c0*/  IMAD.HI R16, R28, 0x4, RZ ;  /* 0x000000041c107827 */ /* 0x000fe200078e02ff */
[----:B------:R-:W-:-:S03]  /*780d0*/  UIMAD.WIDE UR4, UR4, 0x4, URZ ;  /* 0x00000004040478a5 */ /* 0x000fc6000f8e02ff */
[----:B--2---:R-:W-:Y:S01]  /*780e0*/  FFMA R4, R4, 0.69314718246459960938, R17 ;  /* 0x3f31721804047823 */ /* 0x004fe20000000011 */
[----:B---3--:R-:W-:Y:S01]  /*780f0*/  FFMA R5, R5, 0.69314718246459960938, R18 ;  /* 0x3f31721805057823 */ /* 0x008fe20000000012 */
[----:B------:R-:W-:-:S05]  /*78100*/  FFMA R6, R6, 0.69314718246459960938, R19 ;  /* 0x3f31721806067823 */ /* 0x000fca0000000013 */
[----:B------:R1:W-:Y:S01]  /*78110*/  STS.128 [R0+UR7+0x280], R4 ;  /* 0x0002800400007988 */ /* 0x0003e20008000c07 */
[----:B------:R-:W-:Y:S01]  /*78120*/  SHF.L.U32 R17, R28, 0x2, RZ ;  /* 0x000000021c117819 */ /* 0x000fe200000006ff */
[----:B------:R-:W-:Y:S03]  /*78130*/  BAR.SYNC.DEFER_BLOCKING 0x0 ;  /* 0x0000000000007b1d */ /* 0x000fe60000010000 */
[----:B0-----:R-:W-:-:S04]  /*78140*/  IADD3 R2, P0, P1, R17, UR6, R2 ;  /* 0x0000000611027c10 */ /* 0x001fc8000f91e002 */
[----:B------:R-:W-:Y:S01]  /*78150*/  IADD3.X R3, PT, PT, R16, UR5, R3, P0, P1 ;  /* 0x0000000510037c10 */ /* 0x000fe200087e2403 */
[----:B------:R-:W-:Y:S08]  /*78160*/  @P2 EXIT ;  /* 0x000000000000294d */ /* 0x000ff00003800000 */
[----:B------:R-:W2:Y:S04]  /*78170*/  LDL.LU R28, [R1+0x260] ;  /* 0x00026000011c7983 */ /* 0x000ea80000300800 */
[----:B-12---:R-:W0:Y:S04]  /*78180*/  LDS R5, [R28] ;  /* 0x000000001c057984 */ /* 0x006e280000000800 */
[----:B0-----:R-:W-:Y:S01]  /*78190*/  STG.E desc[UR10][R2.64], R5 ;  /* 0x0000000502007986 */ /* 0x001fe2000c10190a */
[----:B------:R-:W-:Y:S05]  /*781a0*/  EXIT ;  /* 0x000000000000794d */ /* 0x000fea0003800000 */
.L_x_2:
[----:B------:R-:W-:-:S00]  /*781b0*/  BRA `(.L_x_2) ;  /* 0xfffffffc00fc7947 */ /* 0x000fc0000383ffff */
[----:B------:R-:W-:-:S00]  /*781c0*/  NOP ;  /* 0x0000000000007918 */ /* 0x000fc00000000000 */
        /* <DEDUP_REMOVED lines=11> */
.L_x_3:


//--------------------- .nv.global.init           --------------------------
	.section	.nv.global.init,"aw",@progbits
.nv.global.init:
	.type		_$_str,@object
	.size		_$_str,(.L_0 - _$_str)
_$_str:
        /*0000*/ 	.byte	0x5f, 0x5f, 0x43, 0x55, 0x44, 0x41, 0x5f, 0x46, 0x54, 0x5a, 0x00
.L_0:


//--------------------- .nv.shared.attn_fwd       --------------------------
	.section	.nv.shared.attn_fwd,"aw",@nobits
	.sectionflags	@""
	.align	16
	.zero		1024


//--------------------- .nv.shared.reserved.0     --------------------------
	.section	.nv.shared.reserved.0,"aw",@nobits
	.weak		__nv_reservedSMEM_offset_0_alias
	.size		__nv_reservedSMEM_offset_0_alias, 0, 64
	.other		__nv_reservedSMEM_offset_0_alias,@"STO_CUDA_RESERVED_SHARED STV_DEFAULT"
__nv_reservedSMEM_offset_0_alias:
	.zero		0
	.zero		64


//--------------------- .nv.constant0.attn_fwd    --------------------------
	.section	.nv.constant0.attn_fwd,"a",@progbits
	.sectionflags	@""
	.align	4
.nv.constant0.attn_fwd:
	.zero		1032


//--------------------- SYMBOLS --------------------------

	.type		.nv.reservedSmem.offset0,@object
	.size		.nv.reservedSmem.offset0,0x4
	.type		.nv.reservedSmem.cap,@object
	.size		.nv.reservedSmem.cap,0x4
